//
// Generated by NVIDIA NVVM Compiler
//
// Compiler Build ID: CL-36424714
// Cuda compilation tools, release 13.0, V13.0.88
// Based on NVVM 20.0.0
//

.version 9.0
.target sm_100
.address_size 64

	// .globl	_Z7extendfPfS_iiiii
.global .align 4 .b8 __cudart_i2opi_f[24] = {65, 144, 67, 60, 153, 149, 98, 219, 192, 221, 52, 245, 209, 87, 39, 252, 41, 21, 68, 78, 110, 131, 249, 162};

.visible .entry _Z7extendfPfS_iiiii(
	.param .u64 .ptr .align 1 _Z7extendfPfS_iiiii_param_0,
	.param .u64 .ptr .align 1 _Z7extendfPfS_iiiii_param_1,
	.param .u32 _Z7extendfPfS_iiiii_param_2,
	.param .u32 _Z7extendfPfS_iiiii_param_3,
	.param .u32 _Z7extendfPfS_iiiii_param_4,
	.param .u32 _Z7extendfPfS_iiiii_param_5,
	.param .u32 _Z7extendfPfS_iiiii_param_6
)
{
	.reg .pred 	%p<6>;
	.reg .b32 	%r<50>;
	.reg .b32 	%f<2>;
	.reg .b64 	%rd<9>;

	ld.param.u64 	%rd1, [_Z7extendfPfS_iiiii_param_0];
	ld.param.u64 	%rd2, [_Z7extendfPfS_iiiii_param_1];
	ld.param.u32 	%r5, [_Z7extendfPfS_iiiii_param_2];
	ld.param.u32 	%r6, [_Z7extendfPfS_iiiii_param_3];
	ld.param.u32 	%r10, [_Z7extendfPfS_iiiii_param_4];
	ld.param.u32 	%r8, [_Z7extendfPfS_iiiii_param_5];
	ld.param.u32 	%r11, [_Z7extendfPfS_iiiii_param_6];
	mov.u32 	%r12, %ctaid.x;
	mov.u32 	%r13, %ntid.x;
	mov.u32 	%r14, %tid.x;
	mad.lo.s32 	%r1, %r12, %r13, %r14;
	mov.u32 	%r15, %ctaid.y;
	mov.u32 	%r16, %ntid.y;
	mov.u32 	%r17, %tid.y;
	mad.lo.s32 	%r18, %r15, %r16, %r17;
	mov.u32 	%r19, %ctaid.z;
	mov.u32 	%r20, %ntid.z;
	mov.u32 	%r21, %tid.z;
	mad.lo.s32 	%r3, %r19, %r20, %r21;
	div.s32 	%r22, %r3, %r8;
	max.s32 	%r23, %r1, %r18;
	setp.ge.s32 	%p1, %r23, %r10;
	setp.lt.s32 	%p2, %r8, 0;
	setp.ge.s32 	%p3, %r22, %r11;
	or.pred  	%p4, %p1, %p3;
	or.pred  	%p5, %p4, %p2;
	@%p5 bra 	$L__BB0_2;
	rem.s32 	%r24, %r3, %r8;
	cvta.to.global.u64 	%rd3, %rd2;
	cvta.to.global.u64 	%rd4, %rd1;
	mad.lo.s32 	%r25, %r22, %r8, %r24;
	mad.lo.s32 	%r26, %r25, %r10, %r18;
	mad.lo.s32 	%r27, %r26, %r10, %r1;
	add.s32 	%r28, %r10, -3;
	add.s32 	%r29, %r1, -1;
	min.s32 	%r30, %r28, %r29;
	max.s32 	%r31, %r30, 0;
	add.s32 	%r32, %r18, -1;
	min.s32 	%r33, %r28, %r32;
	max.s32 	%r34, %r33, 0;
	add.s32 	%r35, %r10, -2;
	add.s32 	%r36, %r8, -3;
	add.s32 	%r37, %r24, -1;
	min.s32 	%r38, %r36, %r37;
	max.s32 	%r39, %r38, 0;
	neg.s32 	%r40, %r5;
	add.s32 	%r41, %r6, %r11;
	add.s32 	%r42, %r41, -3;
	add.s32 	%r43, %r22, -1;
	min.s32 	%r44, %r42, %r43;
	max.s32 	%r45, %r40, %r44;
	add.s32 	%r46, %r8, -2;
	mad.lo.s32 	%r47, %r45, %r46, %r39;
	mad.lo.s32 	%r48, %r47, %r35, %r34;
	mad.lo.s32 	%r49, %r48, %r35, %r31;
	mul.wide.s32 	%rd5, %r49, 4;
	add.s64 	%rd6, %rd3, %rd5;
	ld.global.f32 	%f1, [%rd6];
	mul.wide.s32 	%rd7, %r27, 4;
	add.s64 	%rd8, %rd4, %rd7;
	st.global.f32 	[%rd8], %f1;
$L__BB0_2:
	ret;

}
	// .globl	_Z4gradP6float4Pfffiii
.visible .entry _Z4gradP6float4Pfffiii(
	.param .u64 .ptr .align 1 _Z4gradP6float4Pfffiii_param_0,
	.param .u64 .ptr .align 1 _Z4gradP6float4Pfffiii_param_1,
	.param .f32 _Z4gradP6float4Pfffiii_param_2,
	.param .f32 _Z4gradP6float4Pfffiii_param_3,
	.param .u32 _Z4gradP6float4Pfffiii_param_4,
	.param .u32 _Z4gradP6float4Pfffiii_param_5,
	.param .u32 _Z4gradP6float4Pfffiii_param_6
)
{
	.reg .pred 	%p<6>;
	.reg .b32 	%r<34>;
	.reg .b32 	%f<28>;
	.reg .b64 	%rd<15>;

	ld.param.u64 	%rd1, [_Z4gradP6float4Pfffiii_param_0];
	ld.param.u64 	%rd2, [_Z4gradP6float4Pfffiii_param_1];
	ld.param.f32 	%f1, [_Z4gradP6float4Pfffiii_param_2];
	ld.param.f32 	%f2, [_Z4gradP6float4Pfffiii_param_3];
	ld.param.u32 	%r7, [_Z4gradP6float4Pfffiii_param_4];
	ld.param.u32 	%r6, [_Z4gradP6float4Pfffiii_param_5];
	ld.param.u32 	%r8, [_Z4gradP6float4Pfffiii_param_6];
	mov.u32 	%r10, %ctaid.x;
	mov.u32 	%r11, %ntid.x;
	mov.u32 	%r12, %tid.x;
	mad.lo.s32 	%r1, %r10, %r11, %r12;
	mov.u32 	%r13, %ctaid.y;
	mov.u32 	%r14, %ntid.y;
	mov.u32 	%r15, %tid.y;
	mad.lo.s32 	%r16, %r13, %r14, %r15;
	mov.u32 	%r17, %ctaid.z;
	mov.u32 	%r18, %ntid.z;
	mov.u32 	%r19, %tid.z;
	mad.lo.s32 	%r3, %r17, %r18, %r19;
	div.s32 	%r20, %r3, %r6;
	max.s32 	%r21, %r1, %r16;
	setp.ge.s32 	%p1, %r21, %r7;
	setp.lt.s32 	%p2, %r6, 0;
	setp.ge.s32 	%p3, %r20, %r8;
	or.pred  	%p4, %p1, %p3;
	or.pred  	%p5, %p4, %p2;
	@%p5 bra 	$L__BB1_2;
	rem.s32 	%r22, %r3, %r6;
	cvta.to.global.u64 	%rd3, %rd2;
	cvta.to.global.u64 	%rd4, %rd1;
	mad.lo.s32 	%r23, %r20, %r6, %r22;
	mad.lo.s32 	%r24, %r23, %r7, %r16;
	mad.lo.s32 	%r25, %r24, %r7, %r1;
	add.s32 	%r26, %r7, 1;
	mad.lo.s32 	%r27, %r16, %r7, %r16;
	add.s32 	%r28, %r27, %r1;
	mad.lo.s32 	%r29, %r7, %r7, %r7;
	add.s32 	%r30, %r29, %r26;
	mad.lo.s32 	%r31, %r30, %r22, %r28;
	mad.lo.s32 	%r32, %r30, %r6, %r30;
	mad.lo.s32 	%r33, %r32, %r20, %r31;
	mul.wide.s32 	%rd5, %r33, 4;
	add.s64 	%rd6, %rd3, %rd5;
	ld.global.f32 	%f3, [%rd6+4];
	ld.global.f32 	%f4, [%rd6];
	sub.f32 	%f5, %f3, %f4;
	mul.f32 	%f6, %f1, %f5;
	mul.wide.s32 	%rd7, %r25, 16;
	add.s64 	%rd8, %rd4, %rd7;
	ld.global.v4.f32 	{%f7, %f8, %f9, %f10}, [%rd8];
	fma.rn.f32 	%f11, %f6, 0f3F000000, %f7;
	st.global.f32 	[%rd8], %f11;
	mul.wide.s32 	%rd9, %r26, 4;
	add.s64 	%rd10, %rd6, %rd9;
	ld.global.f32 	%f12, [%rd10];
	ld.global.f32 	%f13, [%rd6];
	sub.f32 	%f14, %f12, %f13;
	mul.f32 	%f15, %f1, %f14;
	fma.rn.f32 	%f16, %f15, 0f3F000000, %f8;
	st.global.f32 	[%rd8+4], %f16;
	mul.wide.s32 	%rd11, %r30, 4;
	add.s64 	%rd12, %rd6, %rd11;
	ld.global.f32 	%f17, [%rd12];
	ld.global.f32 	%f18, [%rd6];
	sub.f32 	%f19, %f17, %f18;
	mul.f32 	%f20, %f1, %f19;
	mul.f32 	%f21, %f20, 0f3F000000;
	fma.rn.f32 	%f22, %f2, %f21, %f9;
	st.global.f32 	[%rd8+8], %f22;
	mul.wide.s32 	%rd13, %r32, 4;
	add.s64 	%rd14, %rd6, %rd13;
	ld.global.f32 	%f23, [%rd14];
	ld.global.f32 	%f24, [%rd6];
	sub.f32 	%f25, %f23, %f24;
	mul.f32 	%f26, %f1, %f25;
	fma.rn.f32 	%f27, %f26, 0f3F000000, %f10;
	st.global.f32 	[%rd8+12], %f27;
$L__BB1_2:
	ret;

}
	// .globl	_Z3divPfS_P6float4ffiii
.visible .entry _Z3divPfS_P6float4ffiii(
	.param .u64 .ptr .align 1 _Z3divPfS_P6float4ffiii_param_0,
	.param .u64 .ptr .align 1 _Z3divPfS_P6float4ffiii_param_1,
	.param .u64 .ptr .align 1 _Z3divPfS_P6float4ffiii_param_2,
	.param .f32 _Z3divPfS_P6float4ffiii_param_3,
	.param .f32 _Z3divPfS_P6float4ffiii_param_4,
	.param .u32 _Z3divPfS_P6float4ffiii_param_5,
	.param .u32 _Z3divPfS_P6float4ffiii_param_6,
	.param .u32 _Z3divPfS_P6float4ffiii_param_7
)
{
	.reg .pred 	%p<6>;
	.reg .b32 	%r<39>;
	.reg .b32 	%f<29>;
	.reg .b64 	%rd<32>;

	ld.param.u64 	%rd1, [_Z3divPfS_P6float4ffiii_param_0];
	ld.param.u64 	%rd2, [_Z3divPfS_P6float4ffiii_param_1];
	ld.param.u64 	%rd3, [_Z3divPfS_P6float4ffiii_param_2];
	ld.param.f32 	%f1, [_Z3divPfS_P6float4ffiii_param_3];
	ld.param.f32 	%f2, [_Z3divPfS_P6float4ffiii_param_4];
	ld.param.u32 	%r7, [_Z3divPfS_P6float4ffiii_param_5];
	ld.param.u32 	%r6, [_Z3divPfS_P6float4ffiii_param_6];
	ld.param.u32 	%r8, [_Z3divPfS_P6float4ffiii_param_7];
	mov.u32 	%r10, %ctaid.x;
	mov.u32 	%r11, %ntid.x;
	mov.u32 	%r12, %tid.x;
	mad.lo.s32 	%r1, %r10, %r11, %r12;
	mov.u32 	%r13, %ctaid.y;
	mov.u32 	%r14, %ntid.y;
	mov.u32 	%r15, %tid.y;
	mad.lo.s32 	%r16, %r13, %r14, %r15;
	mov.u32 	%r17, %ctaid.z;
	mov.u32 	%r18, %ntid.z;
	mov.u32 	%r19, %tid.z;
	mad.lo.s32 	%r3, %r17, %r18, %r19;
	div.s32 	%r20, %r3, %r6;
	max.s32 	%r21, %r1, %r16;
	setp.ge.s32 	%p1, %r21, %r7;
	setp.lt.s32 	%p2, %r6, 0;
	setp.ge.s32 	%p3, %r20, %r8;
	or.pred  	%p4, %p1, %p3;
	or.pred  	%p5, %p4, %p2;
	@%p5 bra 	$L__BB2_2;
	rem.s32 	%r22, %r3, %r6;
	cvta.to.global.u64 	%rd4, %rd2;
	cvta.to.global.u64 	%rd5, %rd1;
	cvta.to.global.u64 	%rd6, %rd3;
	mad.lo.s32 	%r23, %r20, %r6, %r22;
	mad.lo.s32 	%r24, %r23, %r7, %r16;
	mad.lo.s32 	%r25, %r24, %r7, %r1;
	add.s32 	%r26, %r7, 1;
	mad.lo.s32 	%r27, %r16, %r7, %r16;
	add.s32 	%r28, %r27, %r26;
	mad.lo.s32 	%r29, %r7, %r7, %r7;
	add.s32 	%r30, %r29, %r26;
	mul.lo.s32 	%r31, %r30, %r22;
	add.s32 	%r32, %r31, %r30;
	mad.lo.s32 	%r33, %r30, %r6, %r30;
	mul.lo.s32 	%r34, %r33, %r20;
	add.s32 	%r35, %r34, %r33;
	add.s32 	%r36, %r28, %r1;
	add.s32 	%r37, %r36, %r32;
	add.s32 	%r38, %r37, %r35;
	mul.wide.s32 	%rd7, %r25, 4;
	add.s64 	%rd8, %rd4, %rd7;
	ld.global.f32 	%f3, [%rd8];
	add.s64 	%rd9, %rd5, %rd7;
	st.global.f32 	[%rd9], %f3;
	mul.wide.s32 	%rd10, %r38, 16;
	add.s64 	%rd11, %rd6, %rd10;
	ld.global.f32 	%f4, [%rd11];
	ld.global.f32 	%f5, [%rd11+16];
	sub.f32 	%f6, %f4, %f5;
	mul.f32 	%f7, %f1, %f6;
	mul.f32 	%f8, %f7, 0f3F000000;
	sub.f32 	%f9, %f3, %f8;
	st.global.f32 	[%rd9], %f9;
	cvt.s64.s32 	%rd12, %r35;
	cvt.s64.s32 	%rd13, %r32;
	cvt.s64.s32 	%rd14, %r27;
	cvt.s64.s32 	%rd15, %r1;
	add.s64 	%rd16, %rd14, %rd15;
	add.s64 	%rd17, %rd16, %rd13;
	add.s64 	%rd18, %rd17, %rd12;
	shl.b64 	%rd19, %rd18, 4;
	add.s64 	%rd20, %rd6, %rd19;
	ld.global.f32 	%f10, [%rd20+20];
	ld.global.f32 	%f11, [%rd11+20];
	sub.f32 	%f12, %f10, %f11;
	mul.f32 	%f13, %f1, %f12;
	mul.f32 	%f14, %f13, 0f3F000000;
	sub.f32 	%f15, %f9, %f14;
	st.global.f32 	[%rd9], %f15;
	cvt.s64.s32 	%rd21, %r31;
	cvt.s64.s32 	%rd22, %r36;
	add.s64 	%rd23, %rd21, %rd22;
	add.s64 	%rd24, %rd23, %rd12;
	shl.b64 	%rd25, %rd24, 4;
	add.s64 	%rd26, %rd6, %rd25;
	ld.global.f32 	%f16, [%rd26+24];
	ld.global.f32 	%f17, [%rd11+24];
	sub.f32 	%f18, %f16, %f17;
	mul.f32 	%f19, %f1, %f18;
	mul.f32 	%f20, %f19, 0f3F000000;
	mul.f32 	%f21, %f2, %f20;
	sub.f32 	%f22, %f15, %f21;
	st.global.f32 	[%rd9], %f22;
	cvt.s64.s32 	%rd27, %r34;
	cvt.s64.s32 	%rd28, %r37;
	add.s64 	%rd29, %rd28, %rd27;
	shl.b64 	%rd30, %rd29, 4;
	add.s64 	%rd31, %rd6, %rd30;
	ld.global.f32 	%f23, [%rd31+28];
	ld.global.f32 	%f24, [%rd11+28];
	sub.f32 	%f25, %f23, %f24;
	mul.f32 	%f26, %f1, %f25;
	mul.f32 	%f27, %f26, 0f3F000000;
	sub.f32 	%f28, %f22, %f27;
	st.global.f32 	[%rd9], %f28;
$L__BB2_2:
	ret;

}
	// .globl	_Z5copysP6float2S0_iiiii
.visible .entry _Z5copysP6float2S0_iiiii(
	.param .u64 .ptr .align 1 _Z5copysP6float2S0_iiiii_param_0,
	.param .u64 .ptr .align 1 _Z5copysP6float2S0_iiiii_param_1,
	.param .u32 _Z5copysP6float2S0_iiiii_param_2,
	.param .u32 _Z5copysP6float2S0_iiiii_param_3,
	.param .u32 _Z5copysP6float2S0_iiiii_param_4,
	.param .u32 _Z5copysP6float2S0_iiiii_param_5,
	.param .u32 _Z5copysP6float2S0_iiiii_param_6
)
{
	.reg .pred 	%p<7>;
	.reg .b32 	%r<32>;
	.reg .b32 	%f<5>;
	.reg .b64 	%rd<13>;

	ld.param.u64 	%rd3, [_Z5copysP6float2S0_iiiii_param_0];
	ld.param.u64 	%rd4, [_Z5copysP6float2S0_iiiii_param_1];
	ld.param.u32 	%r4, [_Z5copysP6float2S0_iiiii_param_2];
	ld.param.u32 	%r5, [_Z5copysP6float2S0_iiiii_param_3];
	ld.param.u32 	%r6, [_Z5copysP6float2S0_iiiii_param_4];
	ld.param.u32 	%r8, [_Z5copysP6float2S0_iiiii_param_5];
	ld.param.u32 	%r9, [_Z5copysP6float2S0_iiiii_param_6];
	cvta.to.global.u64 	%rd1, %rd3;
	cvta.to.global.u64 	%rd2, %rd4;
	mov.u32 	%r10, %ntid.x;
	mov.u32 	%r11, %ctaid.x;
	mov.u32 	%r12, %tid.x;
	mad.lo.s32 	%r1, %r10, %r11, %r12;
	mov.u32 	%r13, %ntid.y;
	mov.u32 	%r14, %ctaid.y;
	mov.u32 	%r15, %tid.y;
	mad.lo.s32 	%r16, %r13, %r14, %r15;
	mov.u32 	%r17, %ntid.z;
	mov.u32 	%r18, %ctaid.z;
	mov.u32 	%r19, %tid.z;
	mad.lo.s32 	%r3, %r17, %r18, %r19;
	setp.ge.s32 	%p1, %r1, %r5;
	setp.ge.s32 	%p2, %r16, %r8;
	or.pred  	%p3, %p1, %p2;
	setp.ge.s32 	%p4, %r3, %r9;
	or.pred  	%p5, %p3, %p4;
	@%p5 bra 	$L__BB3_4;
	setp.eq.s32 	%p6, %r4, 0;
	@%p6 bra 	$L__BB3_3;
	not.b32 	%r20, %r1;
	add.s32 	%r21, %r5, %r20;
	mul.lo.s32 	%r22, %r5, %r16;
	add.s32 	%r23, %r21, %r22;
	mul.lo.s32 	%r24, %r5, %r3;
	mad.lo.s32 	%r25, %r8, %r24, %r23;
	mul.wide.s32 	%rd5, %r25, 8;
	add.s64 	%rd6, %rd2, %rd5;
	ld.global.v2.f32 	{%f1, %f2}, [%rd6];
	add.s32 	%r26, %r22, %r1;
	mad.lo.s32 	%r27, %r24, %r6, %r26;
	mul.wide.s32 	%rd7, %r27, 8;
	add.s64 	%rd8, %rd1, %rd7;
	st.global.v2.f32 	[%rd8], {%f1, %f2};
	bra.uni 	$L__BB3_4;
$L__BB3_3:
	mad.lo.s32 	%r28, %r5, %r16, %r1;
	mul.lo.s32 	%r29, %r5, %r3;
	mad.lo.s32 	%r30, %r8, %r29, %r28;
	mul.wide.s32 	%rd9, %r30, 8;
	add.s64 	%rd10, %rd2, %rd9;
	ld.global.v2.f32 	{%f3, %f4}, [%rd10];
	mad.lo.s32 	%r31, %r29, %r6, %r28;
	mul.wide.s32 	%rd11, %r31, 8;
	add.s64 	%rd12, %rd1, %rd11;
	st.global.v2.f32 	[%rd12], {%f3, %f4};
$L__BB3_4:
	ret;

}
	// .globl	_Z4addsP6float2S0_iiiii
.visible .entry _Z4addsP6float2S0_iiiii(
	.param .u64 .ptr .align 1 _Z4addsP6float2S0_iiiii_param_0,
	.param .u64 .ptr .align 1 _Z4addsP6float2S0_iiiii_param_1,
	.param .u32 _Z4addsP6float2S0_iiiii_param_2,
	.param .u32 _Z4addsP6float2S0_iiiii_param_3,
	.param .u32 _Z4addsP6float2S0_iiiii_param_4,
	.param .u32 _Z4addsP6float2S0_iiiii_param_5,
	.param .u32 _Z4addsP6float2S0_iiiii_param_6
)
{
	.reg .pred 	%p<7>;
	.reg .b32 	%r<32>;
	.reg .b32 	%f<13>;
	.reg .b64 	%rd<13>;

	ld.param.u64 	%rd3, [_Z4addsP6float2S0_iiiii_param_0];
	ld.param.u64 	%rd4, [_Z4addsP6float2S0_iiiii_param_1];
	ld.param.u32 	%r4, [_Z4addsP6float2S0_iiiii_param_2];
	ld.param.u32 	%r5, [_Z4addsP6float2S0_iiiii_param_3];
	ld.param.u32 	%r6, [_Z4addsP6float2S0_iiiii_param_4];
	ld.param.u32 	%r8, [_Z4addsP6float2S0_iiiii_param_5];
	ld.param.u32 	%r9, [_Z4addsP6float2S0_iiiii_param_6];
	cvta.to.global.u64 	%rd1, %rd3;
	cvta.to.global.u64 	%rd2, %rd4;
	mov.u32 	%r10, %ntid.x;
	mov.u32 	%r11, %ctaid.x;
	mov.u32 	%r12, %tid.x;
	mad.lo.s32 	%r1, %r10, %r11, %r12;
	mov.u32 	%r13, %ntid.y;
	mov.u32 	%r14, %ctaid.y;
	mov.u32 	%r15, %tid.y;
	mad.lo.s32 	%r16, %r13, %r14, %r15;
	mov.u32 	%r17, %ntid.z;
	mov.u32 	%r18, %ctaid.z;
	mov.u32 	%r19, %tid.z;
	mad.lo.s32 	%r3, %r17, %r18, %r19;
	setp.ge.s32 	%p1, %r1, %r5;
	setp.ge.s32 	%p2, %r16, %r8;
	or.pred  	%p3, %p1, %p2;
	setp.ge.s32 	%p4, %r3, %r9;
	or.pred  	%p5, %p3, %p4;
	@%p5 bra 	$L__BB4_4;
	setp.eq.s32 	%p6, %r4, 0;
	@%p6 bra 	$L__BB4_3;
	mul.lo.s32 	%r20, %r5, %r16;
	add.s32 	%r21, %r20, %r1;
	mul.lo.s32 	%r22, %r5, %r3;
	mad.lo.s32 	%r23, %r22, %r6, %r21;
	mul.wide.s32 	%rd5, %r23, 8;
	add.s64 	%rd6, %rd2, %rd5;
	ld.global.v2.f32 	{%f1, %f2}, [%rd6];
	not.b32 	%r24, %r1;
	add.s32 	%r25, %r5, %r24;
	add.s32 	%r26, %r25, %r20;
	mad.lo.s32 	%r27, %r8, %r22, %r26;
	mul.wide.s32 	%rd7, %r27, 8;
	add.s64 	%rd8, %rd1, %rd7;
	ld.global.v2.f32 	{%f3, %f4}, [%rd8];
	add.f32 	%f5, %f1, %f3;
	add.f32 	%f6, %f2, %f4;
	st.global.v2.f32 	[%rd8], {%f5, %f6};
	bra.uni 	$L__BB4_4;
$L__BB4_3:
	mad.lo.s32 	%r28, %r5, %r16, %r1;
	mul.lo.s32 	%r29, %r5, %r3;
	mad.lo.s32 	%r30, %r29, %r6, %r28;
	mul.wide.s32 	%rd9, %r30, 8;
	add.s64 	%rd10, %rd2, %rd9;
	ld.global.v2.f32 	{%f7, %f8}, [%rd10];
	mad.lo.s32 	%r31, %r8, %r29, %r28;
	mul.wide.s32 	%rd11, %r31, 8;
	add.s64 	%rd12, %rd1, %rd11;
	ld.global.v2.f32 	{%f9, %f10}, [%rd12];
	add.f32 	%f11, %f7, %f9;
	add.f32 	%f12, %f8, %f10;
	st.global.v2.f32 	[%rd12], {%f11, %f12};
$L__BB4_4:
	ret;

}
	// .globl	_Z4addgPfP6float2fiii
.visible .entry _Z4addgPfP6float2fiii(
	.param .u64 .ptr .align 1 _Z4addgPfP6float2fiii_param_0,
	.param .u64 .ptr .align 1 _Z4addgPfP6float2fiii_param_1,
	.param .f32 _Z4addgPfP6float2fiii_param_2,
	.param .u32 _Z4addgPfP6float2fiii_param_3,
	.param .u32 _Z4addgPfP6float2fiii_param_4,
	.param .u32 _Z4addgPfP6float2fiii_param_5
)
{
	.reg .pred 	%p<6>;
	.reg .b32 	%r<20>;
	.reg .b32 	%f<5>;
	.reg .b64 	%rd<9>;

	ld.param.u64 	%rd1, [_Z4addgPfP6float2fiii_param_0];
	ld.param.u64 	%rd2, [_Z4addgPfP6float2fiii_param_1];
	ld.param.f32 	%f1, [_Z4addgPfP6float2fiii_param_2];
	ld.param.u32 	%r4, [_Z4addgPfP6float2fiii_param_3];
	ld.param.u32 	%r6, [_Z4addgPfP6float2fiii_param_4];
	ld.param.u32 	%r7, [_Z4addgPfP6float2fiii_param_5];
	mov.u32 	%r8, %ntid.x;
	mov.u32 	%r9, %ctaid.x;
	mov.u32 	%r10, %tid.x;
	mad.lo.s32 	%r1, %r8, %r9, %r10;
	mov.u32 	%r11, %ntid.y;
	mov.u32 	%r12, %ctaid.y;
	mov.u32 	%r13, %tid.y;
	mad.lo.s32 	%r14, %r11, %r12, %r13;
	mov.u32 	%r15, %ntid.z;
	mov.u32 	%r16, %ctaid.z;
	mov.u32 	%r17, %tid.z;
	mad.lo.s32 	%r3, %r15, %r16, %r17;
	setp.ge.s32 	%p1, %r1, %r4;
	setp.ge.s32 	%p2, %r14, %r6;
	or.pred  	%p3, %p1, %p2;
	setp.ge.s32 	%p4, %r3, %r7;
	or.pred  	%p5, %p3, %p4;
	@%p5 bra 	$L__BB5_2;
	cvta.to.global.u64 	%rd3, %rd2;
	cvta.to.global.u64 	%rd4, %rd1;
	mad.lo.s32 	%r18, %r6, %r3, %r14;
	mad.lo.s32 	%r19, %r18, %r4, %r1;
	mul.wide.s32 	%rd5, %r19, 8;
	add.s64 	%rd6, %rd3, %rd5;
	ld.global.f32 	%f2, [%rd6];
	mul.wide.s32 	%rd7, %r19, 4;
	add.s64 	%rd8, %rd4, %rd7;
	ld.global.f32 	%f3, [%rd8];
	fma.rn.f32 	%f4, %f1, %f2, %f3;
	st.global.f32 	[%rd8], %f4;
$L__BB5_2:
	ret;

}
	// .globl	_Z4addfPfP6float2fiii
.visible .entry _Z4addfPfP6float2fiii(
	.param .u64 .ptr .align 1 _Z4addfPfP6float2fiii_param_0,
	.param .u64 .ptr .align 1 _Z4addfPfP6float2fiii_param_1,
	.param .f32 _Z4addfPfP6float2fiii_param_2,
	.param .u32 _Z4addfPfP6float2fiii_param_3,
	.param .u32 _Z4addfPfP6float2fiii_param_4,
	.param .u32 _Z4addfPfP6float2fiii_param_5
)
{
	.reg .pred 	%p<6>;
	.reg .b32 	%r<26>;
	.reg .b32 	%f<6>;
	.reg .b64 	%rd<9>;

	ld.param.u64 	%rd1, [_Z4addfPfP6float2fiii_param_0];
	ld.param.u64 	%rd2, [_Z4addfPfP6float2fiii_param_1];
	ld.param.f32 	%f1, [_Z4addfPfP6float2fiii_param_2];
	ld.param.u32 	%r7, [_Z4addfPfP6float2fiii_param_3];
	ld.param.u32 	%r6, [_Z4addfPfP6float2fiii_param_4];
	ld.param.u32 	%r8, [_Z4addfPfP6float2fiii_param_5];
	mov.u32 	%r10, %ctaid.x;
	mov.u32 	%r11, %ntid.x;
	mov.u32 	%r12, %tid.x;
	mad.lo.s32 	%r1, %r10, %r11, %r12;
	mov.u32 	%r13, %ctaid.y;
	mov.u32 	%r14, %ntid.y;
	mov.u32 	%r15, %tid.y;
	mad.lo.s32 	%r16, %r13, %r14, %r15;
	mov.u32 	%r17, %ctaid.z;
	mov.u32 	%r18, %ntid.z;
	mov.u32 	%r19, %tid.z;
	mad.lo.s32 	%r3, %r17, %r18, %r19;
	div.s32 	%r20, %r3, %r6;
	max.s32 	%r21, %r1, %r16;
	setp.ge.s32 	%p1, %r21, %r7;
	setp.lt.s32 	%p2, %r6, 0;
	setp.ge.s32 	%p3, %r20, %r8;
	or.pred  	%p4, %p1, %p3;
	or.pred  	%p5, %p4, %p2;
	@%p5 bra 	$L__BB6_2;
	cvta.to.global.u64 	%rd3, %rd2;
	cvta.to.global.u64 	%rd4, %rd1;
	rem.s32 	%r22, %r3, %r6;
	mad.lo.s32 	%r23, %r20, %r6, %r22;
	mad.lo.s32 	%r24, %r23, %r7, %r16;
	mad.lo.s32 	%r25, %r24, %r7, %r1;
	mul.wide.s32 	%rd5, %r25, 8;
	add.s64 	%rd6, %rd3, %rd5;
	ld.global.f32 	%f2, [%rd6];
	mul.f32 	%f3, %f1, %f2;
	mul.wide.s32 	%rd7, %r25, 4;
	add.s64 	%rd8, %rd4, %rd7;
	ld.global.f32 	%f4, [%rd8];
	sub.f32 	%f5, %f4, %f3;
	st.global.f32 	[%rd8], %f5;
$L__BB6_2:
	ret;

}
	// .globl	_Z12makecomplexfP6float2Pfiii
.visible .entry _Z12makecomplexfP6float2Pfiii(
	.param .u64 .ptr .align 1 _Z12makecomplexfP6float2Pfiii_param_0,
	.param .u64 .ptr .align 1 _Z12makecomplexfP6float2Pfiii_param_1,
	.param .u32 _Z12makecomplexfP6float2Pfiii_param_2,
	.param .u32 _Z12makecomplexfP6float2Pfiii_param_3,
	.param .u32 _Z12makecomplexfP6float2Pfiii_param_4
)
{
	.reg .pred 	%p<6>;
	.reg .b32 	%r<26>;
	.reg .b32 	%f<3>;
	.reg .b64 	%rd<9>;

	ld.param.u64 	%rd1, [_Z12makecomplexfP6float2Pfiii_param_0];
	ld.param.u64 	%rd2, [_Z12makecomplexfP6float2Pfiii_param_1];
	ld.param.u32 	%r7, [_Z12makecomplexfP6float2Pfiii_param_2];
	ld.param.u32 	%r6, [_Z12makecomplexfP6float2Pfiii_param_3];
	ld.param.u32 	%r8, [_Z12makecomplexfP6float2Pfiii_param_4];
	mov.u32 	%r10, %ctaid.x;
	mov.u32 	%r11, %ntid.x;
	mov.u32 	%r12, %tid.x;
	mad.lo.s32 	%r1, %r10, %r11, %r12;
	mov.u32 	%r13, %ctaid.y;
	mov.u32 	%r14, %ntid.y;
	mov.u32 	%r15, %tid.y;
	mad.lo.s32 	%r16, %r13, %r14, %r15;
	mov.u32 	%r17, %ctaid.z;
	mov.u32 	%r18, %ntid.z;
	mov.u32 	%r19, %tid.z;
	mad.lo.s32 	%r3, %r17, %r18, %r19;
	div.s32 	%r20, %r3, %r6;
	max.s32 	%r21, %r1, %r16;
	setp.ge.s32 	%p1, %r21, %r7;
	setp.lt.s32 	%p2, %r6, 0;
	setp.ge.s32 	%p3, %r20, %r8;
	or.pred  	%p4, %p1, %p3;
	or.pred  	%p5, %p4, %p2;
	@%p5 bra 	$L__BB7_2;
	cvta.to.global.u64 	%rd3, %rd2;
	cvta.to.global.u64 	%rd4, %rd1;
	rem.s32 	%r22, %r3, %r6;
	mad.lo.s32 	%r23, %r20, %r6, %r22;
	mad.lo.s32 	%r24, %r23, %r7, %r16;
	mad.lo.s32 	%r25, %r24, %r7, %r1;
	mul.wide.s32 	%rd5, %r25, 4;
	add.s64 	%rd6, %rd3, %rd5;
	ld.global.f32 	%f1, [%rd6];
	mul.wide.s32 	%rd7, %r25, 8;
	add.s64 	%rd8, %rd4, %rd7;
	mov.f32 	%f2, 0f00000000;
	st.global.v2.f32 	[%rd8], {%f1, %f2};
$L__BB7_2:
	ret;

}
	// .globl	_Z13makerealstepfPfP6float2iii
.visible .entry _Z13makerealstepfPfP6float2iii(
	.param .u64 .ptr .align 1 _Z13makerealstepfPfP6float2iii_param_0,
	.param .u64 .ptr .align 1 _Z13makerealstepfPfP6float2iii_param_1,
	.param .u32 _Z13makerealstepfPfP6float2iii_param_2,
	.param .u32 _Z13makerealstepfPfP6float2iii_param_3,
	.param .u32 _Z13makerealstepfPfP6float2iii_param_4
)
{
	.reg .pred 	%p<4>;
	.reg .b32 	%r<24>;
	.reg .b32 	%f<2>;
	.reg .b64 	%rd<9>;

	ld.param.u64 	%rd1, [_Z13makerealstepfPfP6float2iii_param_0];
	ld.param.u64 	%rd2, [_Z13makerealstepfPfP6float2iii_param_1];
	ld.param.u32 	%r6, [_Z13makerealstepfPfP6float2iii_param_2];
	ld.param.u32 	%r5, [_Z13makerealstepfPfP6float2iii_param_3];
	ld.param.u32 	%r7, [_Z13makerealstepfPfP6float2iii_param_4];
	mov.u32 	%r8, %ctaid.x;
	mov.u32 	%r9, %ntid.x;
	mov.u32 	%r10, %tid.x;
	mad.lo.s32 	%r1, %r8, %r9, %r10;
	mov.u32 	%r11, %ctaid.y;
	mov.u32 	%r12, %ntid.y;
	mov.u32 	%r13, %tid.y;
	mad.lo.s32 	%r14, %r11, %r12, %r13;
	mov.u32 	%r15, %ctaid.z;
	mov.u32 	%r16, %ntid.z;
	mov.u32 	%r17, %tid.z;
	mad.lo.s32 	%r3, %r15, %r16, %r17;
	max.s32 	%r18, %r1, %r14;
	setp.ge.s32 	%p1, %r18, %r6;
	setp.ge.s32 	%p2, %r3, %r7;
	or.pred  	%p3, %p1, %p2;
	@%p3 bra 	$L__BB8_2;
	cvta.to.global.u64 	%rd3, %rd2;
	cvta.to.global.u64 	%rd4, %rd1;
	mad.lo.s32 	%r19, %r6, %r14, %r1;
	mul.lo.s32 	%r20, %r6, %r3;
	mul.lo.s32 	%r21, %r20, %r6;
	add.s32 	%r22, %r19, %r21;
	mad.lo.s32 	%r23, %r21, %r5, %r19;
	mul.wide.s32 	%rd5, %r22, 8;
	add.s64 	%rd6, %rd3, %rd5;
	ld.global.f32 	%f1, [%rd6];
	mul.wide.s32 	%rd7, %r23, 4;
	add.s64 	%rd8, %rd4, %rd7;
	st.global.f32 	[%rd8], %f1;
$L__BB8_2:
	ret;

}
	// .globl	_Z12makecomplexRP6float2Pfiii
.visible .entry _Z12makecomplexRP6float2Pfiii(
	.param .u64 .ptr .align 1 _Z12makecomplexRP6float2Pfiii_param_0,
	.param .u64 .ptr .align 1 _Z12makecomplexRP6float2Pfiii_param_1,
	.param .u32 _Z12makecomplexRP6float2Pfiii_param_2,
	.param .u32 _Z12makecomplexRP6float2Pfiii_param_3,
	.param .u32 _Z12makecomplexRP6float2Pfiii_param_4
)
{
	.reg .pred 	%p<6>;
	.reg .b32 	%r<20>;
	.reg .b32 	%f<3>;
	.reg .b64 	%rd<9>;

	ld.param.u64 	%rd1, [_Z12makecomplexRP6float2Pfiii_param_0];
	ld.param.u64 	%rd2, [_Z12makecomplexRP6float2Pfiii_param_1];
	ld.param.u32 	%r4, [_Z12makecomplexRP6float2Pfiii_param_2];
	ld.param.u32 	%r6, [_Z12makecomplexRP6float2Pfiii_param_3];
	ld.param.u32 	%r7, [_Z12makecomplexRP6float2Pfiii_param_4];
	mov.u32 	%r8, %ctaid.x;
	mov.u32 	%r9, %ntid.x;
	mov.u32 	%r10, %tid.x;
	mad.lo.s32 	%r1, %r8, %r9, %r10;
	mov.u32 	%r11, %ctaid.y;
	mov.u32 	%r12, %ntid.y;
	mov.u32 	%r13, %tid.y;
	mad.lo.s32 	%r14, %r11, %r12, %r13;
	mov.u32 	%r15, %ctaid.z;
	mov.u32 	%r16, %ntid.z;
	mov.u32 	%r17, %tid.z;
	mad.lo.s32 	%r3, %r15, %r16, %r17;
	setp.ge.s32 	%p1, %r1, %r4;
	setp.ge.s32 	%p2, %r14, %r6;
	or.pred  	%p3, %p1, %p2;
	setp.ge.s32 	%p4, %r3, %r7;
	or.pred  	%p5, %p3, %p4;
	@%p5 bra 	$L__BB9_2;
	cvta.to.global.u64 	%rd3, %rd2;
	cvta.to.global.u64 	%rd4, %rd1;
	mad.lo.s32 	%r18, %r6, %r3, %r14;
	mad.lo.s32 	%r19, %r18, %r4, %r1;
	mul.wide.s32 	%rd5, %r19, 4;
	add.s64 	%rd6, %rd3, %rd5;
	ld.global.f32 	%f1, [%rd6];
	mul.wide.s32 	%rd7, %r19, 8;
	add.s64 	%rd8, %rd4, %rd7;
	mov.f32 	%f2, 0f00000000;
	st.global.v2.f32 	[%rd8], {%f1, %f2};
$L__BB9_2:
	ret;

}
	// .globl	_Z4mulcP6float2fiii
.visible .entry _Z4mulcP6float2fiii(
	.param .u64 .ptr .align 1 _Z4mulcP6float2fiii_param_0,
	.param .f32 _Z4mulcP6float2fiii_param_1,
	.param .u32 _Z4mulcP6float2fiii_param_2,
	.param .u32 _Z4mulcP6float2fiii_param_3,
	.param .u32 _Z4mulcP6float2fiii_param_4
)
{
	.reg .pred 	%p<6>;
	.reg .b32 	%r<20>;
	.reg .b32 	%f<6>;
	.reg .b64 	%rd<5>;

	ld.param.u64 	%rd1, [_Z4mulcP6float2fiii_param_0];
	ld.param.f32 	%f1, [_Z4mulcP6float2fiii_param_1];
	ld.param.u32 	%r4, [_Z4mulcP6float2fiii_param_2];
	ld.param.u32 	%r6, [_Z4mulcP6float2fiii_param_3];
	ld.param.u32 	%r7, [_Z4mulcP6float2fiii_param_4];
	mov.u32 	%r8, %ntid.x;
	mov.u32 	%r9, %ctaid.x;
	mov.u32 	%r10, %tid.x;
	mad.lo.s32 	%r1, %r8, %r9, %r10;
	mov.u32 	%r11, %ntid.y;
	mov.u32 	%r12, %ctaid.y;
	mov.u32 	%r13, %tid.y;
	mad.lo.s32 	%r14, %r11, %r12, %r13;
	mov.u32 	%r15, %ntid.z;
	mov.u32 	%r16, %ctaid.z;
	mov.u32 	%r17, %tid.z;
	mad.lo.s32 	%r3, %r15, %r16, %r17;
	setp.ge.s32 	%p1, %r1, %r4;
	setp.ge.s32 	%p2, %r14, %r6;
	or.pred  	%p3, %p1, %p2;
	setp.ge.s32 	%p4, %r3, %r7;
	or.pred  	%p5, %p3, %p4;
	@%p5 bra 	$L__BB10_2;
	cvta.to.global.u64 	%rd2, %rd1;
	mad.lo.s32 	%r18, %r6, %r3, %r14;
	mad.lo.s32 	%r19, %r18, %r4, %r1;
	mul.wide.s32 	%rd3, %r19, 8;
	add.s64 	%rd4, %rd2, %rd3;
	ld.global.v2.f32 	{%f2, %f3}, [%rd4];
	mul.f32 	%f4, %f1, %f2;
	mul.f32 	%f5, %f1, %f3;
	st.global.v2.f32 	[%rd4], {%f4, %f5};
$L__BB10_2:
	ret;

}
	// .globl	_Z4mulrPffiii
.visible .entry _Z4mulrPffiii(
	.param .u64 .ptr .align 1 _Z4mulrPffiii_param_0,
	.param .f32 _Z4mulrPffiii_param_1,
	.param .u32 _Z4mulrPffiii_param_2,
	.param .u32 _Z4mulrPffiii_param_3,
	.param .u32 _Z4mulrPffiii_param_4
)
{
	.reg .pred 	%p<6>;
	.reg .b32 	%r<26>;
	.reg .b32 	%f<4>;
	.reg .b64 	%rd<5>;

	ld.param.u64 	%rd1, [_Z4mulrPffiii_param_0];
	ld.param.f32 	%f1, [_Z4mulrPffiii_param_1];
	ld.param.u32 	%r7, [_Z4mulrPffiii_param_2];
	ld.param.u32 	%r6, [_Z4mulrPffiii_param_3];
	ld.param.u32 	%r8, [_Z4mulrPffiii_param_4];
	mov.u32 	%r10, %ctaid.x;
	mov.u32 	%r11, %ntid.x;
	mov.u32 	%r12, %tid.x;
	mad.lo.s32 	%r1, %r10, %r11, %r12;
	mov.u32 	%r13, %ctaid.y;
	mov.u32 	%r14, %ntid.y;
	mov.u32 	%r15, %tid.y;
	mad.lo.s32 	%r16, %r13, %r14, %r15;
	mov.u32 	%r17, %ctaid.z;
	mov.u32 	%r18, %ntid.z;
	mov.u32 	%r19, %tid.z;
	mad.lo.s32 	%r3, %r17, %r18, %r19;
	div.s32 	%r20, %r3, %r6;
	max.s32 	%r21, %r1, %r16;
	setp.ge.s32 	%p1, %r21, %r7;
	setp.lt.s32 	%p2, %r6, 0;
	setp.ge.s32 	%p3, %r20, %r8;
	or.pred  	%p4, %p1, %p3;
	or.pred  	%p5, %p4, %p2;
	@%p5 bra 	$L__BB11_2;
	cvta.to.global.u64 	%rd2, %rd1;
	rem.s32 	%r22, %r3, %r6;
	mad.lo.s32 	%r23, %r20, %r6, %r22;
	mad.lo.s32 	%r24, %r23, %r7, %r16;
	mad.lo.s32 	%r25, %r24, %r7, %r1;
	mul.wide.s32 	%rd3, %r25, 4;
	add.s64 	%rd4, %rd2, %rd3;
	ld.global.f32 	%f2, [%rd4];
	mul.f32 	%f3, %f1, %f2;
	st.global.f32 	[%rd4], %f3;
$L__BB11_2:
	ret;

}
	// .globl	_Z6decphiP6float2S0_S0_iiii
.visible .entry _Z6decphiP6float2S0_S0_iiii(
	.param .u64 .ptr .align 1 _Z6decphiP6float2S0_S0_iiii_param_0,
	.param .u64 .ptr .align 1 _Z6decphiP6float2S0_S0_iiii_param_1,
	.param .u64 .ptr .align 1 _Z6decphiP6float2S0_S0_iiii_param_2,
	.param .u32 _Z6decphiP6float2S0_S0_iiii_param_3,
	.param .u32 _Z6decphiP6float2S0_S0_iiii_param_4,
	.param .u32 _Z6decphiP6float2S0_S0_iiii_param_5,
	.param .u32 _Z6decphiP6float2S0_S0_iiii_param_6
)
{
	.reg .pred 	%p<11>;
	.reg .b32 	%r<77>;
	.reg .b32 	%f<107>;
	.reg .b64 	%rd<35>;

	ld.param.u64 	%rd4, [_Z6decphiP6float2S0_S0_iiii_param_0];
	ld.param.u64 	%rd5, [_Z6decphiP6float2S0_S0_iiii_param_1];
	ld.param.u64 	%rd6, [_Z6decphiP6float2S0_S0_iiii_param_2];
	ld.param.u32 	%r34, [_Z6decphiP6float2S0_S0_iiii_param_3];
	ld.param.u32 	%r32, [_Z6decphiP6float2S0_S0_iiii_param_4];
	ld.param.u32 	%r33, [_Z6decphiP6float2S0_S0_iiii_param_5];
	ld.param.u32 	%r35, [_Z6decphiP6float2S0_S0_iiii_param_6];
	cvta.to.global.u64 	%rd1, %rd6;
	cvta.to.global.u64 	%rd2, %rd5;
	mov.u32 	%r36, %ctaid.x;
	mov.u32 	%r37, %ntid.x;
	mov.u32 	%r38, %tid.x;
	mad.lo.s32 	%r1, %r36, %r37, %r38;
	mov.u32 	%r39, %ctaid.y;
	mov.u32 	%r40, %ntid.y;
	mul.lo.s32 	%r2, %r39, %r40;
	mov.u32 	%r3, %tid.y;
	add.s32 	%r41, %r2, %r3;
	mov.u32 	%r42, %ctaid.z;
	mov.u32 	%r43, %ntid.z;
	mov.u32 	%r44, %tid.z;
	mad.lo.s32 	%r5, %r42, %r43, %r44;
	max.s32 	%r45, %r1, %r41;
	setp.ge.s32 	%p1, %r45, %r34;
	setp.ge.s32 	%p2, %r5, %r35;
	or.pred  	%p3, %p1, %p2;
	@%p3 bra 	$L__BB12_10;
	cvta.to.global.u64 	%rd7, %rd4;
	mad.lo.s32 	%r6, %r34, %r41, %r1;
	mul.lo.s32 	%r46, %r34, %r5;
	mul.lo.s32 	%r7, %r46, %r34;
	add.s32 	%r47, %r6, %r7;
	mul.wide.s32 	%rd8, %r47, 8;
	add.s64 	%rd3, %rd7, %rd8;
	mov.f32 	%f11, 0f00000000;
	st.global.v2.f32 	[%rd3], {%f11, %f11};
	setp.lt.s32 	%p4, %r33, 1;
	@%p4 bra 	$L__BB12_10;
	mul.lo.s32 	%r8, %r34, %r34;
	mad.lo.s32 	%r9, %r7, %r33, %r6;
	and.b32  	%r10, %r33, 3;
	setp.lt.u32 	%p5, %r33, 4;
	mov.b32 	%r76, 0;
	mov.f32 	%f103, 0f00000000;
	mov.f32 	%f104, %f103;
	@%p5 bra 	$L__BB12_5;
	and.b32  	%r50, %r33, 2147483644;
	neg.s32 	%r74, %r50;
	shl.b32 	%r72, %r32, 1;
	mul.lo.s32 	%r71, %r32, 3;
	mul.lo.s32 	%r51, %r33, %r34;
	mad.lo.s32 	%r52, %r51, %r5, %r3;
	add.s32 	%r53, %r52, %r2;
	mad.lo.s32 	%r69, %r34, %r53, %r1;
	mov.f32 	%f103, 0f00000000;
	mov.b32 	%r70, 0;
	mul.wide.s32 	%rd13, %r8, 8;
	mov.u32 	%r73, %r32;
$L__BB12_4:
	.pragma "nounroll";
	and.b32  	%r76, %r33, 2147483644;
	mul.wide.s32 	%rd9, %r69, 8;
	add.s64 	%rd10, %rd2, %rd9;
	ld.global.v2.f32 	{%f14, %f15}, [%rd10];
	div.s32 	%r54, %r70, %r33;
	mul.wide.s32 	%rd11, %r54, 8;
	add.s64 	%rd12, %rd1, %rd11;
	ld.global.v2.f32 	{%f16, %f17}, [%rd12];
	mul.f32 	%f18, %f15, %f17;
	fma.rn.f32 	%f19, %f14, %f16, %f18;
	add.f32 	%f20, %f104, %f19;
	st.global.f32 	[%rd3], %f20;
	ld.global.f32 	%f21, [%rd10];
	ld.global.f32 	%f22, [%rd12];
	mul.f32 	%f23, %f15, %f22;
	mul.f32 	%f24, %f21, %f17;
	sub.f32 	%f25, %f23, %f24;
	add.f32 	%f26, %f103, %f25;
	st.global.f32 	[%rd3+4], %f26;
	add.s64 	%rd14, %rd10, %rd13;
	ld.global.v2.f32 	{%f27, %f28}, [%rd14];
	div.s32 	%r55, %r73, %r33;
	mul.wide.s32 	%rd15, %r55, 8;
	add.s64 	%rd16, %rd1, %rd15;
	ld.global.v2.f32 	{%f29, %f30}, [%rd16];
	mul.f32 	%f31, %f28, %f30;
	fma.rn.f32 	%f32, %f27, %f29, %f31;
	add.f32 	%f33, %f20, %f32;
	st.global.f32 	[%rd3], %f33;
	ld.global.f32 	%f34, [%rd14];
	ld.global.f32 	%f35, [%rd16];
	mul.f32 	%f36, %f28, %f35;
	mul.f32 	%f37, %f34, %f30;
	sub.f32 	%f38, %f36, %f37;
	add.f32 	%f39, %f26, %f38;
	st.global.f32 	[%rd3+4], %f39;
	add.s64 	%rd17, %rd14, %rd13;
	ld.global.v2.f32 	{%f40, %f41}, [%rd17];
	div.s32 	%r56, %r72, %r33;
	mul.wide.s32 	%rd18, %r56, 8;
	add.s64 	%rd19, %rd1, %rd18;
	ld.global.v2.f32 	{%f42, %f43}, [%rd19];
	mul.f32 	%f44, %f41, %f43;
	fma.rn.f32 	%f45, %f40, %f42, %f44;
	add.f32 	%f46, %f33, %f45;
	st.global.f32 	[%rd3], %f46;
	ld.global.f32 	%f47, [%rd17];
	ld.global.f32 	%f48, [%rd19];
	mul.f32 	%f49, %f41, %f48;
	mul.f32 	%f50, %f47, %f43;
	sub.f32 	%f51, %f49, %f50;
	add.f32 	%f52, %f39, %f51;
	st.global.f32 	[%rd3+4], %f52;
	add.s64 	%rd20, %rd17, %rd13;
	ld.global.v2.f32 	{%f53, %f54}, [%rd20];
	div.s32 	%r57, %r71, %r33;
	mul.wide.s32 	%rd21, %r57, 8;
	add.s64 	%rd22, %rd1, %rd21;
	ld.global.v2.f32 	{%f55, %f56}, [%rd22];
	mul.f32 	%f57, %f54, %f56;
	fma.rn.f32 	%f58, %f53, %f55, %f57;
	add.f32 	%f104, %f46, %f58;
	st.global.f32 	[%rd3], %f104;
	ld.global.f32 	%f59, [%rd20];
	ld.global.f32 	%f60, [%rd22];
	mul.f32 	%f61, %f54, %f60;
	mul.f32 	%f62, %f59, %f56;
	sub.f32 	%f63, %f61, %f62;
	add.f32 	%f103, %f52, %f63;
	st.global.f32 	[%rd3+4], %f103;
	add.s32 	%r74, %r74, 4;
	shl.b32 	%r58, %r32, 2;
	add.s32 	%r73, %r73, %r58;
	add.s32 	%r72, %r72, %r58;
	add.s32 	%r71, %r71, %r58;
	add.s32 	%r70, %r70, %r58;
	shl.b32 	%r59, %r8, 2;
	add.s32 	%r69, %r69, %r59;
	setp.ne.s32 	%p6, %r74, 0;
	@%p6 bra 	$L__BB12_4;
$L__BB12_5:
	setp.eq.s32 	%p7, %r10, 0;
	@%p7 bra 	$L__BB12_10;
	setp.eq.s32 	%p8, %r10, 1;
	@%p8 bra 	$L__BB12_8;
	mad.lo.s32 	%r60, %r8, %r76, %r9;
	mul.wide.s32 	%rd23, %r60, 8;
	add.s64 	%rd24, %rd2, %rd23;
	ld.global.v2.f32 	{%f64, %f65}, [%rd24];
	mul.lo.s32 	%r61, %r76, %r32;
	div.s32 	%r62, %r61, %r33;
	mul.wide.s32 	%rd25, %r62, 8;
	add.s64 	%rd26, %rd1, %rd25;
	ld.global.v2.f32 	{%f66, %f67}, [%rd26];
	mul.f32 	%f68, %f65, %f67;
	fma.rn.f32 	%f69, %f64, %f66, %f68;
	add.f32 	%f70, %f104, %f69;
	st.global.f32 	[%rd3], %f70;
	ld.global.f32 	%f71, [%rd24];
	ld.global.f32 	%f72, [%rd26];
	mul.f32 	%f73, %f65, %f72;
	mul.f32 	%f74, %f71, %f67;
	sub.f32 	%f75, %f73, %f74;
	add.f32 	%f76, %f103, %f75;
	st.global.f32 	[%rd3+4], %f76;
	mul.wide.s32 	%rd27, %r8, 8;
	add.s64 	%rd28, %rd24, %rd27;
	ld.global.v2.f32 	{%f77, %f78}, [%rd28];
	add.s32 	%r63, %r61, %r32;
	div.s32 	%r64, %r63, %r33;
	mul.wide.s32 	%rd29, %r64, 8;
	add.s64 	%rd30, %rd1, %rd29;
	ld.global.v2.f32 	{%f79, %f80}, [%rd30];
	mul.f32 	%f81, %f78, %f80;
	fma.rn.f32 	%f82, %f77, %f79, %f81;
	add.f32 	%f104, %f70, %f82;
	st.global.f32 	[%rd3], %f104;
	ld.global.f32 	%f83, [%rd28];
	ld.global.f32 	%f84, [%rd30];
	mul.f32 	%f85, %f78, %f84;
	mul.f32 	%f86, %f83, %f80;
	sub.f32 	%f87, %f85, %f86;
	add.f32 	%f103, %f76, %f87;
	st.global.f32 	[%rd3+4], %f103;
	add.s32 	%r76, %r76, 2;
$L__BB12_8:
	and.b32  	%r65, %r33, 1;
	setp.eq.b32 	%p9, %r65, 1;
	not.pred 	%p10, %p9;
	@%p10 bra 	$L__BB12_10;
	mad.lo.s32 	%r66, %r8, %r76, %r9;
	mul.wide.s32 	%rd31, %r66, 8;
	add.s64 	%rd32, %rd2, %rd31;
	ld.global.v2.f32 	{%f88, %f89}, [%rd32];
	mul.lo.s32 	%r67, %r76, %r32;
	div.s32 	%r68, %r67, %r33;
	mul.wide.s32 	%rd33, %r68, 8;
	add.s64 	%rd34, %rd1, %rd33;
	ld.global.v2.f32 	{%f90, %f91}, [%rd34];
	mul.f32 	%f92, %f89, %f91;
	fma.rn.f32 	%f93, %f88, %f90, %f92;
	add.f32 	%f94, %f104, %f93;
	st.global.f32 	[%rd3], %f94;
	ld.global.f32 	%f95, [%rd32];
	ld.global.f32 	%f96, [%rd34];
	mul.f32 	%f97, %f89, %f96;
	mul.f32 	%f98, %f95, %f91;
	sub.f32 	%f99, %f97, %f98;
	add.f32 	%f100, %f103, %f99;
	st.global.f32 	[%rd3+4], %f100;
$L__BB12_10:
	ret;

}
	// .globl	_Z6recphiP6float2S0_S0_iiii
.visible .entry _Z6recphiP6float2S0_S0_iiii(
	.param .u64 .ptr .align 1 _Z6recphiP6float2S0_S0_iiii_param_0,
	.param .u64 .ptr .align 1 _Z6recphiP6float2S0_S0_iiii_param_1,
	.param .u64 .ptr .align 1 _Z6recphiP6float2S0_S0_iiii_param_2,
	.param .u32 _Z6recphiP6float2S0_S0_iiii_param_3,
	.param .u32 _Z6recphiP6float2S0_S0_iiii_param_4,
	.param .u32 _Z6recphiP6float2S0_S0_iiii_param_5,
	.param .u32 _Z6recphiP6float2S0_S0_iiii_param_6
)
{
	.reg .pred 	%p<11>;
	.reg .b32 	%r<76>;
	.reg .b32 	%f<104>;
	.reg .b64 	%rd<35>;

	ld.param.u64 	%rd5, [_Z6recphiP6float2S0_S0_iiii_param_0];
	ld.param.u64 	%rd4, [_Z6recphiP6float2S0_S0_iiii_param_1];
	ld.param.u64 	%rd6, [_Z6recphiP6float2S0_S0_iiii_param_2];
	ld.param.u32 	%r33, [_Z6recphiP6float2S0_S0_iiii_param_3];
	ld.param.u32 	%r31, [_Z6recphiP6float2S0_S0_iiii_param_4];
	ld.param.u32 	%r32, [_Z6recphiP6float2S0_S0_iiii_param_5];
	ld.param.u32 	%r34, [_Z6recphiP6float2S0_S0_iiii_param_6];
	cvta.to.global.u64 	%rd1, %rd5;
	cvta.to.global.u64 	%rd2, %rd6;
	mov.u32 	%r35, %ctaid.x;
	mov.u32 	%r36, %ntid.x;
	mov.u32 	%r37, %tid.x;
	mad.lo.s32 	%r1, %r35, %r36, %r37;
	mov.u32 	%r38, %ctaid.y;
	mov.u32 	%r39, %ntid.y;
	mul.lo.s32 	%r2, %r38, %r39;
	mov.u32 	%r3, %tid.y;
	add.s32 	%r40, %r2, %r3;
	mov.u32 	%r41, %ctaid.z;
	mov.u32 	%r42, %ntid.z;
	mov.u32 	%r43, %tid.z;
	mad.lo.s32 	%r5, %r41, %r42, %r43;
	max.s32 	%r44, %r1, %r40;
	setp.ge.s32 	%p1, %r44, %r33;
	setp.ge.s32 	%p2, %r5, %r34;
	or.pred  	%p3, %p1, %p2;
	@%p3 bra 	$L__BB13_10;
	mul.lo.s32 	%r6, %r33, %r40;
	setp.lt.s32 	%p4, %r32, 1;
	@%p4 bra 	$L__BB13_10;
	add.s32 	%r46, %r6, %r1;
	mul.lo.s32 	%r7, %r33, %r33;
	mul.lo.s32 	%r47, %r7, %r5;
	mad.lo.s32 	%r8, %r47, %r32, %r46;
	add.s32 	%r48, %r46, %r47;
	cvta.to.global.u64 	%rd7, %rd4;
	mul.wide.s32 	%rd8, %r48, 8;
	add.s64 	%rd3, %rd7, %rd8;
	and.b32  	%r9, %r32, 3;
	setp.lt.u32 	%p5, %r32, 4;
	mov.b32 	%r75, 0;
	@%p5 bra 	$L__BB13_5;
	and.b32  	%r75, %r32, 2147483644;
	ld.global.f32 	%f103, [%rd3];
	neg.s32 	%r73, %r75;
	shl.b32 	%r71, %r31, 1;
	mul.lo.s32 	%r70, %r31, 3;
	mul.lo.s32 	%r50, %r32, %r33;
	mad.lo.s32 	%r51, %r50, %r5, %r3;
	add.s32 	%r52, %r51, %r2;
	mad.lo.s32 	%r68, %r33, %r52, %r1;
	mov.b32 	%r69, 0;
	mul.wide.s32 	%rd15, %r7, 8;
	mov.u32 	%r72, %r31;
$L__BB13_4:
	.pragma "nounroll";
	div.s32 	%r53, %r69, %r32;
	mul.wide.s32 	%rd9, %r53, 8;
	add.s64 	%rd10, %rd2, %rd9;
	ld.global.v2.f32 	{%f4, %f5}, [%rd10];
	mul.f32 	%f6, %f103, %f4;
	ld.global.f32 	%f7, [%rd3+4];
	mul.f32 	%f8, %f7, %f5;
	sub.f32 	%f9, %f6, %f8;
	mul.wide.s32 	%rd11, %r68, 8;
	add.s64 	%rd12, %rd1, %rd11;
	ld.global.v2.f32 	{%f10, %f11}, [%rd12];
	add.f32 	%f12, %f10, %f9;
	st.global.f32 	[%rd12], %f12;
	ld.global.f32 	%f13, [%rd3];
	ld.global.f32 	%f14, [%rd10];
	mul.f32 	%f15, %f7, %f14;
	fma.rn.f32 	%f16, %f13, %f5, %f15;
	add.f32 	%f17, %f11, %f16;
	st.global.f32 	[%rd12+4], %f17;
	div.s32 	%r54, %r72, %r32;
	mul.wide.s32 	%rd13, %r54, 8;
	add.s64 	%rd14, %rd2, %rd13;
	ld.global.v2.f32 	{%f18, %f19}, [%rd14];
	mul.f32 	%f20, %f13, %f18;
	ld.global.f32 	%f21, [%rd3+4];
	mul.f32 	%f22, %f21, %f19;
	sub.f32 	%f23, %f20, %f22;
	add.s64 	%rd16, %rd12, %rd15;
	ld.global.v2.f32 	{%f24, %f25}, [%rd16];
	add.f32 	%f26, %f24, %f23;
	st.global.f32 	[%rd16], %f26;
	ld.global.f32 	%f27, [%rd3];
	ld.global.f32 	%f28, [%rd14];
	mul.f32 	%f29, %f21, %f28;
	fma.rn.f32 	%f30, %f27, %f19, %f29;
	add.f32 	%f31, %f25, %f30;
	st.global.f32 	[%rd16+4], %f31;
	div.s32 	%r55, %r71, %r32;
	mul.wide.s32 	%rd17, %r55, 8;
	add.s64 	%rd18, %rd2, %rd17;
	ld.global.v2.f32 	{%f32, %f33}, [%rd18];
	mul.f32 	%f34, %f27, %f32;
	ld.global.f32 	%f35, [%rd3+4];
	mul.f32 	%f36, %f35, %f33;
	sub.f32 	%f37, %f34, %f36;
	add.s64 	%rd19, %rd16, %rd15;
	ld.global.v2.f32 	{%f38, %f39}, [%rd19];
	add.f32 	%f40, %f38, %f37;
	st.global.f32 	[%rd19], %f40;
	ld.global.f32 	%f41, [%rd3];
	ld.global.f32 	%f42, [%rd18];
	mul.f32 	%f43, %f35, %f42;
	fma.rn.f32 	%f44, %f41, %f33, %f43;
	add.f32 	%f45, %f39, %f44;
	st.global.f32 	[%rd19+4], %f45;
	div.s32 	%r56, %r70, %r32;
	mul.wide.s32 	%rd20, %r56, 8;
	add.s64 	%rd21, %rd2, %rd20;
	ld.global.v2.f32 	{%f46, %f47}, [%rd21];
	mul.f32 	%f48, %f41, %f46;
	ld.global.f32 	%f49, [%rd3+4];
	mul.f32 	%f50, %f49, %f47;
	sub.f32 	%f51, %f48, %f50;
	add.s64 	%rd22, %rd19, %rd15;
	ld.global.v2.f32 	{%f52, %f53}, [%rd22];
	add.f32 	%f54, %f52, %f51;
	st.global.f32 	[%rd22], %f54;
	ld.global.f32 	%f103, [%rd3];
	ld.global.f32 	%f55, [%rd21];
	mul.f32 	%f56, %f49, %f55;
	fma.rn.f32 	%f57, %f103, %f47, %f56;
	add.f32 	%f58, %f53, %f57;
	st.global.f32 	[%rd22+4], %f58;
	add.s32 	%r73, %r73, 4;
	shl.b32 	%r57, %r31, 2;
	add.s32 	%r72, %r72, %r57;
	add.s32 	%r71, %r71, %r57;
	add.s32 	%r70, %r70, %r57;
	add.s32 	%r69, %r69, %r57;
	shl.b32 	%r58, %r7, 2;
	add.s32 	%r68, %r68, %r58;
	setp.ne.s32 	%p6, %r73, 0;
	@%p6 bra 	$L__BB13_4;
$L__BB13_5:
	setp.eq.s32 	%p7, %r9, 0;
	@%p7 bra 	$L__BB13_10;
	setp.eq.s32 	%p8, %r9, 1;
	@%p8 bra 	$L__BB13_8;
	mad.lo.s32 	%r59, %r7, %r75, %r8;
	ld.global.v2.f32 	{%f59, %f60}, [%rd3];
	mul.lo.s32 	%r60, %r75, %r31;
	div.s32 	%r61, %r60, %r32;
	mul.wide.s32 	%rd23, %r61, 8;
	add.s64 	%rd24, %rd2, %rd23;
	ld.global.v2.f32 	{%f61, %f62}, [%rd24];
	mul.f32 	%f63, %f59, %f61;
	mul.f32 	%f64, %f60, %f62;
	sub.f32 	%f65, %f63, %f64;
	mul.wide.s32 	%rd25, %r59, 8;
	add.s64 	%rd26, %rd1, %rd25;
	ld.global.v2.f32 	{%f66, %f67}, [%rd26];
	add.f32 	%f68, %f66, %f65;
	st.global.f32 	[%rd26], %f68;
	ld.global.f32 	%f69, [%rd3];
	ld.global.f32 	%f70, [%rd24];
	mul.f32 	%f71, %f60, %f70;
	fma.rn.f32 	%f72, %f69, %f62, %f71;
	add.f32 	%f73, %f67, %f72;
	st.global.f32 	[%rd26+4], %f73;
	add.s32 	%r62, %r60, %r31;
	div.s32 	%r63, %r62, %r32;
	mul.wide.s32 	%rd27, %r63, 8;
	add.s64 	%rd28, %rd2, %rd27;
	ld.global.v2.f32 	{%f74, %f75}, [%rd28];
	mul.f32 	%f76, %f69, %f74;
	ld.global.f32 	%f77, [%rd3+4];
	mul.f32 	%f78, %f77, %f75;
	sub.f32 	%f79, %f76, %f78;
	mul.wide.s32 	%rd29, %r7, 8;
	add.s64 	%rd30, %rd26, %rd29;
	ld.global.v2.f32 	{%f80, %f81}, [%rd30];
	add.f32 	%f82, %f80, %f79;
	st.global.f32 	[%rd30], %f82;
	ld.global.f32 	%f83, [%rd3];
	ld.global.f32 	%f84, [%rd28];
	mul.f32 	%f85, %f77, %f84;
	fma.rn.f32 	%f86, %f83, %f75, %f85;
	add.f32 	%f87, %f81, %f86;
	st.global.f32 	[%rd30+4], %f87;
	add.s32 	%r75, %r75, 2;
$L__BB13_8:
	and.b32  	%r64, %r32, 1;
	setp.eq.b32 	%p9, %r64, 1;
	not.pred 	%p10, %p9;
	@%p10 bra 	$L__BB13_10;
	mad.lo.s32 	%r65, %r7, %r75, %r8;
	ld.global.v2.f32 	{%f88, %f89}, [%rd3];
	mul.lo.s32 	%r66, %r75, %r31;
	div.s32 	%r67, %r66, %r32;
	mul.wide.s32 	%rd31, %r67, 8;
	add.s64 	%rd32, %rd2, %rd31;
	ld.global.v2.f32 	{%f90, %f91}, [%rd32];
	mul.f32 	%f92, %f88, %f90;
	mul.f32 	%f93, %f89, %f91;
	sub.f32 	%f94, %f92, %f93;
	mul.wide.s32 	%rd33, %r65, 8;
	add.s64 	%rd34, %rd1, %rd33;
	ld.global.v2.f32 	{%f95, %f96}, [%rd34];
	add.f32 	%f97, %f95, %f94;
	st.global.f32 	[%rd34], %f97;
	ld.global.f32 	%f98, [%rd3];
	ld.global.f32 	%f99, [%rd32];
	mul.f32 	%f100, %f89, %f99;
	fma.rn.f32 	%f101, %f98, %f91, %f100;
	add.f32 	%f102, %f96, %f101;
	st.global.f32 	[%rd34+4], %f102;
$L__BB13_10:
	ret;

}
	// .globl	_Z9takethetaPfii
.visible .entry _Z9takethetaPfii(
	.param .u64 .ptr .align 1 _Z9takethetaPfii_param_0,
	.param .u32 _Z9takethetaPfii_param_1,
	.param .u32 _Z9takethetaPfii_param_2
)
{
	.reg .pred 	%p<2>;
	.reg .b32 	%r<8>;
	.reg .b32 	%f<5>;
	.reg .b64 	%rd<5>;
	.reg .b64 	%fd<5>;

	ld.param.u64 	%rd1, [_Z9takethetaPfii_param_0];
	ld.param.u32 	%r2, [_Z9takethetaPfii_param_1];
	ld.param.u32 	%r3, [_Z9takethetaPfii_param_2];
	mov.u32 	%r4, %ctaid.x;
	mov.u32 	%r5, %ntid.x;
	mov.u32 	%r6, %tid.x;
	mad.lo.s32 	%r1, %r4, %r5, %r6;
	div.s32 	%r7, %r2, %r3;
	setp.ge.s32 	%p1, %r1, %r7;
	@%p1 bra 	$L__BB14_2;
	cvta.to.global.u64 	%rd2, %rd1;
	cvt.rn.f32.s32 	%f1, %r1;
	cvt.rn.f32.s32 	%f2, %r2;
	div.rn.f32 	%f3, %f1, %f2;
	cvt.f64.f32 	%fd1, %f3;
	mul.f64 	%fd2, %fd1, 0d400921FB54442D18;
	cvt.rn.f64.s32 	%fd3, %r3;
	mul.f64 	%fd4, %fd2, %fd3;
	cvt.rn.f32.f64 	%f4, %fd4;
	mul.wide.s32 	%rd3, %r1, 4;
	add.s64 	%rd4, %rd2, %rd3;
	st.global.f32 	[%rd4], %f4;
$L__BB14_2:
	ret;

}
	// .globl	_Z6mulphiP6float2S0_iiii
.visible .entry _Z6mulphiP6float2S0_iiii(
	.param .u64 .ptr .align 1 _Z6mulphiP6float2S0_iiii_param_0,
	.param .u64 .ptr .align 1 _Z6mulphiP6float2S0_iiii_param_1,
	.param .u32 _Z6mulphiP6float2S0_iiii_param_2,
	.param .u32 _Z6mulphiP6float2S0_iiii_param_3,
	.param .u32 _Z6mulphiP6float2S0_iiii_param_4,
	.param .u32 _Z6mulphiP6float2S0_iiii_param_5
)
{
	.reg .pred 	%p<6>;
	.reg .b32 	%r<21>;
	.reg .b32 	%f<14>;
	.reg .b64 	%rd<9>;

	ld.param.u64 	%rd1, [_Z6mulphiP6float2S0_iiii_param_0];
	ld.param.u64 	%rd2, [_Z6mulphiP6float2S0_iiii_param_1];
	ld.param.u32 	%r4, [_Z6mulphiP6float2S0_iiii_param_2];
	ld.param.u32 	%r5, [_Z6mulphiP6float2S0_iiii_param_3];
	ld.param.u32 	%r7, [_Z6mulphiP6float2S0_iiii_param_4];
	ld.param.u32 	%r8, [_Z6mulphiP6float2S0_iiii_param_5];
	mov.u32 	%r9, %ctaid.x;
	mov.u32 	%r10, %ntid.x;
	mov.u32 	%r11, %tid.x;
	mad.lo.s32 	%r1, %r9, %r10, %r11;
	mov.u32 	%r12, %ctaid.y;
	mov.u32 	%r13, %ntid.y;
	mov.u32 	%r14, %tid.y;
	mad.lo.s32 	%r15, %r12, %r13, %r14;
	mov.u32 	%r16, %ctaid.z;
	mov.u32 	%r17, %ntid.z;
	mov.u32 	%r18, %tid.z;
	mad.lo.s32 	%r3, %r16, %r17, %r18;
	setp.ge.s32 	%p1, %r1, %r5;
	setp.ge.s32 	%p2, %r15, %r7;
	or.pred  	%p3, %p1, %p2;
	setp.ge.s32 	%p4, %r3, %r8;
	or.pred  	%p5, %p3, %p4;
	@%p5 bra 	$L__BB15_2;
	cvta.to.global.u64 	%rd3, %rd1;
	cvta.to.global.u64 	%rd4, %rd2;
	mad.lo.s32 	%r19, %r7, %r3, %r15;
	mad.lo.s32 	%r20, %r19, %r5, %r1;
	mul.wide.s32 	%rd5, %r20, 8;
	add.s64 	%rd6, %rd3, %rd5;
	ld.global.v2.f32 	{%f1, %f2}, [%rd6];
	mul.wide.u32 	%rd7, %r15, 8;
	add.s64 	%rd8, %rd4, %rd7;
	ld.global.v2.f32 	{%f3, %f4}, [%rd8];
	mul.f32 	%f5, %f1, %f3;
	cvt.rn.f32.s32 	%f6, %r4;
	mul.f32 	%f7, %f2, %f6;
	mul.f32 	%f8, %f7, %f4;
	sub.f32 	%f9, %f5, %f8;
	st.global.f32 	[%rd6], %f9;
	mul.f32 	%f10, %f1, %f6;
	ld.global.f32 	%f11, [%rd8];
	mul.f32 	%f12, %f2, %f11;
	fma.rn.f32 	%f13, %f10, %f4, %f12;
	st.global.f32 	[%rd6+4], %f13;
$L__BB15_2:
	ret;

}
	// .globl	_Z5prox1PfS_fiii
.visible .entry _Z5prox1PfS_fiii(
	.param .u64 .ptr .align 1 _Z5prox1PfS_fiii_param_0,
	.param .u64 .ptr .align 1 _Z5prox1PfS_fiii_param_1,
	.param .f32 _Z5prox1PfS_fiii_param_2,
	.param .u32 _Z5prox1PfS_fiii_param_3,
	.param .u32 _Z5prox1PfS_fiii_param_4,
	.param .u32 _Z5prox1PfS_fiii_param_5
)
{
	.reg .pred 	%p<6>;
	.reg .b32 	%r<20>;
	.reg .b32 	%f<8>;
	.reg .b64 	%rd<8>;

	ld.param.u64 	%rd1, [_Z5prox1PfS_fiii_param_0];
	ld.param.u64 	%rd2, [_Z5prox1PfS_fiii_param_1];
	ld.param.f32 	%f1, [_Z5prox1PfS_fiii_param_2];
	ld.param.u32 	%r4, [_Z5prox1PfS_fiii_param_3];
	ld.param.u32 	%r6, [_Z5prox1PfS_fiii_param_4];
	ld.param.u32 	%r7, [_Z5prox1PfS_fiii_param_5];
	mov.u32 	%r8, %ctaid.x;
	mov.u32 	%r9, %ntid.x;
	mov.u32 	%r10, %tid.x;
	mad.lo.s32 	%r1, %r8, %r9, %r10;
	mov.u32 	%r11, %ctaid.y;
	mov.u32 	%r12, %ntid.y;
	mov.u32 	%r13, %tid.y;
	mad.lo.s32 	%r14, %r11, %r12, %r13;
	mov.u32 	%r15, %ctaid.z;
	mov.u32 	%r16, %ntid.z;
	mov.u32 	%r17, %tid.z;
	mad.lo.s32 	%r3, %r15, %r16, %r17;
	setp.ge.s32 	%p1, %r1, %r4;
	setp.ge.s32 	%p2, %r14, %r6;
	or.pred  	%p3, %p1, %p2;
	setp.ge.s32 	%p4, %r3, %r7;
	or.pred  	%p5, %p3, %p4;
	@%p5 bra 	$L__BB16_2;
	cvta.to.global.u64 	%rd3, %rd1;
	cvta.to.global.u64 	%rd4, %rd2;
	mad.lo.s32 	%r18, %r6, %r3, %r14;
	mad.lo.s32 	%r19, %r18, %r4, %r1;
	mul.wide.s32 	%rd5, %r19, 4;
	add.s64 	%rd6, %rd3, %rd5;
	ld.global.f32 	%f2, [%rd6];
	add.s64 	%rd7, %rd4, %rd5;
	ld.global.f32 	%f3, [%rd7];
	mul.f32 	%f4, %f1, %f3;
	sub.f32 	%f5, %f2, %f4;
	add.f32 	%f6, %f1, 0f3F800000;
	div.rn.f32 	%f7, %f5, %f6;
	st.global.f32 	[%rd6], %f7;
$L__BB16_2:
	ret;

}
	// .globl	_Z5prox2P6float4fiii
.visible .entry _Z5prox2P6float4fiii(
	.param .u64 .ptr .align 1 _Z5prox2P6float4fiii_param_0,
	.param .f32 _Z5prox2P6float4fiii_param_1,
	.param .u32 _Z5prox2P6float4fiii_param_2,
	.param .u32 _Z5prox2P6float4fiii_param_3,
	.param .u32 _Z5prox2P6float4fiii_param_4
)
{
	.reg .pred 	%p<6>;
	.reg .b32 	%r<26>;
	.reg .b32 	%f<18>;
	.reg .b64 	%rd<5>;

	ld.param.u64 	%rd1, [_Z5prox2P6float4fiii_param_0];
	ld.param.f32 	%f1, [_Z5prox2P6float4fiii_param_1];
	ld.param.u32 	%r7, [_Z5prox2P6float4fiii_param_2];
	ld.param.u32 	%r6, [_Z5prox2P6float4fiii_param_3];
	ld.param.u32 	%r8, [_Z5prox2P6float4fiii_param_4];
	mov.u32 	%r10, %ctaid.x;
	mov.u32 	%r11, %ntid.x;
	mov.u32 	%r12, %tid.x;
	mad.lo.s32 	%r1, %r10, %r11, %r12;
	mov.u32 	%r13, %ctaid.y;
	mov.u32 	%r14, %ntid.y;
	mov.u32 	%r15, %tid.y;
	mad.lo.s32 	%r16, %r13, %r14, %r15;
	mov.u32 	%r17, %ctaid.z;
	mov.u32 	%r18, %ntid.z;
	mov.u32 	%r19, %tid.z;
	mad.lo.s32 	%r3, %r17, %r18, %r19;
	div.s32 	%r20, %r3, %r6;
	max.s32 	%r21, %r1, %r16;
	setp.ge.s32 	%p1, %r21, %r7;
	setp.lt.s32 	%p2, %r6, 0;
	setp.ge.s32 	%p3, %r20, %r8;
	or.pred  	%p4, %p1, %p3;
	or.pred  	%p5, %p4, %p2;
	@%p5 bra 	$L__BB17_2;
	cvta.to.global.u64 	%rd2, %rd1;
	rem.s32 	%r22, %r3, %r6;
	mad.lo.s32 	%r23, %r20, %r6, %r22;
	mad.lo.s32 	%r24, %r23, %r7, %r16;
	mad.lo.s32 	%r25, %r24, %r7, %r1;
	rcp.rn.f32 	%f2, %f1;
	mul.wide.s32 	%rd3, %r25, 16;
	add.s64 	%rd4, %rd2, %rd3;
	ld.global.v4.f32 	{%f3, %f4, %f5, %f6}, [%rd4];
	mul.f32 	%f7, %f4, %f4;
	fma.rn.f32 	%f8, %f3, %f3, %f7;
	fma.rn.f32 	%f9, %f5, %f5, %f8;
	fma.rn.f32 	%f10, %f6, %f6, %f9;
	sqrt.rn.f32 	%f11, %f10;
	mul.f32 	%f12, %f2, %f11;
	max.f32 	%f13, %f12, 0f3F800000;
	div.rn.f32 	%f14, %f3, %f13;
	div.rn.f32 	%f15, %f4, %f13;
	div.rn.f32 	%f16, %f5, %f13;
	div.rn.f32 	%f17, %f6, %f13;
	st.global.v4.f32 	[%rd4], {%f14, %f15, %f16, %f17};
$L__BB17_2:
	ret;

}
	// .globl	_Z12updateft_kerPfS_S_iii
.visible .entry _Z12updateft_kerPfS_S_iii(
	.param .u64 .ptr .align 1 _Z12updateft_kerPfS_S_iii_param_0,
	.param .u64 .ptr .align 1 _Z12updateft_kerPfS_S_iii_param_1,
	.param .u64 .ptr .align 1 _Z12updateft_kerPfS_S_iii_param_2,
	.param .u32 _Z12updateft_kerPfS_S_iii_param_3,
	.param .u32 _Z12updateft_kerPfS_S_iii_param_4,
	.param .u32 _Z12updateft_kerPfS_S_iii_param_5
)
{
	.reg .pred 	%p<6>;
	.reg .b32 	%r<26>;
	.reg .b32 	%f<5>;
	.reg .b64 	%rd<11>;

	ld.param.u64 	%rd1, [_Z12updateft_kerPfS_S_iii_param_0];
	ld.param.u64 	%rd2, [_Z12updateft_kerPfS_S_iii_param_1];
	ld.param.u64 	%rd3, [_Z12updateft_kerPfS_S_iii_param_2];
	ld.param.u32 	%r7, [_Z12updateft_kerPfS_S_iii_param_3];
	ld.param.u32 	%r6, [_Z12updateft_kerPfS_S_iii_param_4];
	ld.param.u32 	%r8, [_Z12updateft_kerPfS_S_iii_param_5];
	mov.u32 	%r10, %ctaid.x;
	mov.u32 	%r11, %ntid.x;
	mov.u32 	%r12, %tid.x;
	mad.lo.s32 	%r1, %r10, %r11, %r12;
	mov.u32 	%r13, %ctaid.y;
	mov.u32 	%r14, %ntid.y;
	mov.u32 	%r15, %tid.y;
	mad.lo.s32 	%r16, %r13, %r14, %r15;
	mov.u32 	%r17, %ctaid.z;
	mov.u32 	%r18, %ntid.z;
	mov.u32 	%r19, %tid.z;
	mad.lo.s32 	%r3, %r17, %r18, %r19;
	div.s32 	%r20, %r3, %r6;
	max.s32 	%r21, %r1, %r16;
	setp.ge.s32 	%p1, %r21, %r7;
	setp.lt.s32 	%p2, %r6, 0;
	setp.ge.s32 	%p3, %r20, %r8;
	or.pred  	%p4, %p1, %p3;
	or.pred  	%p5, %p4, %p2;
	@%p5 bra 	$L__BB18_2;
	cvta.to.global.u64 	%rd4, %rd2;
	cvta.to.global.u64 	%rd5, %rd3;
	cvta.to.global.u64 	%rd6, %rd1;
	rem.s32 	%r22, %r3, %r6;
	mad.lo.s32 	%r23, %r20, %r6, %r22;
	mad.lo.s32 	%r24, %r23, %r7, %r16;
	mad.lo.s32 	%r25, %r24, %r7, %r1;
	mul.wide.s32 	%rd7, %r25, 4;
	add.s64 	%rd8, %rd4, %rd7;
	ld.global.f32 	%f1, [%rd8];
	add.f32 	%f2, %f1, %f1;
	add.s64 	%rd9, %rd5, %rd7;
	ld.global.f32 	%f3, [%rd9];
	sub.f32 	%f4, %f2, %f3;
	add.s64 	%rd10, %rd6, %rd7;
	st.global.f32 	[%rd10], %f4;
$L__BB18_2:
	ret;

}
	// .globl	_Z5radonP6float2S0_Pfiii
.visible .entry _Z5radonP6float2S0_Pfiii(
	.param .u64 .ptr .align 1 _Z5radonP6float2S0_Pfiii_param_0,
	.param .u64 .ptr .align 1 _Z5radonP6float2S0_Pfiii_param_1,
	.param .u64 .ptr .align 1 _Z5radonP6float2S0_Pfiii_param_2,
	.param .u32 _Z5radonP6float2S0_Pfiii_param_3,
	.param .u32 _Z5radonP6float2S0_Pfiii_param_4,
	.param .u32 _Z5radonP6float2S0_Pfiii_param_5
)
{
	.reg .pred 	%p<11>;
	.reg .b32 	%r<105>;
	.reg .b32 	%f<139>;
	.reg .b64 	%rd<36>;

	ld.param.u64 	%rd4, [_Z5radonP6float2S0_Pfiii_param_1];
	ld.param.u64 	%rd3, [_Z5radonP6float2S0_Pfiii_param_2];
	ld.param.u32 	%r15, [_Z5radonP6float2S0_Pfiii_param_3];
	ld.param.u32 	%r17, [_Z5radonP6float2S0_Pfiii_param_4];
	ld.param.u32 	%r18, [_Z5radonP6float2S0_Pfiii_param_5];
	cvta.to.global.u64 	%rd1, %rd4;
	mov.u32 	%r19, %ntid.x;
	mov.u32 	%r20, %ctaid.x;
	mov.u32 	%r21, %tid.x;
	mad.lo.s32 	%r1, %r19, %r20, %r21;
	mov.u32 	%r22, %ntid.y;
	mov.u32 	%r23, %ctaid.y;
	mov.u32 	%r24, %tid.y;
	mad.lo.s32 	%r25, %r22, %r23, %r24;
	mov.u32 	%r26, %ntid.z;
	mov.u32 	%r27, %ctaid.z;
	mov.u32 	%r28, %tid.z;
	mad.lo.s32 	%r3, %r26, %r27, %r28;
	setp.ge.s32 	%p1, %r1, %r15;
	setp.ge.s32 	%p2, %r25, %r17;
	or.pred  	%p3, %p1, %p2;
	setp.ge.s32 	%p4, %r3, %r18;
	or.pred  	%p5, %p3, %p4;
	@%p5 bra 	$L__BB19_8;
	cvta.to.global.u64 	%rd5, %rd3;
	mul.wide.u32 	%rd6, %r25, 4;
	add.s64 	%rd7, %rd5, %rd6;
	ld.global.f32 	%f18, [%rd7];
	sin.approx.f32 	%f1, %f18;
	cos.approx.f32 	%f2, %f18;
	setp.lt.s32 	%p6, %r15, 1;
	mov.f32 	%f134, 0f00000000;
	mov.f32 	%f133, %f134;
	@%p6 bra 	$L__BB19_7;
	shr.u32 	%r4, %r15, 1;
	sub.s32 	%r30, %r1, %r4;
	cvt.rn.f32.s32 	%f21, %r30;
	mul.f32 	%f3, %f1, %f21;
	mul.f32 	%f4, %f2, %f21;
	add.s32 	%r5, %r15, -1;
	mul.lo.s32 	%r31, %r15, %r3;
	mul.lo.s32 	%r6, %r31, %r15;
	setp.eq.s32 	%p7, %r15, 1;
	mov.f32 	%f133, 0f00000000;
	mov.b32 	%r104, 0;
	mov.f32 	%f134, %f133;
	@%p7 bra 	$L__BB19_5;
	shl.b32 	%r32, %r4, 1;
	and.b32  	%r33, %r32, 2147483646;
	neg.s32 	%r103, %r33;
	sub.s32 	%r102, 1, %r4;
	mov.f32 	%f133, 0f00000000;
$L__BB19_4:
	and.b32  	%r104, %r15, 2147483646;
	add.s32 	%r34, %r102, -1;
	cvt.rn.f32.s32 	%f23, %r34;
	mul.f32 	%f24, %f2, %f23;
	sub.f32 	%f25, %f3, %f24;
	fma.rn.f32 	%f26, %f1, %f23, %f4;
	cvt.rn.f32.u32 	%f27, %r4;
	add.f32 	%f28, %f25, %f27;
	cvt.rzi.s32.f32 	%r35, %f28;
	min.s32 	%r36, %r5, %r35;
	max.s32 	%r37, %r36, 0;
	add.s32 	%r38, %r35, 1;
	min.s32 	%r39, %r5, %r38;
	max.s32 	%r40, %r39, 0;
	add.f32 	%f29, %f26, %f27;
	cvt.rzi.s32.f32 	%r41, %f29;
	min.s32 	%r42, %r5, %r41;
	max.s32 	%r43, %r42, 0;
	add.s32 	%r44, %r41, 1;
	min.s32 	%r45, %r5, %r44;
	max.s32 	%r46, %r45, 0;
	cvt.rn.f32.s32 	%f30, %r35;
	sub.f32 	%f31, %f28, %f30;
	cvt.rn.f32.s32 	%f32, %r41;
	sub.f32 	%f33, %f29, %f32;
	mov.f32 	%f34, 0f3F800000;
	sub.f32 	%f35, %f34, %f31;
	sub.f32 	%f36, %f34, %f33;
	mul.f32 	%f37, %f35, %f36;
	mul.lo.s32 	%r47, %r43, %r15;
	add.s32 	%r48, %r37, %r6;
	add.s32 	%r49, %r48, %r47;
	mul.wide.s32 	%rd8, %r49, 8;
	add.s64 	%rd9, %rd1, %rd8;
	ld.global.v2.f32 	{%f38, %f39}, [%rd9];
	mul.f32 	%f40, %f31, %f36;
	add.s32 	%r50, %r47, %r6;
	add.s32 	%r51, %r50, %r40;
	mul.wide.s32 	%rd10, %r51, 8;
	add.s64 	%rd11, %rd1, %rd10;
	ld.global.v2.f32 	{%f41, %f42}, [%rd11];
	mul.f32 	%f43, %f40, %f41;
	fma.rn.f32 	%f44, %f37, %f38, %f43;
	mul.f32 	%f45, %f33, %f35;
	mul.lo.s32 	%r52, %r46, %r15;
	add.s32 	%r53, %r48, %r52;
	mul.wide.s32 	%rd12, %r53, 8;
	add.s64 	%rd13, %rd1, %rd12;
	ld.global.v2.f32 	{%f46, %f47}, [%rd13];
	fma.rn.f32 	%f48, %f45, %f46, %f44;
	mul.f32 	%f49, %f31, %f33;
	add.s32 	%r54, %r40, %r6;
	add.s32 	%r55, %r54, %r52;
	mul.wide.s32 	%rd14, %r55, 8;
	add.s64 	%rd15, %rd1, %rd14;
	ld.global.v2.f32 	{%f50, %f51}, [%rd15];
	fma.rn.f32 	%f52, %f49, %f50, %f48;
	add.f32 	%f53, %f133, %f52;
	mul.f32 	%f54, %f40, %f42;
	fma.rn.f32 	%f55, %f37, %f39, %f54;
	fma.rn.f32 	%f56, %f45, %f47, %f55;
	fma.rn.f32 	%f57, %f49, %f51, %f56;
	add.f32 	%f58, %f134, %f57;
	cvt.rn.f32.s32 	%f59, %r102;
	mul.f32 	%f60, %f2, %f59;
	sub.f32 	%f61, %f3, %f60;
	fma.rn.f32 	%f62, %f1, %f59, %f4;
	add.f32 	%f63, %f61, %f27;
	cvt.rzi.s32.f32 	%r56, %f63;
	min.s32 	%r57, %r5, %r56;
	max.s32 	%r58, %r57, 0;
	add.s32 	%r59, %r56, 1;
	min.s32 	%r60, %r5, %r59;
	max.s32 	%r61, %r60, 0;
	add.f32 	%f64, %f62, %f27;
	cvt.rzi.s32.f32 	%r62, %f64;
	min.s32 	%r63, %r5, %r62;
	max.s32 	%r64, %r63, 0;
	add.s32 	%r65, %r62, 1;
	min.s32 	%r66, %r5, %r65;
	max.s32 	%r67, %r66, 0;
	cvt.rn.f32.s32 	%f65, %r56;
	sub.f32 	%f66, %f63, %f65;
	cvt.rn.f32.s32 	%f67, %r62;
	sub.f32 	%f68, %f64, %f67;
	sub.f32 	%f69, %f34, %f66;
	sub.f32 	%f70, %f34, %f68;
	mul.f32 	%f71, %f69, %f70;
	mul.lo.s32 	%r68, %r64, %r15;
	add.s32 	%r69, %r58, %r6;
	add.s32 	%r70, %r69, %r68;
	mul.wide.s32 	%rd16, %r70, 8;
	add.s64 	%rd17, %rd1, %rd16;
	ld.global.v2.f32 	{%f72, %f73}, [%rd17];
	mul.f32 	%f74, %f66, %f70;
	add.s32 	%r71, %r68, %r6;
	add.s32 	%r72, %r71, %r61;
	mul.wide.s32 	%rd18, %r72, 8;
	add.s64 	%rd19, %rd1, %rd18;
	ld.global.v2.f32 	{%f75, %f76}, [%rd19];
	mul.f32 	%f77, %f74, %f75;
	fma.rn.f32 	%f78, %f71, %f72, %f77;
	mul.f32 	%f79, %f68, %f69;
	mul.lo.s32 	%r73, %r67, %r15;
	add.s32 	%r74, %r69, %r73;
	mul.wide.s32 	%rd20, %r74, 8;
	add.s64 	%rd21, %rd1, %rd20;
	ld.global.v2.f32 	{%f80, %f81}, [%rd21];
	fma.rn.f32 	%f82, %f79, %f80, %f78;
	mul.f32 	%f83, %f66, %f68;
	add.s32 	%r75, %r61, %r6;
	add.s32 	%r76, %r75, %r73;
	mul.wide.s32 	%rd22, %r76, 8;
	add.s64 	%rd23, %rd1, %rd22;
	ld.global.v2.f32 	{%f84, %f85}, [%rd23];
	fma.rn.f32 	%f86, %f83, %f84, %f82;
	add.f32 	%f133, %f53, %f86;
	mul.f32 	%f87, %f74, %f76;
	fma.rn.f32 	%f88, %f71, %f73, %f87;
	fma.rn.f32 	%f89, %f79, %f81, %f88;
	fma.rn.f32 	%f90, %f83, %f85, %f89;
	add.f32 	%f134, %f58, %f90;
	add.s32 	%r103, %r103, 2;
	add.s32 	%r102, %r102, 2;
	setp.ne.s32 	%p8, %r103, 0;
	@%p8 bra 	$L__BB19_4;
$L__BB19_5:
	and.b32  	%r77, %r15, 1;
	setp.eq.b32 	%p9, %r77, 1;
	not.pred 	%p10, %p9;
	@%p10 bra 	$L__BB19_7;
	sub.s32 	%r78, %r104, %r4;
	cvt.rn.f32.s32 	%f91, %r78;
	mul.f32 	%f92, %f2, %f91;
	sub.f32 	%f93, %f3, %f92;
	fma.rn.f32 	%f94, %f1, %f91, %f4;
	cvt.rn.f32.u32 	%f95, %r4;
	add.f32 	%f96, %f93, %f95;
	cvt.rzi.s32.f32 	%r79, %f96;
	min.s32 	%r80, %r5, %r79;
	max.s32 	%r81, %r80, 0;
	add.s32 	%r82, %r79, 1;
	min.s32 	%r83, %r5, %r82;
	max.s32 	%r84, %r83, 0;
	add.f32 	%f97, %f94, %f95;
	cvt.rzi.s32.f32 	%r85, %f97;
	min.s32 	%r86, %r5, %r85;
	max.s32 	%r87, %r86, 0;
	add.s32 	%r88, %r85, 1;
	min.s32 	%r89, %r5, %r88;
	max.s32 	%r90, %r89, 0;
	cvt.rn.f32.s32 	%f98, %r79;
	sub.f32 	%f99, %f96, %f98;
	cvt.rn.f32.s32 	%f100, %r85;
	sub.f32 	%f101, %f97, %f100;
	mov.f32 	%f102, 0f3F800000;
	sub.f32 	%f103, %f102, %f99;
	sub.f32 	%f104, %f102, %f101;
	mul.f32 	%f105, %f103, %f104;
	mul.lo.s32 	%r91, %r87, %r15;
	add.s32 	%r92, %r81, %r6;
	add.s32 	%r93, %r92, %r91;
	mul.wide.s32 	%rd24, %r93, 8;
	add.s64 	%rd25, %rd1, %rd24;
	ld.global.v2.f32 	{%f106, %f107}, [%rd25];
	mul.f32 	%f108, %f99, %f104;
	add.s32 	%r94, %r91, %r6;
	add.s32 	%r95, %r94, %r84;
	mul.wide.s32 	%rd26, %r95, 8;
	add.s64 	%rd27, %rd1, %rd26;
	ld.global.v2.f32 	{%f109, %f110}, [%rd27];
	mul.f32 	%f111, %f108, %f109;
	fma.rn.f32 	%f112, %f105, %f106, %f111;
	mul.f32 	%f113, %f101, %f103;
	mul.lo.s32 	%r96, %r90, %r15;
	add.s32 	%r97, %r92, %r96;
	mul.wide.s32 	%rd28, %r97, 8;
	add.s64 	%rd29, %rd1, %rd28;
	ld.global.v2.f32 	{%f114, %f115}, [%rd29];
	fma.rn.f32 	%f116, %f113, %f114, %f112;
	mul.f32 	%f117, %f99, %f101;
	add.s32 	%r98, %r84, %r6;
	add.s32 	%r99, %r98, %r96;
	mul.wide.s32 	%rd30, %r99, 8;
	add.s64 	%rd31, %rd1, %rd30;
	ld.global.v2.f32 	{%f118, %f119}, [%rd31];
	fma.rn.f32 	%f120, %f117, %f118, %f116;
	add.f32 	%f133, %f133, %f120;
	mul.f32 	%f121, %f108, %f110;
	fma.rn.f32 	%f122, %f105, %f107, %f121;
	fma.rn.f32 	%f123, %f113, %f115, %f122;
	fma.rn.f32 	%f124, %f117, %f119, %f123;
	add.f32 	%f134, %f134, %f124;
$L__BB19_7:
	ld.param.u64 	%rd35, [_Z5radonP6float2S0_Pfiii_param_0];
	cvt.rn.f32.s32 	%f125, %r15;
	cvt.rn.f32.u32 	%f126, %r17;
	mul.f32 	%f127, %f125, %f126;
	sqrt.rn.f32 	%f128, %f127;
	div.rn.f32 	%f129, %f133, %f128;
	mad.lo.s32 	%r100, %r17, %r3, %r25;
	mad.lo.s32 	%r101, %r100, %r15, %r1;
	cvta.to.global.u64 	%rd32, %rd35;
	mul.wide.s32 	%rd33, %r101, 8;
	add.s64 	%rd34, %rd32, %rd33;
	div.rn.f32 	%f130, %f134, %f128;
	st.global.v2.f32 	[%rd34], {%f129, %f130};
$L__BB19_8:
	ret;

}
	// .globl	_Z7takephiP6float2ii
.visible .entry _Z7takephiP6float2ii(
	.param .u64 .ptr .align 1 _Z7takephiP6float2ii_param_0,
	.param .u32 _Z7takephiP6float2ii_param_1,
	.param .u32 _Z7takephiP6float2ii_param_2
)
{
	.local .align 4 .b8 	__local_depot20[28];
	.reg .b64 	%SP;
	.reg .b64 	%SPL;
	.reg .pred 	%p<21>;
	.reg .b32 	%r<98>;
	.reg .b32 	%f<53>;
	.reg .b64 	%rd<45>;
	.reg .b64 	%fd<11>;

	mov.u64 	%SPL, __local_depot20;
	ld.param.u64 	%rd18, [_Z7takephiP6float2ii_param_0];
	ld.param.u32 	%r30, [_Z7takephiP6float2ii_param_1];
	ld.param.u32 	%r32, [_Z7takephiP6float2ii_param_2];
	cvta.to.global.u64 	%rd1, %rd18;
	add.u64 	%rd2, %SPL, 0;
	mov.u32 	%r33, %ctaid.x;
	mov.u32 	%r34, %ntid.x;
	mov.u32 	%r35, %tid.x;
	mad.lo.s32 	%r1, %r33, %r34, %r35;
	mov.u32 	%r36, %ctaid.y;
	mov.u32 	%r37, %ntid.y;
	mov.u32 	%r38, %tid.y;
	mad.lo.s32 	%r39, %r36, %r37, %r38;
	setp.ge.s32 	%p1, %r1, %r30;
	setp.ge.s32 	%p2, %r39, %r32;
	or.pred  	%p3, %p1, %p2;
	@%p3 bra 	$L__BB20_19;
	shr.u32 	%r40, %r32, 1;
	sub.s32 	%r41, %r39, %r40;
	cvt.rn.f64.s32 	%fd1, %r41;
	mul.f64 	%fd2, %fd1, 0d401921FB54442D18;
	shr.u32 	%r42, %r30, 31;
	add.s32 	%r43, %r30, %r42;
	shr.s32 	%r44, %r43, 1;
	sub.s32 	%r45, %r1, %r44;
	cvt.rn.f64.s32 	%fd3, %r45;
	mul.f64 	%fd4, %fd2, %fd3;
	cvt.rn.f32.s32 	%f1, %r30;
	cvt.f64.f32 	%fd5, %f1;
	div.rn.f64 	%fd6, %fd4, %fd5;
	cvt.rn.f32.f64 	%f2, %fd6;
	mul.f32 	%f12, %f2, 0f3F22F983;
	cvt.rni.s32.f32 	%r97, %f12;
	cvt.rn.f32.s32 	%f13, %r97;
	fma.rn.f32 	%f14, %f13, 0fBFC90FDA, %f2;
	fma.rn.f32 	%f15, %f13, 0fB3A22168, %f14;
	fma.rn.f32 	%f52, %f13, 0fA7C234C5, %f15;
	abs.f32 	%f4, %f2;
	setp.ltu.f32 	%p4, %f4, 0f47CE4780;
	mov.u32 	%r93, %r97;
	mov.f32 	%f51, %f52;
	@%p4 bra 	$L__BB20_9;
	setp.neu.f32 	%p5, %f4, 0f7F800000;
	@%p5 bra 	$L__BB20_4;
	mov.f32 	%f18, 0f00000000;
	mul.rn.f32 	%f51, %f2, %f18;
	mov.b32 	%r93, 0;
	bra.uni 	$L__BB20_9;
$L__BB20_4:
	mov.b32 	%r4, %f2;
	shl.b32 	%r47, %r4, 8;
	or.b32  	%r5, %r47, -2147483648;
	mov.b64 	%rd41, 0;
	mov.b32 	%r90, 0;
	mov.u64 	%rd39, __cudart_i2opi_f;
	mov.u64 	%rd40, %rd2;
$L__BB20_5:
	.pragma "nounroll";
	ld.global.nc.u32 	%r48, [%rd39];
	mad.wide.u32 	%rd22, %r48, %r5, %rd41;
	shr.u64 	%rd41, %rd22, 32;
	st.local.u32 	[%rd40], %rd22;
	add.s32 	%r90, %r90, 1;
	add.s64 	%rd40, %rd40, 4;
	add.s64 	%rd39, %rd39, 4;
	setp.ne.s32 	%p6, %r90, 6;
	@%p6 bra 	$L__BB20_5;
	shr.u32 	%r49, %r4, 23;
	st.local.u32 	[%rd2+24], %rd41;
	and.b32  	%r8, %r49, 31;
	and.b32  	%r50, %r49, 224;
	add.s32 	%r51, %r50, -128;
	shr.u32 	%r52, %r51, 5;
	mul.wide.u32 	%rd23, %r52, 4;
	sub.s64 	%rd9, %rd2, %rd23;
	ld.local.u32 	%r91, [%rd9+24];
	ld.local.u32 	%r92, [%rd9+20];
	setp.eq.s32 	%p7, %r8, 0;
	@%p7 bra 	$L__BB20_8;
	shf.l.wrap.b32 	%r91, %r92, %r91, %r8;
	ld.local.u32 	%r53, [%rd9+16];
	shf.l.wrap.b32 	%r92, %r53, %r92, %r8;
$L__BB20_8:
	shr.u32 	%r54, %r91, 30;
	shf.l.wrap.b32 	%r55, %r92, %r91, 2;
	shl.b32 	%r56, %r92, 2;
	shr.u32 	%r57, %r55, 31;
	add.s32 	%r58, %r57, %r54;
	neg.s32 	%r59, %r58;
	setp.lt.s32 	%p8, %r4, 0;
	selp.b32 	%r93, %r59, %r58, %p8;
	xor.b32  	%r60, %r55, %r4;
	shr.s32 	%r61, %r55, 31;
	xor.b32  	%r62, %r61, %r55;
	xor.b32  	%r63, %r61, %r56;
	cvt.u64.u32 	%rd24, %r62;
	shl.b64 	%rd25, %rd24, 32;
	cvt.u64.u32 	%rd26, %r63;
	or.b64  	%rd27, %rd25, %rd26;
	cvt.rn.f64.s64 	%fd7, %rd27;
	mul.f64 	%fd8, %fd7, 0d3BF921FB54442D19;
	cvt.rn.f32.f64 	%f16, %fd8;
	neg.f32 	%f17, %f16;
	setp.lt.s32 	%p9, %r60, 0;
	selp.f32 	%f51, %f17, %f16, %p9;
$L__BB20_9:
	setp.ltu.f32 	%p10, %f4, 0f47CE4780;
	add.s32 	%r65, %r93, 1;
	mul.rn.f32 	%f19, %f51, %f51;
	and.b32  	%r66, %r93, 1;
	setp.eq.b32 	%p11, %r66, 1;
	selp.f32 	%f20, %f51, 0f3F800000, %p11;
	fma.rn.f32 	%f21, %f19, %f20, 0f00000000;
	fma.rn.f32 	%f22, %f19, 0f37CBAC00, 0fBAB607ED;
	selp.f32 	%f23, 0fB94D4153, %f22, %p11;
	selp.f32 	%f24, 0f3C0885E4, 0f3D2AAABB, %p11;
	fma.rn.f32 	%f25, %f23, %f19, %f24;
	selp.f32 	%f26, 0fBE2AAAA8, 0fBEFFFFFF, %p11;
	fma.rn.f32 	%f27, %f25, %f19, %f26;
	fma.rn.f32 	%f28, %f27, %f21, %f20;
	and.b32  	%r67, %r65, 2;
	setp.eq.s32 	%p12, %r67, 0;
	mov.f32 	%f29, 0f00000000;
	sub.f32 	%f30, %f29, %f28;
	selp.f32 	%f31, %f28, %f30, %p12;
	sqrt.rn.f32 	%f8, %f1;
	div.rn.f32 	%f32, %f31, %f8;
	mad.lo.s32 	%r68, %r30, %r39, %r1;
	mul.wide.s32 	%rd28, %r68, 8;
	add.s64 	%rd10, %rd1, %rd28;
	st.global.f32 	[%rd10], %f32;
	@%p10 bra 	$L__BB20_17;
	setp.neu.f32 	%p13, %f4, 0f7F800000;
	@%p13 bra 	$L__BB20_12;
	mov.f32 	%f35, 0f00000000;
	mul.rn.f32 	%f52, %f2, %f35;
	mov.b32 	%r97, 0;
	bra.uni 	$L__BB20_17;
$L__BB20_12:
	mov.b32 	%r17, %f2;
	shl.b32 	%r70, %r17, 8;
	or.b32  	%r18, %r70, -2147483648;
	mov.b64 	%rd44, 0;
	mov.b32 	%r94, 0;
	mov.u64 	%rd42, __cudart_i2opi_f;
	mov.u64 	%rd43, %rd2;
$L__BB20_13:
	.pragma "nounroll";
	ld.global.nc.u32 	%r71, [%rd42];
	mad.wide.u32 	%rd31, %r71, %r18, %rd44;
	shr.u64 	%rd44, %rd31, 32;
	st.local.u32 	[%rd43], %rd31;
	add.s32 	%r94, %r94, 1;
	add.s64 	%rd43, %rd43, 4;
	add.s64 	%rd42, %rd42, 4;
	setp.ne.s32 	%p14, %r94, 6;
	@%p14 bra 	$L__BB20_13;
	shr.u32 	%r72, %r17, 23;
	st.local.u32 	[%rd2+24], %rd44;
	and.b32  	%r21, %r72, 31;
	and.b32  	%r73, %r72, 224;
	add.s32 	%r74, %r73, -128;
	shr.u32 	%r75, %r74, 5;
	mul.wide.u32 	%rd32, %r75, 4;
	sub.s64 	%rd17, %rd2, %rd32;
	ld.local.u32 	%r95, [%rd17+24];
	ld.local.u32 	%r96, [%rd17+20];
	setp.eq.s32 	%p15, %r21, 0;
	@%p15 bra 	$L__BB20_16;
	shf.l.wrap.b32 	%r95, %r96, %r95, %r21;
	ld.local.u32 	%r76, [%rd17+16];
	shf.l.wrap.b32 	%r96, %r76, %r96, %r21;
$L__BB20_16:
	shr.u32 	%r77, %r95, 30;
	shf.l.wrap.b32 	%r78, %r96, %r95, 2;
	shl.b32 	%r79, %r96, 2;
	shr.u32 	%r80, %r78, 31;
	add.s32 	%r81, %r80, %r77;
	neg.s32 	%r82, %r81;
	setp.lt.s32 	%p16, %r17, 0;
	selp.b32 	%r97, %r82, %r81, %p16;
	xor.b32  	%r83, %r78, %r17;
	shr.s32 	%r84, %r78, 31;
	xor.b32  	%r85, %r84, %r78;
	xor.b32  	%r86, %r84, %r79;
	cvt.u64.u32 	%rd33, %r85;
	shl.b64 	%rd34, %rd33, 32;
	cvt.u64.u32 	%rd35, %r86;
	or.b64  	%rd36, %rd34, %rd35;
	cvt.rn.f64.s64 	%fd9, %rd36;
	mul.f64 	%fd10, %fd9, 0d3BF921FB54442D19;
	cvt.rn.f32.f64 	%f33, %fd10;
	neg.f32 	%f34, %f33;
	setp.lt.s32 	%p17, %r83, 0;
	selp.f32 	%f52, %f34, %f33, %p17;
$L__BB20_17:
	mul.rn.f32 	%f36, %f52, %f52;
	and.b32  	%r88, %r97, 1;
	setp.eq.b32 	%p18, %r88, 1;
	selp.f32 	%f37, 0f3F800000, %f52, %p18;
	fma.rn.f32 	%f38, %f36, %f37, 0f00000000;
	fma.rn.f32 	%f39, %f36, 0f37CBAC00, 0fBAB607ED;
	selp.f32 	%f40, %f39, 0fB94D4153, %p18;
	selp.f32 	%f41, 0f3D2AAABB, 0f3C0885E4, %p18;
	fma.rn.f32 	%f42, %f40, %f36, %f41;
	selp.f32 	%f43, 0fBEFFFFFF, 0fBE2AAAA8, %p18;
	fma.rn.f32 	%f44, %f42, %f36, %f43;
	fma.rn.f32 	%f45, %f44, %f38, %f37;
	and.b32  	%r89, %r97, 2;
	setp.eq.s32 	%p19, %r89, 0;
	mov.f32 	%f46, 0f00000000;
	sub.f32 	%f47, %f46, %f45;
	selp.f32 	%f48, %f45, %f47, %p19;
	div.rn.f32 	%f49, %f48, %f8;
	st.global.f32 	[%rd10+4], %f49;
	setp.ne.s32 	%p20, %r39, 0;
	@%p20 bra 	$L__BB20_19;
	mul.wide.s32 	%rd37, %r1, 8;
	add.s64 	%rd38, %rd1, %rd37;
	mov.f32 	%f50, 0f00000000;
	st.global.v2.f32 	[%rd38], {%f50, %f50};
$L__BB20_19:
	ret;

}
	// .globl	_Z8radonadjP6float2S0_Pfiii
.visible .entry _Z8radonadjP6float2S0_Pfiii(
	.param .u64 .ptr .align 1 _Z8radonadjP6float2S0_Pfiii_param_0,
	.param .u64 .ptr .align 1 _Z8radonadjP6float2S0_Pfiii_param_1,
	.param .u64 .ptr .align 1 _Z8radonadjP6float2S0_Pfiii_param_2,
	.param .u32 _Z8radonadjP6float2S0_Pfiii_param_3,
	.param .u32 _Z8radonadjP6float2S0_Pfiii_param_4,
	.param .u32 _Z8radonadjP6float2S0_Pfiii_param_5
)
{
	.reg .pred 	%p<11>;
	.reg .b32 	%r<119>;
	.reg .b32 	%f<175>;
	.reg .b64 	%rd<46>;

	ld.param.u64 	%rd7, [_Z8radonadjP6float2S0_Pfiii_param_1];
	ld.param.u64 	%rd8, [_Z8radonadjP6float2S0_Pfiii_param_2];
	ld.param.u32 	%r21, [_Z8radonadjP6float2S0_Pfiii_param_3];
	ld.param.u32 	%r20, [_Z8radonadjP6float2S0_Pfiii_param_4];
	ld.param.u32 	%r22, [_Z8radonadjP6float2S0_Pfiii_param_5];
	cvta.to.global.u64 	%rd1, %rd7;
	cvta.to.global.u64 	%rd2, %rd8;
	mov.u32 	%r23, %ntid.x;
	mov.u32 	%r24, %ctaid.x;
	mov.u32 	%r25, %tid.x;
	mad.lo.s32 	%r1, %r23, %r24, %r25;
	mov.u32 	%r26, %ntid.y;
	mov.u32 	%r27, %ctaid.y;
	mov.u32 	%r28, %tid.y;
	mad.lo.s32 	%r29, %r26, %r27, %r28;
	mov.u32 	%r30, %ntid.z;
	mov.u32 	%r31, %ctaid.z;
	mov.u32 	%r32, %tid.z;
	mad.lo.s32 	%r3, %r30, %r31, %r32;
	max.s32 	%r33, %r1, %r29;
	setp.ge.s32 	%p1, %r33, %r21;
	setp.ge.s32 	%p2, %r3, %r22;
	or.pred  	%p3, %p1, %p2;
	@%p3 bra 	$L__BB21_11;
	setp.lt.s32 	%p4, %r20, 1;
	mov.f32 	%f173, 0f00000000;
	mov.f32 	%f174, %f173;
	@%p4 bra 	$L__BB21_10;
	shr.u32 	%r35, %r21, 1;
	sub.s32 	%r36, %r1, %r35;
	cvt.rn.f32.s32 	%f1, %r36;
	sub.s32 	%r37, %r29, %r35;
	cvt.rn.f32.s32 	%f2, %r37;
	add.s32 	%r4, %r21, -1;
	cvt.rn.f32.u32 	%f3, %r35;
	mul.lo.s32 	%r38, %r21, %r3;
	mul.lo.s32 	%r5, %r38, %r20;
	and.b32  	%r6, %r20, 3;
	setp.lt.u32 	%p5, %r20, 4;
	mov.f32 	%f174, 0f00000000;
	mov.b32 	%r118, 0;
	mov.f32 	%f173, %f174;
	@%p5 bra 	$L__BB21_5;
	and.b32  	%r40, %r20, 2147483644;
	neg.s32 	%r116, %r40;
	mul.lo.s32 	%r41, %r20, %r3;
	mad.lo.s32 	%r8, %r21, %r41, %r21;
	add.s32 	%r42, %r41, 2;
	mul.lo.s32 	%r9, %r21, %r42;
	add.s32 	%r43, %r41, 3;
	mul.lo.s32 	%r10, %r21, %r43;
	add.s64 	%rd45, %rd2, 8;
	mov.f32 	%f174, 0f00000000;
	mov.b32 	%r115, 0;
$L__BB21_4:
	.pragma "nounroll";
	and.b32  	%r118, %r20, 2147483644;
	ld.global.f32 	%f26, [%rd45+-8];
	sin.approx.f32 	%f27, %f26;
	cos.approx.f32 	%f28, %f26;
	mul.f32 	%f29, %f28, %f2;
	fma.rn.f32 	%f30, %f27, %f1, %f29;
	add.f32 	%f31, %f30, %f3;
	cvt.rzi.s32.f32 	%r44, %f31;
	min.s32 	%r45, %r4, %r44;
	max.s32 	%r46, %r45, 0;
	add.s32 	%r47, %r44, 1;
	min.s32 	%r48, %r4, %r47;
	max.s32 	%r49, %r48, 0;
	cvt.rn.f32.s32 	%f32, %r44;
	sub.f32 	%f33, %f31, %f32;
	mov.f32 	%f34, 0f3F800000;
	sub.f32 	%f35, %f34, %f33;
	add.s32 	%r50, %r5, %r46;
	add.s32 	%r51, %r50, %r115;
	mul.wide.s32 	%rd9, %r51, 8;
	add.s64 	%rd10, %rd1, %rd9;
	ld.global.v2.f32 	{%f36, %f37}, [%rd10];
	mul.f32 	%f38, %f36, %f35;
	add.s32 	%r52, %r5, %r49;
	add.s32 	%r53, %r52, %r115;
	mul.wide.s32 	%rd11, %r53, 8;
	add.s64 	%rd12, %rd1, %rd11;
	ld.global.v2.f32 	{%f39, %f40}, [%rd12];
	fma.rn.f32 	%f41, %f39, %f33, %f38;
	add.f32 	%f42, %f174, %f41;
	mul.f32 	%f43, %f37, %f35;
	fma.rn.f32 	%f44, %f40, %f33, %f43;
	add.f32 	%f45, %f173, %f44;
	ld.global.f32 	%f46, [%rd45+-4];
	sin.approx.f32 	%f47, %f46;
	cos.approx.f32 	%f48, %f46;
	mul.f32 	%f49, %f48, %f2;
	fma.rn.f32 	%f50, %f47, %f1, %f49;
	add.f32 	%f51, %f50, %f3;
	cvt.rzi.s32.f32 	%r54, %f51;
	min.s32 	%r55, %r4, %r54;
	max.s32 	%r56, %r55, 0;
	add.s32 	%r57, %r54, 1;
	min.s32 	%r58, %r4, %r57;
	max.s32 	%r59, %r58, 0;
	cvt.rn.f32.s32 	%f52, %r54;
	sub.f32 	%f53, %f51, %f52;
	sub.f32 	%f54, %f34, %f53;
	add.s32 	%r60, %r8, %r56;
	add.s32 	%r61, %r60, %r115;
	mul.wide.s32 	%rd13, %r61, 8;
	add.s64 	%rd14, %rd1, %rd13;
	ld.global.v2.f32 	{%f55, %f56}, [%rd14];
	mul.f32 	%f57, %f55, %f54;
	add.s32 	%r62, %r8, %r59;
	add.s32 	%r63, %r62, %r115;
	mul.wide.s32 	%rd15, %r63, 8;
	add.s64 	%rd16, %rd1, %rd15;
	ld.global.v2.f32 	{%f58, %f59}, [%rd16];
	fma.rn.f32 	%f60, %f58, %f53, %f57;
	add.f32 	%f61, %f42, %f60;
	mul.f32 	%f62, %f56, %f54;
	fma.rn.f32 	%f63, %f59, %f53, %f62;
	add.f32 	%f64, %f45, %f63;
	ld.global.f32 	%f65, [%rd45];
	sin.approx.f32 	%f66, %f65;
	cos.approx.f32 	%f67, %f65;
	mul.f32 	%f68, %f67, %f2;
	fma.rn.f32 	%f69, %f66, %f1, %f68;
	add.f32 	%f70, %f69, %f3;
	cvt.rzi.s32.f32 	%r64, %f70;
	min.s32 	%r65, %r4, %r64;
	max.s32 	%r66, %r65, 0;
	add.s32 	%r67, %r64, 1;
	min.s32 	%r68, %r4, %r67;
	max.s32 	%r69, %r68, 0;
	cvt.rn.f32.s32 	%f71, %r64;
	sub.f32 	%f72, %f70, %f71;
	sub.f32 	%f73, %f34, %f72;
	add.s32 	%r70, %r9, %r66;
	add.s32 	%r71, %r70, %r115;
	mul.wide.s32 	%rd17, %r71, 8;
	add.s64 	%rd18, %rd1, %rd17;
	ld.global.v2.f32 	{%f74, %f75}, [%rd18];
	mul.f32 	%f76, %f74, %f73;
	add.s32 	%r72, %r9, %r69;
	add.s32 	%r73, %r72, %r115;
	mul.wide.s32 	%rd19, %r73, 8;
	add.s64 	%rd20, %rd1, %rd19;
	ld.global.v2.f32 	{%f77, %f78}, [%rd20];
	fma.rn.f32 	%f79, %f77, %f72, %f76;
	add.f32 	%f80, %f61, %f79;
	mul.f32 	%f81, %f75, %f73;
	fma.rn.f32 	%f82, %f78, %f72, %f81;
	add.f32 	%f83, %f64, %f82;
	ld.global.f32 	%f84, [%rd45+4];
	sin.approx.f32 	%f85, %f84;
	cos.approx.f32 	%f86, %f84;
	mul.f32 	%f87, %f86, %f2;
	fma.rn.f32 	%f88, %f85, %f1, %f87;
	add.f32 	%f89, %f88, %f3;
	cvt.rzi.s32.f32 	%r74, %f89;
	min.s32 	%r75, %r4, %r74;
	max.s32 	%r76, %r75, 0;
	add.s32 	%r77, %r74, 1;
	min.s32 	%r78, %r4, %r77;
	max.s32 	%r79, %r78, 0;
	cvt.rn.f32.s32 	%f90, %r74;
	sub.f32 	%f91, %f89, %f90;
	sub.f32 	%f92, %f34, %f91;
	add.s32 	%r80, %r10, %r76;
	add.s32 	%r81, %r80, %r115;
	mul.wide.s32 	%rd21, %r81, 8;
	add.s64 	%rd22, %rd1, %rd21;
	ld.global.v2.f32 	{%f93, %f94}, [%rd22];
	mul.f32 	%f95, %f93, %f92;
	add.s32 	%r82, %r10, %r79;
	add.s32 	%r83, %r82, %r115;
	mul.wide.s32 	%rd23, %r83, 8;
	add.s64 	%rd24, %rd1, %rd23;
	ld.global.v2.f32 	{%f96, %f97}, [%rd24];
	fma.rn.f32 	%f98, %f96, %f91, %f95;
	add.f32 	%f174, %f80, %f98;
	mul.f32 	%f99, %f94, %f92;
	fma.rn.f32 	%f100, %f97, %f91, %f99;
	add.f32 	%f173, %f83, %f100;
	add.s32 	%r116, %r116, 4;
	shl.b32 	%r84, %r21, 2;
	add.s32 	%r115, %r115, %r84;
	add.s64 	%rd45, %rd45, 16;
	setp.ne.s32 	%p6, %r116, 0;
	@%p6 bra 	$L__BB21_4;
$L__BB21_5:
	setp.eq.s32 	%p7, %r6, 0;
	@%p7 bra 	$L__BB21_10;
	setp.eq.s32 	%p8, %r6, 1;
	@%p8 bra 	$L__BB21_8;
	mul.wide.u32 	%rd25, %r118, 4;
	add.s64 	%rd26, %rd2, %rd25;
	ld.global.f32 	%f102, [%rd26];
	sin.approx.f32 	%f103, %f102;
	cos.approx.f32 	%f104, %f102;
	mul.f32 	%f105, %f104, %f2;
	fma.rn.f32 	%f106, %f103, %f1, %f105;
	add.f32 	%f107, %f106, %f3;
	cvt.rzi.s32.f32 	%r85, %f107;
	min.s32 	%r86, %r4, %r85;
	max.s32 	%r87, %r86, 0;
	add.s32 	%r88, %r85, 1;
	min.s32 	%r89, %r4, %r88;
	max.s32 	%r90, %r89, 0;
	cvt.rn.f32.s32 	%f108, %r85;
	sub.f32 	%f109, %f107, %f108;
	mov.f32 	%f110, 0f3F800000;
	sub.f32 	%f111, %f110, %f109;
	mad.lo.s32 	%r91, %r118, %r21, %r5;
	add.s32 	%r92, %r91, %r87;
	mul.wide.s32 	%rd27, %r92, 8;
	add.s64 	%rd28, %rd1, %rd27;
	ld.global.v2.f32 	{%f112, %f113}, [%rd28];
	mul.f32 	%f114, %f112, %f111;
	add.s32 	%r93, %r91, %r90;
	mul.wide.s32 	%rd29, %r93, 8;
	add.s64 	%rd30, %rd1, %rd29;
	ld.global.v2.f32 	{%f115, %f116}, [%rd30];
	fma.rn.f32 	%f117, %f115, %f109, %f114;
	add.f32 	%f118, %f174, %f117;
	mul.f32 	%f119, %f113, %f111;
	fma.rn.f32 	%f120, %f116, %f109, %f119;
	add.f32 	%f121, %f173, %f120;
	ld.global.f32 	%f122, [%rd26+4];
	sin.approx.f32 	%f123, %f122;
	cos.approx.f32 	%f124, %f122;
	mul.f32 	%f125, %f124, %f2;
	fma.rn.f32 	%f126, %f123, %f1, %f125;
	add.f32 	%f127, %f126, %f3;
	cvt.rzi.s32.f32 	%r94, %f127;
	min.s32 	%r95, %r4, %r94;
	max.s32 	%r96, %r95, 0;
	add.s32 	%r97, %r94, 1;
	min.s32 	%r98, %r4, %r97;
	max.s32 	%r99, %r98, 0;
	cvt.rn.f32.s32 	%f128, %r94;
	sub.f32 	%f129, %f127, %f128;
	sub.f32 	%f130, %f110, %f129;
	add.s32 	%r100, %r91, %r21;
	add.s32 	%r101, %r100, %r96;
	mul.wide.s32 	%rd31, %r101, 8;
	add.s64 	%rd32, %rd1, %rd31;
	ld.global.v2.f32 	{%f131, %f132}, [%rd32];
	mul.f32 	%f133, %f131, %f130;
	add.s32 	%r102, %r100, %r99;
	mul.wide.s32 	%rd33, %r102, 8;
	add.s64 	%rd34, %rd1, %rd33;
	ld.global.v2.f32 	{%f134, %f135}, [%rd34];
	fma.rn.f32 	%f136, %f134, %f129, %f133;
	add.f32 	%f174, %f118, %f136;
	mul.f32 	%f137, %f132, %f130;
	fma.rn.f32 	%f138, %f135, %f129, %f137;
	add.f32 	%f173, %f121, %f138;
	add.s32 	%r118, %r118, 2;
$L__BB21_8:
	and.b32  	%r103, %r20, 1;
	setp.eq.b32 	%p9, %r103, 1;
	not.pred 	%p10, %p9;
	@%p10 bra 	$L__BB21_10;
	mul.wide.u32 	%rd35, %r118, 4;
	add.s64 	%rd36, %rd2, %rd35;
	ld.global.f32 	%f139, [%rd36];
	sin.approx.f32 	%f140, %f139;
	cos.approx.f32 	%f141, %f139;
	mul.f32 	%f142, %f141, %f2;
	fma.rn.f32 	%f143, %f140, %f1, %f142;
	add.f32 	%f144, %f143, %f3;
	cvt.rzi.s32.f32 	%r104, %f144;
	min.s32 	%r105, %r4, %r104;
	max.s32 	%r106, %r105, 0;
	add.s32 	%r107, %r104, 1;
	min.s32 	%r108, %r4, %r107;
	max.s32 	%r109, %r108, 0;
	cvt.rn.f32.s32 	%f145, %r104;
	sub.f32 	%f146, %f144, %f145;
	mov.f32 	%f147, 0f3F800000;
	sub.f32 	%f148, %f147, %f146;
	mad.lo.s32 	%r110, %r118, %r21, %r5;
	add.s32 	%r111, %r110, %r106;
	mul.wide.s32 	%rd37, %r111, 8;
	add.s64 	%rd38, %rd1, %rd37;
	ld.global.v2.f32 	{%f149, %f150}, [%rd38];
	mul.f32 	%f151, %f149, %f148;
	add.s32 	%r112, %r110, %r109;
	mul.wide.s32 	%rd39, %r112, 8;
	add.s64 	%rd40, %rd1, %rd39;
	ld.global.v2.f32 	{%f152, %f153}, [%rd40];
	fma.rn.f32 	%f154, %f152, %f146, %f151;
	add.f32 	%f174, %f174, %f154;
	mul.f32 	%f155, %f150, %f148;
	fma.rn.f32 	%f156, %f153, %f146, %f155;
	add.f32 	%f173, %f173, %f156;
$L__BB21_10:
	ld.param.u64 	%rd44, [_Z8radonadjP6float2S0_Pfiii_param_0];
	cvt.rn.f32.u32 	%f157, %r21;
	cvt.rn.f32.s32 	%f158, %r20;
	mul.f32 	%f159, %f157, %f158;
	sqrt.rn.f32 	%f160, %f159;
	div.rn.f32 	%f161, %f174, %f160;
	mad.lo.s32 	%r113, %r21, %r3, %r29;
	mad.lo.s32 	%r114, %r113, %r21, %r1;
	cvta.to.global.u64 	%rd41, %rd44;
	mul.wide.s32 	%rd42, %r114, 8;
	add.s64 	%rd43, %rd41, %rd42;
	div.rn.f32 	%f162, %f173, %f160;
	st.global.v2.f32 	[%rd43], {%f161, %f162};
$L__BB21_11:
	ret;

}


// ===== COMPILED SASS (sm_100) =====

	.target	sm_100

	.elftype	@"ET_EXEC"


//--------------------- .note.nv.tkinfo           --------------------------
	.section	.note.nv.tkinfo,"",@"SHT_NOTE"
	.sectionflags	@"SHF_NOTE_NV_TKINFO"
	.tkinfo
        /*0018*/ 	.word	0x00000002
        /*0030*/ 	.string	""
        /*0030*/ 	.string	"ptxas"
        /*0030*/ 	.string	"Cuda compilation tools, release 13.0, V13.0.88"
        /*0030*/ 	.string	"Build cuda_13.0.r13.0/compiler.36424714_0"
        /*0030*/ 	.string	"-arch sm_100 -m 64 "



//--------------------- .note.nv.cuinfo           --------------------------
	.section	.note.nv.cuinfo,"",@"SHT_NOTE"
	.sectionflags	@"SHF_NOTE_NV_CUINFO"
        /*0018*/ 	.short	0x0002
        /*001a*/ 	.short	0x0064
        /*001c*/ 	.short	0x0082
	.zero		2


//--------------------- .nv.info                  --------------------------
	.section	.nv.info,"",@"SHT_CUDA_INFO"
	.align	4


	//----- nvinfo : EIATTR_REGCOUNT
	.align		4
        /*0000*/ 	.byte	0x04, 0x2f
        /*0002*/ 	.short	(.L_2 - .L_1)
	.align		4
.L_1:
        /*0004*/ 	.word	index@(_Z7extendfPfS_iiiii)
        /*0008*/ 	.word	0x00000011


	//----- nvinfo : EIATTR_FRAME_SIZE
	.align		4
.L_2:
        /*000c*/ 	.byte	0x04, 0x11
        /*000e*/ 	.short	(.L_4 - .L_3)
	.align		4
.L_3:
        /*0010*/ 	.word	index@(_Z7extendfPfS_iiiii)
        /*0014*/ 	.word	0x00000000


	//----- nvinfo : EIATTR_REGCOUNT
	.align		4
.L_4:
        /*0018*/ 	.byte	0x04, 0x2f
        /*001a*/ 	.short	(.L_6 - .L_5)
	.align		4
.L_5:
        /*001c*/ 	.word	index@(_Z4gradP6float4Pfffiii)
        /*0020*/ 	.word	0x00000016


	//----- nvinfo : EIATTR_FRAME_SIZE
	.align		4
.L_6:
        /*0024*/ 	.byte	0x04, 0x11
        /*0026*/ 	.short	(.L_8 - .L_7)
	.align		4
.L_7:
        /*0028*/ 	.word	index@(_Z4gradP6float4Pfffiii)
        /*002c*/ 	.word	0x00000000


	//----- nvinfo : EIATTR_REGCOUNT
	.align		4
.L_8:
        /*0030*/ 	.byte	0x04, 0x2f
        /*0032*/ 	.short	(.L_10 - .L_9)
	.align		4
.L_9:
        /*0034*/ 	.word	index@(_Z3divPfS_P6float4ffiii)
        /*0038*/ 	.word	0x00000016


	//----- nvinfo : EIATTR_FRAME_SIZE
	.align		4
.L_10:
        /*003c*/ 	.byte	0x04, 0x11
        /*003e*/ 	.short	(.L_12 - .L_11)
	.align		4
.L_11:
        /*0040*/ 	.word	index@(_Z3divPfS_P6float4ffiii)
        /*0044*/ 	.word	0x00000000


	//----- nvinfo : EIATTR_REGCOUNT
	.align		4
.L_12:
        /*0048*/ 	.byte	0x04, 0x2f
        /*004a*/ 	.short	(.L_14 - .L_13)
	.align		4
.L_13:
        /*004c*/ 	.word	index@(_Z5copysP6float2S0_iiiii)
        /*0050*/ 	.word	0x0000000c


	//----- nvinfo : EIATTR_FRAME_SIZE
	.align		4
.L_14:
        /*0054*/ 	.byte	0x04, 0x11
        /*0056*/ 	.short	(.L_16 - .L_15)
	.align		4
.L_15:
        /*0058*/ 	.word	index@(_Z5copysP6float2S0_iiiii)
        /*005c*/ 	.word	0x00000000


	//----- nvinfo : EIATTR_REGCOUNT
	.align		4
.L_16:
        /*0060*/ 	.byte	0x04, 0x2f
        /*0062*/ 	.short	(.L_18 - .L_17)
	.align		4
.L_17:
        /*0064*/ 	.word	index@(_Z4addsP6float2S0_iiiii)
        /*0068*/ 	.word	0x0000000c


	//----- nvinfo : EIATTR_FRAME_SIZE
	.align		4
.L_18:
        /*006c*/ 	.byte	0x04, 0x11
        /*006e*/ 	.short	(.L_20 - .L_19)
	.align		4
.L_19:
        /*0070*/ 	.word	index@(_Z4addsP6float2S0_iiiii)
        /*0074*/ 	.word	0x00000000


	//----- nvinfo : EIATTR_REGCOUNT
	.align		4
.L_20:
        /*0078*/ 	.byte	0x04, 0x2f
        /*007a*/ 	.short	(.L_22 - .L_21)
	.align		4
.L_21:
        /*007c*/ 	.word	index@(_Z4addgPfP6float2fiii)
        /*0080*/ 	.word	0x0000000a


	//----- nvinfo : EIATTR_FRAME_SIZE
	.align		4
.L_22:
        /*0084*/ 	.byte	0x04, 0x11
        /*0086*/ 	.short	(.L_24 - .L_23)
	.align		4
.L_23:
        /*0088*/ 	.word	index@(_Z4addgPfP6float2fiii)
        /*008c*/ 	.word	0x00000000


	//----- nvinfo : EIATTR_REGCOUNT
	.align		4
.L_24:
        /*0090*/ 	.byte	0x04, 0x2f
        /*0092*/ 	.short	(.L_26 - .L_25)
	.align		4
.L_25:
        /*0094*/ 	.word	index@(_Z4addfPfP6float2fiii)
        /*0098*/ 	.word	0x0000000e


	//----- nvinfo : EIATTR_FRAME_SIZE
	.align		4
.L_26:
        /*009c*/ 	.byte	0x04, 0x11
        /*009e*/ 	.short	(.L_28 - .L_27)
	.align		4
.L_27:
        /*00a0*/ 	.word	index@(_Z4addfPfP6float2fiii)
        /*00a4*/ 	.word	0x00000000


	//----- nvinfo : EIATTR_REGCOUNT
	.align		4
.L_28:
        /*00a8*/ 	.byte	0x04, 0x2f
        /*00aa*/ 	.short	(.L_30 - .L_29)
	.align		4
.L_29:
        /*00ac*/ 	.word	index@(_Z12makecomplexfP6float2Pfiii)
        /*00b0*/ 	.word	0x00000010


	//----- nvinfo : EIATTR_FRAME_SIZE
	.align		4
.L_30:
        /*00b4*/ 	.byte	0x04, 0x11
        /*00b6*/ 	.short	(.L_32 - .L_31)
	.align		4
.L_31:
        /*00b8*/ 	.word	index@(_Z12makecomplexfP6float2Pfiii)
        /*00bc*/ 	.word	0x00000000


	//----- nvinfo : EIATTR_REGCOUNT
	.align		4
.L_32:
        /*00c0*/ 	.byte	0x04, 0x2f
        /*00c2*/ 	.short	(.L_34 - .L_33)
	.align		4
.L_33:
        /*00c4*/ 	.word	index@(_Z13makerealstepfPfP6float2iii)
        /*00c8*/ 	.word	0x0000000a


	//----- nvinfo : EIATTR_FRAME_SIZE
	.align		4
.L_34:
        /*00cc*/ 	.byte	0x04, 0x11
        /*00ce*/ 	.short	(.L_36 - .L_35)
	.align		4
.L_35:
        /*00d0*/ 	.word	index@(_Z13makerealstepfPfP6float2iii)
        /*00d4*/ 	.word	0x00000000


	//----- nvinfo : EIATTR_REGCOUNT
	.align		4
.L_36:
        /*00d8*/ 	.byte	0x04, 0x2f
        /*00da*/ 	.short	(.L_38 - .L_37)
	.align		4
.L_37:
        /*00dc*/ 	.word	index@(_Z12makecomplexRP6float2Pfiii)
        /*00e0*/ 	.word	0x0000000c


	//----- nvinfo : EIATTR_FRAME_SIZE
	.align		4
.L_38:
        /*00e4*/ 	.byte	0x04, 0x11
        /*00e6*/ 	.short	(.L_40 - .L_39)
	.align		4
.L_39:
        /*00e8*/ 	.word	index@(_Z12makecomplexRP6float2Pfiii)
        /*00ec*/ 	.word	0x00000000


	//----- nvinfo : EIATTR_REGCOUNT
	.align		4
.L_40:
        /*00f0*/ 	.byte	0x04, 0x2f
        /*00f2*/ 	.short	(.L_42 - .L_41)
	.align		4
.L_41:
        /*00f4*/ 	.word	index@(_Z4mulcP6float2fiii)
        /*00f8*/ 	.word	0x0000000a


	//----- nvinfo : EIATTR_FRAME_SIZE
	.align		4
.L_42:
        /*00fc*/ 	.byte	0x04, 0x11
        /*00fe*/ 	.short	(.L_44 - .L_43)
	.align		4
.L_43:
        /*0100*/ 	.word	index@(_Z4mulcP6float2fiii)
        /*0104*/ 	.word	0x00000000


	//----- nvinfo : EIATTR_REGCOUNT
	.align		4
.L_44:
        /*0108*/ 	.byte	0x04, 0x2f
        /*010a*/ 	.short	(.L_46 - .L_45)
	.align		4
.L_45:
        /*010c*/ 	.word	index@(_Z4mulrPffiii)
        /*0110*/ 	.word	0x00000010


	//----- nvinfo : EIATTR_FRAME_SIZE
	.align		4
.L_46:
        /*0114*/ 	.byte	0x04, 0x11
        /*0116*/ 	.short	(.L_48 - .L_47)
	.align		4
.L_47:
        /*0118*/ 	.word	index@(_Z4mulrPffiii)
        /*011c*/ 	.word	0x00000000


	//----- nvinfo : EIATTR_REGCOUNT
	.align		4
.L_48:
        /*0120*/ 	.byte	0x04, 0x2f
        /*0122*/ 	.short	(.L_50 - .L_49)
	.align		4
.L_49:
        /*0124*/ 	.word	index@(_Z6decphiP6float2S0_S0_iiii)
        /*0128*/ 	.word	0x0000001e


	//----- nvinfo : EIATTR_FRAME_SIZE
	.align		4
.L_50:
        /*012c*/ 	.byte	0x04, 0x11
        /*012e*/ 	.short	(.L_52 - .L_51)
	.align		4
.L_51:
        /*0130*/ 	.word	index@(_Z6decphiP6float2S0_S0_iiii)
        /*0134*/ 	.word	0x00000000


	//----- nvinfo : EIATTR_REGCOUNT
	.align		4
.L_52:
        /*0138*/ 	.byte	0x04, 0x2f
        /*013a*/ 	.short	(.L_54 - .L_53)
	.align		4
.L_53:
        /*013c*/ 	.word	index@(_Z6recphiP6float2S0_S0_iiii)
        /*0140*/ 	.word	0x00000026


	//----- nvinfo : EIATTR_FRAME_SIZE
	.align		4
.L_54:
        /*0144*/ 	.byte	0x04, 0x11
        /*0146*/ 	.short	(.L_56 - .L_55)
	.align		4
.L_55:
        /*0148*/ 	.word	index@(_Z6recphiP6float2S0_S0_iiii)
        /*014c*/ 	.word	0x00000000


	//----- nvinfo : EIATTR_REGCOUNT
	.align		4
.L_56:
        /*0150*/ 	.byte	0x04, 0x2f
        /*0152*/ 	.short	(.L_58 - .L_57)
	.align		4
.L_57:
        /*0154*/ 	.word	index@(_Z9takethetaPfii)
        /*0158*/ 	.word	0x00000010


	//----- nvinfo : EIATTR_FRAME_SIZE
	.align		4
.L_58:
        /*015c*/ 	.byte	0x04, 0x11
        /*015e*/ 	.short	(.L_60 - .L_59)
	.align		4
.L_59:
        /*0160*/ 	.word	index@($__internal_11_$__cuda_sm3x_div_rn_noftz_f32_slowpath)
        /*0164*/ 	.word	0x00000000


	//----- nvinfo : EIATTR_FRAME_SIZE
	.align		4
.L_60:
        /*0168*/ 	.byte	0x04, 0x11
        /*016a*/ 	.short	(.L_62 - .L_61)
	.align		4
.L_61:
        /*016c*/ 	.word	index@(_Z9takethetaPfii)
        /*0170*/ 	.word	0x00000000


	//----- nvinfo : EIATTR_REGCOUNT
	.align		4
.L_62:
        /*0174*/ 	.byte	0x04, 0x2f
        /*0176*/ 	.short	(.L_64 - .L_63)
	.align		4
.L_63:
        /*0178*/ 	.word	index@(_Z6mulphiP6float2S0_iiii)
        /*017c*/ 	.word	0x0000000e


	//----- nvinfo : EIATTR_FRAME_SIZE
	.align		4
.L_64:
        /*0180*/ 	.byte	0x04, 0x11
        /*0182*/ 	.short	(.L_66 - .L_65)
	.align		4
.L_65:
        /*0184*/ 	.word	index@(_Z6mulphiP6float2S0_iiii)
        /*0188*/ 	.word	0x00000000


	//----- nvinfo : EIATTR_REGCOUNT
	.align		4
.L_66:
        /*018c*/ 	.byte	0x04, 0x2f
        /*018e*/ 	.short	(.L_68 - .L_67)
	.align		4
.L_67:
        /*0190*/ 	.word	index@(_Z5prox1PfS_fiii)
        /*0194*/ 	.word	0x00000011


	//----- nvinfo : EIATTR_FRAME_SIZE
	.align		4
.L_68:
        /*0198*/ 	.byte	0x04, 0x11
        /*019a*/ 	.short	(.L_70 - .L_69)
	.align		4
.L_69:
        /*019c*/ 	.word	index@($__internal_10_$__cuda_sm3x_div_rn_noftz_f32_slowpath)
        /*01a0*/ 	.word	0x00000000


	//----- nvinfo : EIATTR_FRAME_SIZE
	.align		4
.L_70:
        /*01a4*/ 	.byte	0x04, 0x11
        /*01a6*/ 	.short	(.L_72 - .L_71)
	.align		4
.L_71:
        /*01a8*/ 	.word	index@(_Z5prox1PfS_fiii)
        /*01ac*/ 	.word	0x00000000


	//----- nvinfo : EIATTR_REGCOUNT
	.align		4
.L_72:
        /*01b0*/ 	.byte	0x04, 0x2f
        /*01b2*/ 	.short	(.L_74 - .L_73)
	.align		4
.L_73:
        /*01b4*/ 	.word	index@(_Z5prox2P6float4fiii)
        /*01b8*/ 	.word	0x00000016


	//----- nvinfo : EIATTR_FRAME_SIZE
	.align		4
.L_74:
        /*01bc*/ 	.byte	0x04, 0x11
        /*01be*/ 	.short	(.L_76 - .L_75)
	.align		4
.L_75:
        /*01c0*/ 	.word	index@($__internal_9_$__cuda_sm3x_div_rn_noftz_f32_slowpath)
        /*01c4*/ 	.word	0x00000000


	//----- nvinfo : EIATTR_FRAME_SIZE
	.align		4
.L_76:
        /*01c8*/ 	.byte	0x04, 0x11
        /*01ca*/ 	.short	(.L_78 - .L_77)
	.align		4
.L_77:
        /*01cc*/ 	.word	index@($__internal_8_$__cuda_sm20_sqrt_rn_f32_slowpath)
        /*01d0*/ 	.word	0x00000000


	//----- nvinfo : EIATTR_FRAME_SIZE
	.align		4
.L_78:
        /*01d4*/ 	.byte	0x04, 0x11
        /*01d6*/ 	.short	(.L_80 - .L_79)
	.align		4
.L_79:
        /*01d8*/ 	.word	index@($__internal_7_$__cuda_sm20_rcp_rn_f32_slowpath)
        /*01dc*/ 	.word	0x00000000


	//----- nvinfo : EIATTR_FRAME_SIZE
	.align		4
.L_80:
        /*01e0*/ 	.byte	0x04, 0x11
        /*01e2*/ 	.short	(.L_82 - .L_81)
	.align		4
.L_81:
        /*01e4*/ 	.word	index@(_Z5prox2P6float4fiii)
        /*01e8*/ 	.word	0x00000000


	//----- nvinfo : EIATTR_REGCOUNT
	.align		4
.L_82:
        /*01ec*/ 	.byte	0x04, 0x2f
        /*01ee*/ 	.short	(.L_84 - .L_83)
	.align		4
.L_83:
        /*01f0*/ 	.word	index@(_Z12updateft_kerPfS_S_iii)
        /*01f4*/ 	.word	0x0000000e


	//----- nvinfo : EIATTR_FRAME_SIZE
	.align		4
.L_84:
        /*01f8*/ 	.byte	0x04, 0x11
        /*01fa*/ 	.short	(.L_86 - .L_85)
	.align		4
.L_85:
        /*01fc*/ 	.word	index@(_Z12updateft_kerPfS_S_iii)
        /*0200*/ 	.word	0x00000000


	//----- nvinfo : EIATTR_REGCOUNT
	.align		4
.L_86:
        /*0204*/ 	.byte	0x04, 0x2f
        /*0206*/ 	.short	(.L_88 - .L_87)
	.align		4
.L_87:
        /*0208*/ 	.word	index@(_Z5radonP6float2S0_Pfiii)
        /*020c*/ 	.word	0x00000020


	//----- nvinfo : EIATTR_FRAME_SIZE
	.align		4
.L_88:
        /*0210*/ 	.byte	0x04, 0x11
        /*0212*/ 	.short	(.L_90 - .L_89)
	.align		4
.L_89:
        /*0214*/ 	.word	index@($__internal_6_$__cuda_sm3x_div_rn_noftz_f32_slowpath)
        /*0218*/ 	.word	0x00000000


	//----- nvinfo : EIATTR_FRAME_SIZE
	.align		4
.L_90:
        /*021c*/ 	.byte	0x04, 0x11
        /*021e*/ 	.short	(.L_92 - .L_91)
	.align		4
.L_91:
        /*0220*/ 	.word	index@($__internal_5_$__cuda_sm20_sqrt_rn_f32_slowpath)
        /*0224*/ 	.word	0x00000000


	//----- nvinfo : EIATTR_FRAME_SIZE
	.align		4
.L_92:
        /*0228*/ 	.byte	0x04, 0x11
        /*022a*/ 	.short	(.L_94 - .L_93)
	.align		4
.L_93:
        /*022c*/ 	.word	index@(_Z5radonP6float2S0_Pfiii)
        /*0230*/ 	.word	0x00000000


	//----- nvinfo : EIATTR_REGCOUNT
	.align		4
.L_94:
        /*0234*/ 	.byte	0x04, 0x2f
        /*0236*/ 	.short	(.L_96 - .L_95)
	.align		4
.L_95:
        /*0238*/ 	.word	index@(_Z7takephiP6float2ii)
        /*023c*/ 	.word	0x0000001b


	//----- nvinfo : EIATTR_FRAME_SIZE
	.align		4
.L_96:
        /*0240*/ 	.byte	0x04, 0x11
        /*0242*/ 	.short	(.L_98 - .L_97)
	.align		4
.L_97:
        /*0244*/ 	.word	index@($__internal_4_$__cuda_sm3x_div_rn_noftz_f32_slowpath)
        /*0248*/ 	.word	0x00000020


	//----- nvinfo : EIATTR_FRAME_SIZE
	.align		4
.L_98:
        /*024c*/ 	.byte	0x04, 0x11
        /*024e*/ 	.short	(.L_100 - .L_99)
	.align		4
.L_99:
        /*0250*/ 	.word	index@($__internal_3_$__cuda_sm20_sqrt_rn_f32_slowpath)
        /*0254*/ 	.word	0x00000020


	//----- nvinfo : EIATTR_FRAME_SIZE
	.align		4
.L_100:
        /*0258*/ 	.byte	0x04, 0x11
        /*025a*/ 	.short	(.L_102 - .L_101)
	.align		4
.L_101:
        /*025c*/ 	.word	index@($__internal_2_$__cuda_sm20_div_rn_f64_full)
        /*0260*/ 	.word	0x00000020


	//----- nvinfo : EIATTR_FRAME_SIZE
	.align		4
.L_102:
        /*0264*/ 	.byte	0x04, 0x11
        /*0266*/ 	.short	(.L_104 - .L_103)
	.align		4
.L_103:
        /*0268*/ 	.word	index@(_Z7takephiP6float2ii)
        /*026c*/ 	.word	0x00000020


	//----- nvinfo : EIATTR_REGCOUNT
	.align		4
.L_104:
        /*0270*/ 	.byte	0x04, 0x2f
        /*0272*/ 	.short	(.L_106 - .L_105)
	.align		4
.L_105:
        /*0274*/ 	.word	index@(_Z8radonadjP6float2S0_Pfiii)
        /*0278*/ 	.word	0x00000020


	//----- nvinfo : EIATTR_FRAME_SIZE
	.align		4
.L_106:
        /*027c*/ 	.byte	0x04, 0x11
        /*027e*/ 	.short	(.L_108 - .L_107)
	.align		4
.L_107:
        /*0280*/ 	.word	index@($__internal_1_$__cuda_sm3x_div_rn_noftz_f32_slowpath)
        /*0284*/ 	.word	0x00000000


	//----- nvinfo : EIATTR_FRAME_SIZE
	.align		4
.L_108:
        /*0288*/ 	.byte	0x04, 0x11
        /*028a*/ 	.short	(.L_110 - .L_109)
	.align		4
.L_109:
        /*028c*/ 	.word	index@($__internal_0_$__cuda_sm20_sqrt_rn_f32_slowpath)
        /*0290*/ 	.word	0x00000000


	//----- nvinfo : EIATTR_FRAME_SIZE
	.align		4
.L_110:
        /*0294*/ 	.byte	0x04, 0x11
        /*0296*/ 	.short	(.L_112 - .L_111)
	.align		4
.L_111:
        /*0298*/ 	.word	index@(_Z8radonadjP6float2S0_Pfiii)
        /*029c*/ 	.word	0x00000000


	//----- nvinfo : EIATTR_MIN_STACK_SIZE
	.align		4
.L_112:
        /*02a0*/ 	.byte	0x04, 0x12
        /*02a2*/ 	.short	(.L_114 - .L_113)
	.align		4
.L_113:
        /*02a4*/ 	.word	index@(_Z8radonadjP6float2S0_Pfiii)
        /*02a8*/ 	.word	0x00000000


	//----- nvinfo : EIATTR_MIN_STACK_SIZE
	.align		4
.L_114:
        /*02ac*/ 	.byte	0x04, 0x12
        /*02ae*/ 	.short	(.L_116 - .L_115)
	.align		4
.L_115:
        /*02b0*/ 	.word	index@(_Z7takephiP6float2ii)
        /*02b4*/ 	.word	0x00000020


	//----- nvinfo : EIATTR_MIN_STACK_SIZE
	.align		4
.L_116:
        /*02b8*/ 	.byte	0x04, 0x12
        /*02ba*/ 	.short	(.L_118 - .L_117)
	.align		4
.L_117:
        /*02bc*/ 	.word	index@(_Z5radonP6float2S0_Pfiii)
        /*02c0*/ 	.word	0x00000000


	//----- nvinfo : EIATTR_MIN_STACK_SIZE
	.align		4
.L_118:
        /*02c4*/ 	.byte	0x04, 0x12
        /*02c6*/ 	.short	(.L_120 - .L_119)
	.align		4
.L_119:
        /*02c8*/ 	.word	index@(_Z12updateft_kerPfS_S_iii)
        /*02cc*/ 	.word	0x00000000


	//----- nvinfo : EIATTR_MIN_STACK_SIZE
	.align		4
.L_120:
        /*02d0*/ 	.byte	0x04, 0x12
        /*02d2*/ 	.short	(.L_122 - .L_121)
	.align		4
.L_121:
        /*02d4*/ 	.word	index@(_Z5prox2P6float4fiii)
        /*02d8*/ 	.word	0x00000000


	//----- nvinfo : EIATTR_MIN_STACK_SIZE
	.align		4
.L_122:
        /*02dc*/ 	.byte	0x04, 0x12
        /*02de*/ 	.short	(.L_124 - .L_123)
	.align		4
.L_123:
        /*02e0*/ 	.word	index@(_Z5prox1PfS_fiii)
        /*02e4*/ 	.word	0x00000000


	//----- nvinfo : EIATTR_MIN_STACK_SIZE
	.align		4
.L_124:
        /*02e8*/ 	.byte	0x04, 0x12
        /*02ea*/ 	.short	(.L_126 - .L_125)
	.align		4
.L_125:
        /*02ec*/ 	.word	index@(_Z6mulphiP6float2S0_iiii)
        /*02f0*/ 	.word	0x00000000


	//----- nvinfo : EIATTR_MIN_STACK_SIZE
	.align		4
.L_126:
        /*02f4*/ 	.byte	0x04, 0x12
        /*02f6*/ 	.short	(.L_128 - .L_127)
	.align		4
.L_127:
        /*02f8*/ 	.word	index@(_Z9takethetaPfii)
        /*02fc*/ 	.word	0x00000000


	//----- nvinfo : EIATTR_MIN_STACK_SIZE
	.align		4
.L_128:
        /*0300*/ 	.byte	0x04, 0x12
        /*0302*/ 	.short	(.L_130 - .L_129)
	.align		4
.L_129:
        /*0304*/ 	.word	index@(_Z6recphiP6float2S0_S0_iiii)
        /*0308*/ 	.word	0x00000000


	//----- nvinfo : EIATTR_MIN_STACK_SIZE
	.align		4
.L_130:
        /*030c*/ 	.byte	0x04, 0x12
        /*030e*/ 	.short	(.L_132 - .L_131)
	.align		4
.L_131:
        /*0310*/ 	.word	index@(_Z6decphiP6float2S0_S0_iiii)
        /*0314*/ 	.word	0x00000000


	//----- nvinfo : EIATTR_MIN_STACK_SIZE
	.align		4
.L_132:
        /*0318*/ 	.byte	0x04, 0x12
        /*031a*/ 	.short	(.L_134 - .L_133)
	.align		4
.L_133:
        /*031c*/ 	.word	index@(_Z4mulrPffiii)
        /*0320*/ 	.word	0x00000000


	//----- nvinfo : EIATTR_MIN_STACK_SIZE
	.align		4
.L_134:
        /*0324*/ 	.byte	0x04, 0x12
        /*0326*/ 	.short	(.L_136 - .L_135)
	.align		4
.L_135:
        /*0328*/ 	.word	index@(_Z4mulcP6float2fiii)
        /*032c*/ 	.word	0x00000000


	//----- nvinfo : EIATTR_MIN_STACK_SIZE
	.align		4
.L_136:
        /*0330*/ 	.byte	0x04, 0x12
        /*0332*/ 	.short	(.L_138 - .L_137)
	.align		4
.L_137:
        /*0334*/ 	.word	index@(_Z12makecomplexRP6float2Pfiii)
        /*0338*/ 	.word	0x00000000


	//----- nvinfo : EIATTR_MIN_STACK_SIZE
	.align		4
.L_138:
        /*033c*/ 	.byte	0x04, 0x12
        /*033e*/ 	.short	(.L_140 - .L_139)
	.align		4
.L_139:
        /*0340*/ 	.word	index@(_Z13makerealstepfPfP6float2iii)
        /*0344*/ 	.word	0x00000000


	//----- nvinfo : EIATTR_MIN_STACK_SIZE
	.align		4
.L_140:
        /*0348*/ 	.byte	0x04, 0x12
        /*034a*/ 	.short	(.L_142 - .L_141)
	.align		4
.L_141:
        /*034c*/ 	.word	index@(_Z12makecomplexfP6float2Pfiii)
        /*0350*/ 	.word	0x00000000


	//----- nvinfo : EIATTR_MIN_STACK_SIZE
	.align		4
.L_142:
        /*0354*/ 	.byte	0x04, 0x12
        /*0356*/ 	.short	(.L_144 - .L_143)
	.align		4
.L_143:
        /*0358*/ 	.word	index@(_Z4addfPfP6float2fiii)
        /*035c*/ 	.word	0x00000000


	//----- nvinfo : EIATTR_MIN_STACK_SIZE
	.align		4
.L_144:
        /*0360*/ 	.byte	0x04, 0x12
        /*0362*/ 	.short	(.L_146 - .L_145)
	.align		4
.L_145:
        /*0364*/ 	.word	index@(_Z4addgPfP6float2fiii)
        /*0368*/ 	.word	0x00000000


	//----- nvinfo : EIATTR_MIN_STACK_SIZE
	.align		4
.L_146:
        /*036c*/ 	.byte	0x04, 0x12
        /*036e*/ 	.short	(.L_148 - .L_147)
	.align		4
.L_147:
        /*0370*/ 	.word	index@(_Z4addsP6float2S0_iiiii)
        /*0374*/ 	.word	0x00000000


	//----- nvinfo : EIATTR_MIN_STACK_SIZE
	.align		4
.L_148:
        /*0378*/ 	.byte	0x04, 0x12
        /*037a*/ 	.short	(.L_150 - .L_149)
	.align		4
.L_149:
        /*037c*/ 	.word	index@(_Z5copysP6float2S0_iiiii)
        /*0380*/ 	.word	0x00000000


	//----- nvinfo : EIATTR_MIN_STACK_SIZE
	.align		4
.L_150:
        /*0384*/ 	.byte	0x04, 0x12
        /*0386*/ 	.short	(.L_152 - .L_151)
	.align		4
.L_151:
        /*0388*/ 	.word	index@(_Z3divPfS_P6float4ffiii)
        /*038c*/ 	.word	0x00000000


	//----- nvinfo : EIATTR_MIN_STACK_SIZE
	.align		4
.L_152:
        /*0390*/ 	.byte	0x04, 0x12
        /*0392*/ 	.short	(.L_154 - .L_153)
	.align		4
.L_153:
        /*0394*/ 	.word	index@(_Z4gradP6float4Pfffiii)
        /*0398*/ 	.word	0x00000000


	//----- nvinfo : EIATTR_MIN_STACK_SIZE
	.align		4
.L_154:
        /*039c*/ 	.byte	0x04, 0x12
        /*039e*/ 	.short	(.L_156 - .L_155)
	.align		4
.L_155:
        /*03a0*/ 	.word	index@(_Z7extendfPfS_iiiii)
        /*03a4*/ 	.word	0x00000000
.L_156:


//--------------------- .nv.compat                --------------------------
	.section	.nv.compat,"",@"SHT_CUDA_COMPAT_INFO"
	.align	4
        /*0000*/ 	.byte	0x02, 0x09, 0x00, 0x00, 0x02, 0x02, 0x01, 0x00, 0x02, 0x05, 0x05, 0x00, 0x03, 0x07, 0x01, 0x01
        /*0010*/ 	.byte	0x02, 0x03, 0x00, 0x00, 0x02, 0x06, 0x01, 0x00, 0x04, 0x0b, 0x08, 0x00, 0x01, 0x00, 0x00, 0x00
        /*0020*/ 	.byte	0x00, 0x00, 0x00, 0x00


//--------------------- .nv.info._Z8radonadjP6float2S0_Pfiii --------------------------
	.section	.nv.info._Z8radonadjP6float2S0_Pfiii,"",@"SHT_CUDA_INFO"
	.sectionflags	@""
	.align	4


	//----- nvinfo : EIATTR_CUDA_API_VERSION
	.align		4
        /*0000*/ 	.byte	0x04, 0x37
        /*0002*/ 	.short	(.L_158 - .L_157)
.L_157:
        /*0004*/ 	.word	0x00000082


	//----- nvinfo : EIATTR_KPARAM_INFO
	.align		4
.L_158:
        /*0008*/ 	.byte	0x04, 0x17
        /*000a*/ 	.short	(.L_160 - .L_159)
.L_159:
        /*000c*/ 	.word	0x00000000
        /*0010*/ 	.short	0x0005
        /*0012*/ 	.short	0x0020
        /*0014*/ 	.byte	0x00, 0xf0, 0x11, 0x00


	//----- nvinfo : EIATTR_KPARAM_INFO
	.align		4
.L_160:
        /*0018*/ 	.byte	0x04, 0x17
        /*001a*/ 	.short	(.L_162 - .L_161)
.L_161:
        /*001c*/ 	.word	0x00000000
        /*0020*/ 	.short	0x0004
        /*0022*/ 	.short	0x001c
        /*0024*/ 	.byte	0x00, 0xf0, 0x11, 0x00


	//----- nvinfo : EIATTR_KPARAM_INFO
	.align		4
.L_162:
        /*0028*/ 	.byte	0x04, 0x17
        /*002a*/ 	.short	(.L_164 - .L_163)
.L_163:
        /*002c*/ 	.word	0x00000000
        /*0030*/ 	.short	0x0003
        /*0032*/ 	.short	0x0018
        /*0034*/ 	.byte	0x00, 0xf0, 0x11, 0x00


	//----- nvinfo : EIATTR_KPARAM_INFO
	.align		4
.L_164:
        /*0038*/ 	.byte	0x04, 0x17
        /*003a*/ 	.short	(.L_166 - .L_165)
.L_165:
        /*003c*/ 	.word	0x00000000
        /*0040*/ 	.short	0x0002
        /*0042*/ 	.short	0x0010
        /*0044*/ 	.byte	0x00, 0xf5, 0x21, 0x00


	//----- nvinfo : EIATTR_KPARAM_INFO
	.align		4
.L_166:
        /*0048*/ 	.byte	0x04, 0x17
        /*004a*/ 	.short	(.L_168 - .L_167)
.L_167:
        /*004c*/ 	.word	0x00000000
        /*0050*/ 	.short	0x0001
        /*0052*/ 	.short	0x0008
        /*0054*/ 	.byte	0x00, 0xf5, 0x21, 0x00


	//----- nvinfo : EIATTR_KPARAM_INFO
	.align		4
.L_168:
        /*0058*/ 	.byte	0x04, 0x17
        /*005a*/ 	.short	(.L_170 - .L_169)
.L_169:
        /*005c*/ 	.word	0x00000000
        /*0060*/ 	.short	0x0000
        /*0062*/ 	.short	0x0000
        /*0064*/ 	.byte	0x00, 0xf5, 0x21, 0x00


	//----- nvinfo : EIATTR_SPARSE_MMA_MASK
	.align		4
.L_170:
        /*0068*/ 	.byte	0x03, 0x50
        /*006a*/ 	.short	0x0000


	//----- nvinfo : EIATTR_MAXREG_COUNT
	.align		4
        /*006c*/ 	.byte	0x03, 0x1b
        /*006e*/ 	.short	0x00ff


	//----- nvinfo : EIATTR_MERCURY_ISA_VERSION
	.align		4
        /*0070*/ 	.byte	0x03, 0x5f
        /*0072*/ 	.short	0x0101


	//----- nvinfo : EIATTR_VRC_CTA_INIT_COUNT
	.align		4
        /*0074*/ 	.byte	0x02, 0x4a
	.zero		1
	.zero		1


	//----- nvinfo : EIATTR_EXIT_INSTR_OFFSETS
	.align		4
        /*0078*/ 	.byte	0x04, 0x1c
        /*007a*/ 	.short	(.L_172 - .L_171)


	//   ....[0]....
.L_171:
        /*007c*/ 	.word	0x00000120


	//   ....[1]....
        /*0080*/ 	.word	0x00001300


	//----- nvinfo : EIATTR_CRS_STACK_SIZE
	.align		4
.L_172:
        /*0084*/ 	.byte	0x04, 0x1e
        /*0086*/ 	.short	(.L_174 - .L_173)
.L_173:
        /*0088*/ 	.word	0x00000000


	//----- nvinfo : EIATTR_CBANK_PARAM_SIZE
	.align		4
.L_174:
        /*008c*/ 	.byte	0x03, 0x19
        /*008e*/ 	.short	0x0024


	//----- nvinfo : EIATTR_PARAM_CBANK
	.align		4
        /*0090*/ 	.byte	0x04, 0x0a
        /*0092*/ 	.short	(.L_176 - .L_175)
	.align		4
.L_175:
        /*0094*/ 	.word	index@(.nv.constant0._Z8radonadjP6float2S0_Pfiii)
        /*0098*/ 	.short	0x0380
        /*009a*/ 	.short	0x0024


	//----- nvinfo : EIATTR_SW_WAR
	.align		4
.L_176:
        /*009c*/ 	.byte	0x04, 0x36
        /*009e*/ 	.short	(.L_178 - .L_177)
.L_177:
        /*00a0*/ 	.word	0x00000008
.L_178:


//--------------------- .nv.info._Z7takephiP6float2ii --------------------------
	.section	.nv.info._Z7takephiP6float2ii,"",@"SHT_CUDA_INFO"
	.sectionflags	@""
	.align	4


	//----- nvinfo : EIATTR_CUDA_API_VERSION
	.align		4
        /*0000*/ 	.byte	0x04, 0x37
        /*0002*/ 	.short	(.L_180 - .L_179)
.L_179:
        /*0004*/ 	.word	0x00000082


	//----- nvinfo : EIATTR_KPARAM_INFO
	.align		4
.L_180:
        /*0008*/ 	.byte	0x04, 0x17
        /*000a*/ 	.short	(.L_182 - .L_181)
.L_181:
        /*000c*/ 	.word	0x00000000
        /*0010*/ 	.short	0x0002
        /*0012*/ 	.short	0x000c
        /*0014*/ 	.byte	0x00, 0xf0, 0x11, 0x00


	//----- nvinfo : EIATTR_KPARAM_INFO
	.align		4
.L_182:
        /*0018*/ 	.byte	0x04, 0x17
        /*001a*/ 	.short	(.L_184 - .L_183)
.L_183:
        /*001c*/ 	.word	0x00000000
        /*0020*/ 	.short	0x0001
        /*0022*/ 	.short	0x0008
        /*0024*/ 	.byte	0x00, 0xf0, 0x11, 0x00


	//----- nvinfo : EIATTR_KPARAM_INFO
	.align		4
.L_184:
        /*0028*/ 	.byte	0x04, 0x17
        /*002a*/ 	.short	(.L_186 - .L_185)
.L_185:
        /*002c*/ 	.word	0x00000000
        /*0030*/ 	.short	0x0000
        /*0032*/ 	.short	0x0000
        /*0034*/ 	.byte	0x00, 0xf5, 0x21, 0x00


	//----- nvinfo : EIATTR_SPARSE_MMA_MASK
	.align		4
.L_186:
        /*0038*/ 	.byte	0x03, 0x50
        /*003a*/ 	.short	0x0000


	//----- nvinfo : EIATTR_MAXREG_COUNT
	.align		4
        /*003c*/ 	.byte	0x03, 0x1b
        /*003e*/ 	.short	0x00ff


	//----- nvinfo : EIATTR_MERCURY_ISA_VERSION
	.align		4
        /*0040*/ 	.byte	0x03, 0x5f
        /*0042*/ 	.short	0x0101


	//----- nvinfo : EIATTR_VRC_CTA_INIT_COUNT
	.align		4
        /*0044*/ 	.byte	0x02, 0x4a
	.zero		1
	.zero		1


	//----- nvinfo : EIATTR_EXIT_INSTR_OFFSETS
	.align		4
        /*0048*/ 	.byte	0x04, 0x1c
        /*004a*/ 	.short	(.L_188 - .L_187)


	//   ....[0]....
.L_187:
        /*004c*/ 	.word	0x000000d0


	//   ....[1]....
        /*0050*/ 	.word	0x00001010


	//   ....[2]....
        /*0054*/ 	.word	0x00001050


	//----- nvinfo : EIATTR_CRS_STACK_SIZE
	.align		4
.L_188:
        /*0058*/ 	.byte	0x04, 0x1e
        /*005a*/ 	.short	(.L_190 - .L_189)
.L_189:
        /*005c*/ 	.word	0x00000000


	//----- nvinfo : EIATTR_CBANK_PARAM_SIZE
	.align		4
.L_190:
        /*0060*/ 	.byte	0x03, 0x19
        /*0062*/ 	.short	0x0010


	//----- nvinfo : EIATTR_PARAM_CBANK
	.align		4
        /*0064*/ 	.byte	0x04, 0x0a
        /*0066*/ 	.short	(.L_192 - .L_191)
	.align		4
.L_191:
        /*0068*/ 	.word	index@(.nv.constant0._Z7takephiP6float2ii)
        /*006c*/ 	.short	0x0380
        /*006e*/ 	.short	0x0010


	//----- nvinfo : EIATTR_SW_WAR
	.align		4
.L_192:
        /*0070*/ 	.byte	0x04, 0x36
        /*0072*/ 	.short	(.L_194 - .L_193)
.L_193:
        /*0074*/ 	.word	0x00000008
.L_194:


//--------------------- .nv.info._Z5radonP6float2S0_Pfiii --------------------------
	.section	.nv.info._Z5radonP6float2S0_Pfiii,"",@"SHT_CUDA_INFO"
	.sectionflags	@""
	.align	4


	//----- nvinfo : EIATTR_CUDA_API_VERSION
	.align		4
        /*0000*/ 	.byte	0x04, 0x37
        /*0002*/ 	.short	(.L_196 - .L_195)
.L_195:
        /*0004*/ 	.word	0x00000082


	//----- nvinfo : EIATTR_KPARAM_INFO
	.align		4
.L_196:
        /*0008*/ 	.byte	0x04, 0x17
        /*000a*/ 	.short	(.L_198 - .L_197)
.L_197:
        /*000c*/ 	.word	0x00000000
        /*0010*/ 	.short	0x0005
        /*0012*/ 	.short	0x0020
        /*0014*/ 	.byte	0x00, 0xf0, 0x11, 0x00


	//----- nvinfo : EIATTR_KPARAM_INFO
	.align		4
.L_198:
        /*0018*/ 	.byte	0x04, 0x17
        /*001a*/ 	.short	(.L_200 - .L_199)
.L_199:
        /*001c*/ 	.word	0x00000000
        /*0020*/ 	.short	0x0004
        /*0022*/ 	.short	0x001c
        /*0024*/ 	.byte	0x00, 0xf0, 0x11, 0x00


	//----- nvinfo : EIATTR_KPARAM_INFO
	.align		4
.L_200:
        /*0028*/ 	.byte	0x04, 0x17
        /*002a*/ 	.short	(.L_202 - .L_201)
.L_201:
        /*002c*/ 	.word	0x00000000
        /*0030*/ 	.short	0x0003
        /*0032*/ 	.short	0x0018
        /*0034*/ 	.byte	0x00, 0xf0, 0x11, 0x00


	//----- nvinfo : EIATTR_KPARAM_INFO
	.align		4
.L_202:
        /*0038*/ 	.byte	0x04, 0x17
        /*003a*/ 	.short	(.L_204 - .L_203)
.L_203:
        /*003c*/ 	.word	0x00000000
        /*0040*/ 	.short	0x0002
        /*0042*/ 	.short	0x0010
        /*0044*/ 	.byte	0x00, 0xf5, 0x21, 0x00


	//----- nvinfo : EIATTR_KPARAM_INFO
	.align		4
.L_204:
        /*0048*/ 	.byte	0x04, 0x17
        /*004a*/ 	.short	(.L_206 - .L_205)
.L_205:
        /*004c*/ 	.word	0x00000000
        /*0050*/ 	.short	0x0001
        /*0052*/ 	.short	0x0008
        /*0054*/ 	.byte	0x00, 0xf5, 0x21, 0x00


	//----- nvinfo : EIATTR_KPARAM_INFO
	.align		4
.L_206:
        /*0058*/ 	.byte	0x04, 0x17
        /*005a*/ 	.short	(.L_208 - .L_207)
.L_207:
        /*005c*/ 	.word	0x00000000
        /*0060*/ 	.short	0x0000
        /*0062*/ 	.short	0x0000
        /*0064*/ 	.byte	0x00, 0xf5, 0x21, 0x00


	//----- nvinfo : EIATTR_SPARSE_MMA_MASK
	.align		4
.L_208:
        /*0068*/ 	.byte	0x03, 0x50
        /*006a*/ 	.short	0x0000


	//----- nvinfo : EIATTR_MAXREG_COUNT
	.align		4
        /*006c*/ 	.byte	0x03, 0x1b
        /*006e*/ 	.short	0x00ff


	//----- nvinfo : EIATTR_MERCURY_ISA_VERSION
	.align		4
        /*0070*/ 	.byte	0x03, 0x5f
        /*0072*/ 	.short	0x0101


	//----- nvinfo : EIATTR_VRC_CTA_INIT_COUNT
	.align		4
        /*0074*/ 	.byte	0x02, 0x4a
	.zero		1
	.zero		1


	//----- nvinfo : EIATTR_EXIT_INSTR_OFFSETS
	.align		4
        /*0078*/ 	.byte	0x04, 0x1c
        /*007a*/ 	.short	(.L_210 - .L_209)


	//   ....[0]....
.L_209:
        /*007c*/ 	.word	0x00000120


	//   ....[1]....
        /*0080*/ 	.word	0x00000ff0


	//----- nvinfo : EIATTR_CRS_STACK_SIZE
	.align		4
.L_210:
        /*0084*/ 	.byte	0x04, 0x1e
        /*0086*/ 	.short	(.L_212 - .L_211)
.L_211:
        /*0088*/ 	.word	0x00000000


	//----- nvinfo : EIATTR_CBANK_PARAM_SIZE
	.align		4
.L_212:
        /*008c*/ 	.byte	0x03, 0x19
        /*008e*/ 	.short	0x0024


	//----- nvinfo : EIATTR_PARAM_CBANK
	.align		4
        /*0090*/ 	.byte	0x04, 0x0a
        /*0092*/ 	.short	(.L_214 - .L_213)
	.align		4
.L_213:
        /*0094*/ 	.word	index@(.nv.constant0._Z5radonP6float2S0_Pfiii)
        /*0098*/ 	.short	0x0380
        /*009a*/ 	.short	0x0024


	//----- nvinfo : EIATTR_SW_WAR
	.align		4
.L_214:
        /*009c*/ 	.byte	0x04, 0x36
        /*009e*/ 	.short	(.L_216 - .L_215)
.L_215:
        /*00a0*/ 	.word	0x00000008
.L_216:


//--------------------- .nv.info._Z12updateft_kerPfS_S_iii --------------------------
	.section	.nv.info._Z12updateft_kerPfS_S_iii,"",@"SHT_CUDA_INFO"
	.sectionflags	@""
	.align	4


	//----- nvinfo : EIATTR_CUDA_API_VERSION
	.align		4
        /*0000*/ 	.byte	0x04, 0x37
        /*0002*/ 	.short	(.L_218 - .L_217)
.L_217:
        /*0004*/ 	.word	0x00000082


	//----- nvinfo : EIATTR_KPARAM_INFO
	.align		4
.L_218:
        /*0008*/ 	.byte	0x04, 0x17
        /*000a*/ 	.short	(.L_220 - .L_219)
.L_219:
        /*000c*/ 	.word	0x00000000
        /*0010*/ 	.short	0x0005
        /*0012*/ 	.short	0x0020
        /*0014*/ 	.byte	0x00, 0xf0, 0x11, 0x00


	//----- nvinfo : EIATTR_KPARAM_INFO
	.align		4
.L_220:
        /*0018*/ 	.byte	0x04, 0x17
        /*001a*/ 	.short	(.L_222 - .L_221)
.L_221:
        /*001c*/ 	.word	0x00000000
        /*0020*/ 	.short	0x0004
        /*0022*/ 	.short	0x001c
        /*0024*/ 	.byte	0x00, 0xf0, 0x11, 0x00


	//----- nvinfo : EIATTR_KPARAM_INFO
	.align		4
.L_222:
        /*0028*/ 	.byte	0x04, 0x17
        /*002a*/ 	.short	(.L_224 - .L_223)
.L_223:
        /*002c*/ 	.word	0x00000000
        /*0030*/ 	.short	0x0003
        /*0032*/ 	.short	0x0018
        /*0034*/ 	.byte	0x00, 0xf0, 0x11, 0x00


	//----- nvinfo : EIATTR_KPARAM_INFO
	.align		4
.L_224:
        /*0038*/ 	.byte	0x04, 0x17
        /*003a*/ 	.short	(.L_226 - .L_225)
.L_225:
        /*003c*/ 	.word	0x00000000
        /*0040*/ 	.short	0x0002
        /*0042*/ 	.short	0x0010
        /*0044*/ 	.byte	0x00, 0xf5, 0x21, 0x00


	//----- nvinfo : EIATTR_KPARAM_INFO
	.align		4
.L_226:
        /*0048*/ 	.byte	0x04, 0x17
        /*004a*/ 	.short	(.L_228 - .L_227)
.L_227:
        /*004c*/ 	.word	0x00000000
        /*0050*/ 	.short	0x0001
        /*0052*/ 	.short	0x0008
        /*0054*/ 	.byte	0x00, 0xf5, 0x21, 0x00


	//----- nvinfo : EIATTR_KPARAM_INFO
	.align		4
.L_228:
        /*0058*/ 	.byte	0x04, 0x17
        /*005a*/ 	.short	(.L_230 - .L_229)
.L_229:
        /*005c*/ 	.word	0x00000000
        /*0060*/ 	.short	0x0000
        /*0062*/ 	.short	0x0000
        /*0064*/ 	.byte	0x00, 0xf5, 0x21, 0x00


	//----- nvinfo : EIATTR_SPARSE_MMA_MASK
	.align		4
.L_230:
        /*0068*/ 	.byte	0x03, 0x50
        /*006a*/ 	.short	0x0000


	//----- nvinfo : EIATTR_MAXREG_COUNT
	.align		4
        /*006c*/ 	.byte	0x03, 0x1b
        /*006e*/ 	.short	0x00ff


	//----- nvinfo : EIATTR_MERCURY_ISA_VERSION
	.align		4
        /*0070*/ 	.byte	0x03, 0x5f
        /*0072*/ 	.short	0x0101


	//----- nvinfo : EIATTR_VRC_CTA_INIT_COUNT
	.align		4
        /*0074*/ 	.byte	0x02, 0x4a
	.zero		1
	.zero		1


	//----- nvinfo : EIATTR_EXIT_INSTR_OFFSETS
	.align		4
        /*0078*/ 	.byte	0x04, 0x1c
        /*007a*/ 	.short	(.L_232 - .L_231)


	//   ....[0]....
.L_231:
        /*007c*/ 	.word	0x000002d0


	//   ....[1]....
        /*0080*/ 	.word	0x00000430


	//----- nvinfo : EIATTR_CBANK_PARAM_SIZE
	.align		4
.L_232:
        /*0084*/ 	.byte	0x03, 0x19
        /*0086*/ 	.short	0x0024


	//----- nvinfo : EIATTR_PARAM_CBANK
	.align		4
        /*0088*/ 	.byte	0x04, 0x0a
        /*008a*/ 	.short	(.L_234 - .L_233)
	.align		4
.L_233:
        /*008c*/ 	.word	index@(.nv.constant0._Z12updateft_kerPfS_S_iii)
        /*0090*/ 	.short	0x0380
        /*0092*/ 	.short	0x0024


	//----- nvinfo : EIATTR_SW_WAR
	.align		4
.L_234:
        /*0094*/ 	.byte	0x04, 0x36
        /*0096*/ 	.short	(.L_236 - .L_235)
.L_235:
        /*0098*/ 	.word	0x00000008
.L_236:


//--------------------- .nv.info._Z5prox2P6float4fiii --------------------------
	.section	.nv.info._Z5prox2P6float4fiii,"",@"SHT_CUDA_INFO"
	.sectionflags	@""
	.align	4


	//----- nvinfo : EIATTR_CUDA_API_VERSION
	.align		4
        /*0000*/ 	.byte	0x04, 0x37
        /*0002*/ 	.short	(.L_238 - .L_237)
.L_237:
        /*0004*/ 	.word	0x00000082


	//----- nvinfo : EIATTR_KPARAM_INFO
	.align		4
.L_238:
        /*0008*/ 	.byte	0x04, 0x17
        /*000a*/ 	.short	(.L_240 - .L_239)
.L_239:
        /*000c*/ 	.word	0x00000000
        /*0010*/ 	.short	0x0004
        /*0012*/ 	.short	0x0014
        /*0014*/ 	.byte	0x00, 0xf0, 0x11, 0x00


	//----- nvinfo : EIATTR_KPARAM_INFO
	.align		4
.L_240:
        /*0018*/ 	.byte	0x04, 0x17
        /*001a*/ 	.short	(.L_242 - .L_241)
.L_241:
        /*001c*/ 	.word	0x00000000
        /*0020*/ 	.short	0x0003
        /*0022*/ 	.short	0x0010
        /*0024*/ 	.byte	0x00, 0xf0, 0x11, 0x00


	//----- nvinfo : EIATTR_KPARAM_INFO
	.align		4
.L_242:
        /*0028*/ 	.byte	0x04, 0x17
        /*002a*/ 	.short	(.L_244 - .L_243)
.L_243:
        /*002c*/ 	.word	0x00000000
        /*0030*/ 	.short	0x0002
        /*0032*/ 	.short	0x000c
        /*0034*/ 	.byte	0x00, 0xf0, 0x11, 0x00


	//----- nvinfo : EIATTR_KPARAM_INFO
	.align		4
.L_244:
        /*0038*/ 	.byte	0x04, 0x17
        /*003a*/ 	.short	(.L_246 - .L_245)
.L_245:
        /*003c*/ 	.word	0x00000000
        /*0040*/ 	.short	0x0001
        /*0042*/ 	.short	0x0008
        /*0044*/ 	.byte	0x00, 0xf0, 0x11, 0x00


	//----- nvinfo : EIATTR_KPARAM_INFO
	.align		4
.L_246:
        /*0048*/ 	.byte	0x04, 0x17
        /*004a*/ 	.short	(.L_248 - .L_247)
.L_247:
        /*004c*/ 	.word	0x00000000
        /*0050*/ 	.short	0x0000
        /*0052*/ 	.short	0x0000
        /*0054*/ 	.byte	0x00, 0xf5, 0x21, 0x00


	//----- nvinfo : EIATTR_SPARSE_MMA_MASK
	.align		4
.L_248:
        /*0058*/ 	.byte	0x03, 0x50
        /*005a*/ 	.short	0x0000


	//----- nvinfo : EIATTR_MAXREG_COUNT
	.align		4
        /*005c*/ 	.byte	0x03, 0x1b
        /*005e*/ 	.short	0x00ff


	//----- nvinfo : EIATTR_MERCURY_ISA_VERSION
	.align		4
        /*0060*/ 	.byte	0x03, 0x5f
        /*0062*/ 	.short	0x0101


	//----- nvinfo : EIATTR_VRC_CTA_INIT_COUNT
	.align		4
        /*0064*/ 	.byte	0x02, 0x4a
	.zero		1
	.zero		1


	//----- nvinfo : EIATTR_EXIT_INSTR_OFFSETS
	.align		4
        /*0068*/ 	.byte	0x04, 0x1c
        /*006a*/ 	.short	(.L_250 - .L_249)


	//   ....[0]....
.L_249:
        /*006c*/ 	.word	0x000002c0


	//   ....[1]....
        /*0070*/ 	.word	0x00000920


	//----- nvinfo : EIATTR_CRS_STACK_SIZE
	.align		4
.L_250:
        /*0074*/ 	.byte	0x04, 0x1e
        /*0076*/ 	.short	(.L_252 - .L_251)
.L_251:
        /*0078*/ 	.word	0x00000000


	//----- nvinfo : EIATTR_CBANK_PARAM_SIZE
	.align		4
.L_252:
        /*007c*/ 	.byte	0x03, 0x19
        /*007e*/ 	.short	0x0018


	//----- nvinfo : EIATTR_PARAM_CBANK
	.align		4
        /*0080*/ 	.byte	0x04, 0x0a
        /*0082*/ 	.short	(.L_254 - .L_253)
	.align		4
.L_253:
        /*0084*/ 	.word	index@(.nv.constant0._Z5prox2P6float4fiii)
        /*0088*/ 	.short	0x0380
        /*008a*/ 	.short	0x0018


	//----- nvinfo : EIATTR_SW_WAR
	.align		4
.L_254:
        /*008c*/ 	.byte	0x04, 0x36
        /*008e*/ 	.short	(.L_256 - .L_255)
.L_255:
        /*0090*/ 	.word	0x00000008
.L_256:


//--------------------- .nv.info._Z5prox1PfS_fiii --------------------------
	.section	.nv.info._Z5prox1PfS_fiii,"",@"SHT_CUDA_INFO"
	.sectionflags	@""
	.align	4


	//----- nvinfo : EIATTR_CUDA_API_VERSION
	.align		4
        /*0000*/ 	.byte	0x04, 0x37
        /*0002*/ 	.short	(.L_258 - .L_257)
.L_257:
        /*0004*/ 	.word	0x00000082


	//----- nvinfo : EIATTR_KPARAM_INFO
	.align		4
.L_258:
        /*0008*/ 	.byte	0x04, 0x17
        /*000a*/ 	.short	(.L_260 - .L_259)
.L_259:
        /*000c*/ 	.word	0x00000000
        /*0010*/ 	.short	0x0005
        /*0012*/ 	.short	0x001c
        /*0014*/ 	.byte	0x00, 0xf0, 0x11, 0x00


	//----- nvinfo : EIATTR_KPARAM_INFO
	.align		4
.L_260:
        /*0018*/ 	.byte	0x04, 0x17
        /*001a*/ 	.short	(.L_262 - .L_261)
.L_261:
        /*001c*/ 	.word	0x00000000
        /*0020*/ 	.short	0x0004
        /*0022*/ 	.short	0x0018
        /*0024*/ 	.byte	0x00, 0xf0, 0x11, 0x00


	//----- nvinfo : EIATTR_KPARAM_INFO
	.align		4
.L_262:
        /*0028*/ 	.byte	0x04, 0x17
        /*002a*/ 	.short	(.L_264 - .L_263)
.L_263:
        /*002c*/ 	.word	0x00000000
        /*0030*/ 	.short	0x0003
        /*0032*/ 	.short	0x0014
        /*0034*/ 	.byte	0x00, 0xf0, 0x11, 0x00


	//----- nvinfo : EIATTR_KPARAM_INFO
	.align		4
.L_264:
        /*0038*/ 	.byte	0x04, 0x17
        /*003a*/ 	.short	(.L_266 - .L_265)
.L_265:
        /*003c*/ 	.word	0x00000000
        /*0040*/ 	.short	0x0002
        /*0042*/ 	.short	0x0010
        /*0044*/ 	.byte	0x00, 0xf0, 0x11, 0x00


	//----- nvinfo : EIATTR_KPARAM_INFO
	.align		4
.L_266:
        /*0048*/ 	.byte	0x04, 0x17
        /*004a*/ 	.short	(.L_268 - .L_267)
.L_267:
        /*004c*/ 	.word	0x00000000
        /*0050*/ 	.short	0x0001
        /*0052*/ 	.short	0x0008
        /*0054*/ 	.byte	0x00, 0xf5, 0x21, 0x00


	//----- nvinfo : EIATTR_KPARAM_INFO
	.align		4
.L_268:
        /*0058*/ 	.byte	0x04, 0x17
        /*005a*/ 	.short	(.L_270 - .L_269)
.L_269:
        /*005c*/ 	.word	0x00000000
        /*0060*/ 	.short	0x0000
        /*0062*/ 	.short	0x0000
        /*0064*/ 	.byte	0x00, 0xf5, 0x21, 0x00


	//----- nvinfo : EIATTR_SPARSE_MMA_MASK
	.align		4
.L_270:
        /*0068*/ 	.byte	0x03, 0x50
        /*006a*/ 	.short	0x0000


	//----- nvinfo : EIATTR_MAXREG_COUNT
	.align		4
        /*006c*/ 	.byte	0x03, 0x1b
        /*006e*/ 	.short	0x00ff


	//----- nvinfo : EIATTR_MERCURY_ISA_VERSION
	.align		4
        /*0070*/ 	.byte	0x03, 0x5f
        /*0072*/ 	.short	0x0101


	//----- nvinfo : EIATTR_VRC_CTA_INIT_COUNT
	.align		4
        /*0074*/ 	.byte	0x02, 0x4a
	.zero		1
	.zero		1


	//----- nvinfo : EIATTR_EXIT_INSTR_OFFSETS
	.align		4
        /*0078*/ 	.byte	0x04, 0x1c
        /*007a*/ 	.short	(.L_272 - .L_271)


	//   ....[0]....
.L_271:
        /*007c*/ 	.word	0x00000120


	//   ....[1]....
        /*0080*/ 	.word	0x000002d0


	//----- nvinfo : EIATTR_CRS_STACK_SIZE
	.align		4
.L_272:
        /*0084*/ 	.byte	0x04, 0x1e
        /*0086*/ 	.short	(.L_274 - .L_273)
.L_273:
        /*0088*/ 	.word	0x00000000


	//----- nvinfo : EIATTR_CBANK_PARAM_SIZE
	.align		4
.L_274:
        /*008c*/ 	.byte	0x03, 0x19
        /*008e*/ 	.short	0x0020


	//----- nvinfo : EIATTR_PARAM_CBANK
	.align		4
        /*0090*/ 	.byte	0x04, 0x0a
        /*0092*/ 	.short	(.L_276 - .L_275)
	.align		4
.L_275:
        /*0094*/ 	.word	index@(.nv.constant0._Z5prox1PfS_fiii)
        /*0098*/ 	.short	0x0380
        /*009a*/ 	.short	0x0020


	//----- nvinfo : EIATTR_SW_WAR
	.align		4
.L_276:
        /*009c*/ 	.byte	0x04, 0x36
        /*009e*/ 	.short	(.L_278 - .L_277)
.L_277:
        /*00a0*/ 	.word	0x00000008
.L_278:


//--------------------- .nv.info._Z6mulphiP6float2S0_iiii --------------------------
	.section	.nv.info._Z6mulphiP6float2S0_iiii,"",@"SHT_CUDA_INFO"
	.sectionflags	@""
	.align	4


	//----- nvinfo : EIATTR_CUDA_API_VERSION
	.align		4
        /*0000*/ 	.byte	0x04, 0x37
        /*0002*/ 	.short	(.L_280 - .L_279)
.L_279:
        /*0004*/ 	.word	0x00000082


	//----- nvinfo : EIATTR_KPARAM_INFO
	.align		4
.L_280:
        /*0008*/ 	.byte	0x04, 0x17
        /*000a*/ 	.short	(.L_282 - .L_281)
.L_281:
        /*000c*/ 	.word	0x00000000
        /*0010*/ 	.short	0x0005
        /*0012*/ 	.short	0x001c
        /*0014*/ 	.byte	0x00, 0xf0, 0x11, 0x00


	//----- nvinfo : EIATTR_KPARAM_INFO
	.align		4
.L_282:
        /*0018*/ 	.byte	0x04, 0x17
        /*001a*/ 	.short	(.L_284 - .L_283)
.L_283:
        /*001c*/ 	.word	0x00000000
        /*0020*/ 	.short	0x0004
        /*0022*/ 	.short	0x0018
        /*0024*/ 	.byte	0x00, 0xf0, 0x11, 0x00


	//----- nvinfo : EIATTR_KPARAM_INFO
	.align		4
.L_284:
        /*0028*/ 	.byte	0x04, 0x17
        /*002a*/ 	.short	(.L_286 - .L_285)
.L_285:
        /*002c*/ 	.word	0x00000000
        /*0030*/ 	.short	0x0003
        /*0032*/ 	.short	0x0014
        /*0034*/ 	.byte	0x00, 0xf0, 0x11, 0x00


	//----- nvinfo : EIATTR_KPARAM_INFO
	.align		4
.L_286:
        /*0038*/ 	.byte	0x04, 0x17
        /*003a*/ 	.short	(.L_288 - .L_287)
.L_287:
        /*003c*/ 	.word	0x00000000
        /*0040*/ 	.short	0x0002
        /*0042*/ 	.short	0x0010
        /*0044*/ 	.byte	0x00, 0xf0, 0x11, 0x00


	//----- nvinfo : EIATTR_KPARAM_INFO
	.align		4
.L_288:
        /*0048*/ 	.byte	0x04, 0x17
        /*004a*/ 	.short	(.L_290 - .L_289)
.L_289:
        /*004c*/ 	.word	0x00000000
        /*0050*/ 	.short	0x0001
        /*0052*/ 	.short	0x0008
        /*0054*/ 	.byte	0x00, 0xf5, 0x21, 0x00


	//----- nvinfo : EIATTR_KPARAM_INFO
	.align		4
.L_290:
        /*0058*/ 	.byte	0x04, 0x17
        /*005a*/ 	.short	(.L_292 - .L_291)
.L_291:
        /*005c*/ 	.word	0x00000000
        /*0060*/ 	.short	0x0000
        /*0062*/ 	.short	0x0000
        /*0064*/ 	.byte	0x00, 0xf5, 0x21, 0x00


	//----- nvinfo : EIATTR_SPARSE_MMA_MASK
	.align		4
.L_292:
        /*0068*/ 	.byte	0x03, 0x50
        /*006a*/ 	.short	0x0000


	//----- nvinfo : EIATTR_MAXREG_COUNT
	.align		4
        /*006c*/ 	.byte	0x03, 0x1b
        /*006e*/ 	.short	0x00ff


	//----- nvinfo : EIATTR_MERCURY_ISA_VERSION
	.align		4
        /*0070*/ 	.byte	0x03, 0x5f
        /*0072*/ 	.short	0x0101


	//----- nvinfo : EIATTR_VRC_CTA_INIT_COUNT
	.align		4
        /*0074*/ 	.byte	0x02, 0x4a
	.zero		1
	.zero		1


	//----- nvinfo : EIATTR_EXIT_INSTR_OFFSETS
	.align		4
        /*0078*/ 	.byte	0x04, 0x1c
        /*007a*/ 	.short	(.L_294 - .L_293)


	//   ....[0]....
.L_293:
        /*007c*/ 	.word	0x00000120


	//   ....[1]....
        /*0080*/ 	.word	0x00000270


	//----- nvinfo : EIATTR_CBANK_PARAM_SIZE
	.align		4
.L_294:
        /*0084*/ 	.byte	0x03, 0x19
        /*0086*/ 	.short	0x0020


	//----- nvinfo : EIATTR_PARAM_CBANK
	.align		4
        /*0088*/ 	.byte	0x04, 0x0a
        /*008a*/ 	.short	(.L_296 - .L_295)
	.align		4
.L_295:
        /*008c*/ 	.word	index@(.nv.constant0._Z6mulphiP6float2S0_iiii)
        /*0090*/ 	.short	0x0380
        /*0092*/ 	.short	0x0020


	//----- nvinfo : EIATTR_SW_WAR
	.align		4
.L_296:
        /*0094*/ 	.byte	0x04, 0x36
        /*0096*/ 	.short	(.L_298 - .L_297)
.L_297:
        /*0098*/ 	.word	0x00000008
.L_298:


//--------------------- .nv.info._Z9takethetaPfii --------------------------
	.section	.nv.info._Z9takethetaPfii,"",@"SHT_CUDA_INFO"
	.sectionflags	@""
	.align	4


	//----- nvinfo : EIATTR_CUDA_API_VERSION
	.align		4
        /*0000*/ 	.byte	0x04, 0x37
        /*0002*/ 	.short	(.L_300 - .L_299)
.L_299:
        /*0004*/ 	.word	0x00000082


	//----- nvinfo : EIATTR_KPARAM_INFO
	.align		4
.L_300:
        /*0008*/ 	.byte	0x04, 0x17
        /*000a*/ 	.short	(.L_302 - .L_301)
.L_301:
        /*000c*/ 	.word	0x00000000
        /*0010*/ 	.short	0x0002
        /*0012*/ 	.short	0x000c
        /*0014*/ 	.byte	0x00, 0xf0, 0x11, 0x00


	//----- nvinfo : EIATTR_KPARAM_INFO
	.align		4
.L_302:
        /*0018*/ 	.byte	0x04, 0x17
        /*001a*/ 	.short	(.L_304 - .L_303)
.L_303:
        /*001c*/ 	.word	0x00000000
        /*0020*/ 	.short	0x0001
        /*0022*/ 	.short	0x0008
        /*0024*/ 	.byte	0x00, 0xf0, 0x11, 0x00


	//----- nvinfo : EIATTR_KPARAM_INFO
	.align		4
.L_304:
        /*0028*/ 	.byte	0x04, 0x17
        /*002a*/ 	.short	(.L_306 - .L_305)
.L_305:
        /*002c*/ 	.word	0x00000000
        /*0030*/ 	.short	0x0000
        /*0032*/ 	.short	0x0000
        /*0034*/ 	.byte	0x00, 0xf5, 0x21, 0x00


	//----- nvinfo : EIATTR_SPARSE_MMA_MASK
	.align		4
.L_306:
        /*0038*/ 	.byte	0x03, 0x50
        /*003a*/ 	.short	0x0000


	//----- nvinfo : EIATTR_MAXREG_COUNT
	.align		4
        /*003c*/ 	.byte	0x03, 0x1b
        /*003e*/ 	.short	0x00ff


	//----- nvinfo : EIATTR_MERCURY_ISA_VERSION
	.align		4
        /*0040*/ 	.byte	0x03, 0x5f
        /*0042*/ 	.short	0x0101


	//----- nvinfo : EIATTR_VRC_CTA_INIT_COUNT
	.align		4
        /*0044*/ 	.byte	0x02, 0x4a
	.zero		1
	.zero		1


	//----- nvinfo : EIATTR_EXIT_INSTR_OFFSETS
	.align		4
        /*0048*/ 	.byte	0x04, 0x1c
        /*004a*/ 	.short	(.L_308 - .L_307)


	//   ....[0]....
.L_307:
        /*004c*/ 	.word	0x000001e0


	//   ....[1]....
        /*0050*/ 	.word	0x000003a0


	//----- nvinfo : EIATTR_CRS_STACK_SIZE
	.align		4
.L_308:
        /*0054*/ 	.byte	0x04, 0x1e
        /*0056*/ 	.short	(.L_310 - .L_309)
.L_309:
        /*0058*/ 	.word	0x00000000


	//----- nvinfo : EIATTR_CBANK_PARAM_SIZE
	.align		4
.L_310:
        /*005c*/ 	.byte	0x03, 0x19
        /*005e*/ 	.short	0x0010


	//----- nvinfo : EIATTR_PARAM_CBANK
	.align		4
        /*0060*/ 	.byte	0x04, 0x0a
        /*0062*/ 	.short	(.L_312 - .L_311)
	.align		4
.L_311:
        /*0064*/ 	.word	index@(.nv.constant0._Z9takethetaPfii)
        /*0068*/ 	.short	0x0380
        /*006a*/ 	.short	0x0010


	//----- nvinfo : EIATTR_SW_WAR
	.align		4
.L_312:
        /*006c*/ 	.byte	0x04, 0x36
        /*006e*/ 	.short	(.L_314 - .L_313)
.L_313:
        /*0070*/ 	.word	0x00000008
.L_314:


//--------------------- .nv.info._Z6recphiP6float2S0_S0_iiii --------------------------
	.section	.nv.info._Z6recphiP6float2S0_S0_iiii,"",@"SHT_CUDA_INFO"
	.sectionflags	@""
	.align	4


	//----- nvinfo : EIATTR_CUDA_API_VERSION
	.align		4
        /*0000*/ 	.byte	0x04, 0x37
        /*0002*/ 	.short	(.L_316 - .L_315)
.L_315:
        /*0004*/ 	.word	0x00000082


	//----- nvinfo : EIATTR_KPARAM_INFO
	.align		4
.L_316:
        /*0008*/ 	.byte	0x04, 0x17
        /*000a*/ 	.short	(.L_318 - .L_317)
.L_317:
        /*000c*/ 	.word	0x00000000
        /*0010*/ 	.short	0x0006
        /*0012*/ 	.short	0x0024
        /*0014*/ 	.byte	0x00, 0xf0, 0x11, 0x00


	//----- nvinfo : EIATTR_KPARAM_INFO
	.align		4
.L_318:
        /*0018*/ 	.byte	0x04, 0x17
        /*001a*/ 	.short	(.L_320 - .L_319)
.L_319:
        /*001c*/ 	.word	0x00000000
        /*0020*/ 	.short	0x0005
        /*0022*/ 	.short	0x0020
        /*0024*/ 	.byte	0x00, 0xf0, 0x11, 0x00


	//----- nvinfo : EIATTR_KPARAM_INFO
	.align		4
.L_320:
        /*0028*/ 	.byte	0x04, 0x17
        /*002a*/ 	.short	(.L_322 - .L_321)
.L_321:
        /*002c*/ 	.word	0x00000000
        /*0030*/ 	.short	0x0004
        /*0032*/ 	.short	0x001c
        /*0034*/ 	.byte	0x00, 0xf0, 0x11, 0x00


	//----- nvinfo : EIATTR_KPARAM_INFO
	.align		4
.L_322:
        /*0038*/ 	.byte	0x04, 0x17
        /*003a*/ 	.short	(.L_324 - .L_323)
.L_323:
        /*003c*/ 	.word	0x00000000
        /*0040*/ 	.short	0x0003
        /*0042*/ 	.short	0x0018
        /*0044*/ 	.byte	0x00, 0xf0, 0x11, 0x00


	//----- nvinfo : EIATTR_KPARAM_INFO
	.align		4
.L_324:
        /*0048*/ 	.byte	0x04, 0x17
        /*004a*/ 	.short	(.L_326 - .L_325)
.L_325:
        /*004c*/ 	.word	0x00000000
        /*0050*/ 	.short	0x0002
        /*0052*/ 	.short	0x0010
        /*0054*/ 	.byte	0x00, 0xf5, 0x21, 0x00


	//----- nvinfo : EIATTR_KPARAM_INFO
	.align		4
.L_326:
        /*0058*/ 	.byte	0x04, 0x17
        /*005a*/ 	.short	(.L_328 - .L_327)
.L_327:
        /*005c*/ 	.word	0x00000000
        /*0060*/ 	.short	0x0001
        /*0062*/ 	.short	0x0008
        /*0064*/ 	.byte	0x00, 0xf5, 0x21, 0x00


	//----- nvinfo : EIATTR_KPARAM_INFO
	.align		4
.L_328:
        /*0068*/ 	.byte	0x04, 0x17
        /*006a*/ 	.short	(.L_330 - .L_329)
.L_329:
        /*006c*/ 	.word	0x00000000
        /*0070*/ 	.short	0x0000
        /*0072*/ 	.short	0x0000
        /*0074*/ 	.byte	0x00, 0xf5, 0x21, 0x00


	//----- nvinfo : EIATTR_SPARSE_MMA_MASK
	.align		4
.L_330:
        /*0078*/ 	.byte	0x03, 0x50
        /*007a*/ 	.short	0x0000


	//----- nvinfo : EIATTR_MAXREG_COUNT
	.align		4
        /*007c*/ 	.byte	0x03, 0x1b
        /*007e*/ 	.short	0x00ff


	//----- nvinfo : EIATTR_MERCURY_ISA_VERSION
	.align		4
        /*0080*/ 	.byte	0x03, 0x5f
        /*0082*/ 	.short	0x0101


	//----- nvinfo : EIATTR_VRC_CTA_INIT_COUNT
	.align		4
        /*0084*/ 	.byte	0x02, 0x4a
	.zero		1
	.zero		1


	//----- nvinfo : EIATTR_EXIT_INSTR_OFFSETS
	.align		4
        /*0088*/ 	.byte	0x04, 0x1c
        /*008a*/ 	.short	(.L_332 - .L_331)


	//   ....[0]....
.L_331:
        /*008c*/ 	.word	0x00000130


	//   ....[1]....
        /*0090*/ 	.word	0x00000170


	//   ....[2]....
        /*0094*/ 	.word	0x00000c30


	//   ....[3]....
        /*0098*/ 	.word	0x00001130


	//   ....[4]....
        /*009c*/ 	.word	0x00001400


	//----- nvinfo : EIATTR_CBANK_PARAM_SIZE
	.align		4
.L_332:
        /*00a0*/ 	.byte	0x03, 0x19
        /*00a2*/ 	.short	0x0028


	//----- nvinfo : EIATTR_PARAM_CBANK
	.align		4
        /*00a4*/ 	.byte	0x04, 0x0a
        /*00a6*/ 	.short	(.L_334 - .L_333)
	.align		4
.L_333:
        /*00a8*/ 	.word	index@(.nv.constant0._Z6recphiP6float2S0_S0_iiii)
        /*00ac*/ 	.short	0x0380
        /*00ae*/ 	.short	0x0028


	//----- nvinfo : EIATTR_SW_WAR
	.align		4
.L_334:
        /*00b0*/ 	.byte	0x04, 0x36
        /*00b2*/ 	.short	(.L_336 - .L_335)
.L_335:
        /*00b4*/ 	.word	0x00000008
.L_336:


//--------------------- .nv.info._Z6decphiP6float2S0_S0_iiii --------------------------
	.section	.nv.info._Z6decphiP6float2S0_S0_iiii,"",@"SHT_CUDA_INFO"
	.sectionflags	@""
	.align	4


	//----- nvinfo : EIATTR_CUDA_API_VERSION
	.align		4
        /*0000*/ 	.byte	0x04, 0x37
        /*0002*/ 	.short	(.L_338 - .L_337)
.L_337:
        /*0004*/ 	.word	0x00000082


	//----- nvinfo : EIATTR_KPARAM_INFO
	.align		4
.L_338:
        /*0008*/ 	.byte	0x04, 0x17
        /*000a*/ 	.short	(.L_340 - .L_339)
.L_339:
        /*000c*/ 	.word	0x00000000
        /*0010*/ 	.short	0x0006
        /*0012*/ 	.short	0x0024
        /*0014*/ 	.byte	0x00, 0xf0, 0x11, 0x00


	//----- nvinfo : EIATTR_KPARAM_INFO
	.align		4
.L_340:
        /*0018*/ 	.byte	0x04, 0x17
        /*001a*/ 	.short	(.L_342 - .L_341)
.L_341:
        /*001c*/ 	.word	0x00000000
        /*0020*/ 	.short	0x0005
        /*0022*/ 	.short	0x0020
        /*0024*/ 	.byte	0x00, 0xf0, 0x11, 0x00


	//----- nvinfo : EIATTR_KPARAM_INFO
	.align		4
.L_342:
        /*0028*/ 	.byte	0x04, 0x17
        /*002a*/ 	.short	(.L_344 - .L_343)
.L_343:
        /*002c*/ 	.word	0x00000000
        /*0030*/ 	.short	0x0004
        /*0032*/ 	.short	0x001c
        /*0034*/ 	.byte	0x00, 0xf0, 0x11, 0x00


	//----- nvinfo : EIATTR_KPARAM_INFO
	.align		4
.L_344:
        /*0038*/ 	.byte	0x04, 0x17
        /*003a*/ 	.short	(.L_346 - .L_345)
.L_345:
        /*003c*/ 	.word	0x00000000
        /*0040*/ 	.short	0x0003
        /*0042*/ 	.short	0x0018
        /*0044*/ 	.byte	0x00, 0xf0, 0x11, 0x00


	//----- nvinfo : EIATTR_KPARAM_INFO
	.align		4
.L_346:
        /*0048*/ 	.byte	0x04, 0x17
        /*004a*/ 	.short	(.L_348 - .L_347)
.L_347:
        /*004c*/ 	.word	0x00000000
        /*0050*/ 	.short	0x0002
        /*0052*/ 	.short	0x0010
        /*0054*/ 	.byte	0x00, 0xf5, 0x21, 0x00


	//----- nvinfo : EIATTR_KPARAM_INFO
	.align		4
.L_348:
        /*0058*/ 	.byte	0x04, 0x17
        /*005a*/ 	.short	(.L_350 - .L_349)
.L_349:
        /*005c*/ 	.word	0x00000000
        /*0060*/ 	.short	0x0001
        /*0062*/ 	.short	0x0008
        /*0064*/ 	.byte	0x00, 0xf5, 0x21, 0x00


	//----- nvinfo : EIATTR_KPARAM_INFO
	.align		4
.L_350:
        /*0068*/ 	.byte	0x04, 0x17
        /*006a*/ 	.short	(.L_352 - .L_351)
.L_351:
        /*006c*/ 	.word	0x00000000
        /*0070*/ 	.short	0x0000
        /*0072*/ 	.short	0x0000
        /*0074*/ 	.byte	0x00, 0xf5, 0x21, 0x00


	//----- nvinfo : EIATTR_SPARSE_MMA_MASK
	.align		4
.L_352:
        /*0078*/ 	.byte	0x03, 0x50
        /*007a*/ 	.short	0x0000


	//----- nvinfo : EIATTR_MAXREG_COUNT
	.align		4
        /*007c*/ 	.byte	0x03, 0x1b
        /*007e*/ 	.short	0x00ff


	//----- nvinfo : EIATTR_MERCURY_ISA_VERSION
	.align		4
        /*0080*/ 	.byte	0x03, 0x5f
        /*0082*/ 	.short	0x0101


	//----- nvinfo : EIATTR_VRC_CTA_INIT_COUNT
	.align		4
        /*0084*/ 	.byte	0x02, 0x4a
	.zero		1
	.zero		1


	//----- nvinfo : EIATTR_EXIT_INSTR_OFFSETS
	.align		4
        /*0088*/ 	.byte	0x04, 0x1c
        /*008a*/ 	.short	(.L_354 - .L_353)


	//   ....[0]....
.L_353:
        /*008c*/ 	.word	0x00000130


	//   ....[1]....
        /*0090*/ 	.word	0x000001f0


	//   ....[2]....
        /*0094*/ 	.word	0x00000c80


	//   ....[3]....
        /*0098*/ 	.word	0x000011a0


	//   ....[4]....
        /*009c*/ 	.word	0x00001480


	//----- nvinfo : EIATTR_CBANK_PARAM_SIZE
	.align		4
.L_354:
        /*00a0*/ 	.byte	0x03, 0x19
        /*00a2*/ 	.short	0x0028


	//----- nvinfo : EIATTR_PARAM_CBANK
	.align		4
        /*00a4*/ 	.byte	0x04, 0x0a
        /*00a6*/ 	.short	(.L_356 - .L_355)
	.align		4
.L_355:
        /*00a8*/ 	.word	index@(.nv.constant0._Z6decphiP6float2S0_S0_iiii)
        /*00ac*/ 	.short	0x0380
        /*00ae*/ 	.short	0x0028


	//----- nvinfo : EIATTR_SW_WAR
	.align		4
.L_356:
        /*00b0*/ 	.byte	0x04, 0x36
        /*00b2*/ 	.short	(.L_358 - .L_357)
.L_357:
        /*00b4*/ 	.word	0x00000008
.L_358:


//--------------------- .nv.info._Z4mulrPffiii    --------------------------
	.section	.nv.info._Z4mulrPffiii,"",@"SHT_CUDA_INFO"
	.sectionflags	@""
	.align	4


	//----- nvinfo : EIATTR_CUDA_API_VERSION
	.align		4
        /*0000*/ 	.byte	0x04, 0x37
        /*0002*/ 	.short	(.L_360 - .L_359)
.L_359:
        /*0004*/ 	.word	0x00000082


	//----- nvinfo : EIATTR_KPARAM_INFO
	.align		4
.L_360:
        /*0008*/ 	.byte	0x04, 0x17
        /*000a*/ 	.short	(.L_362 - .L_361)
.L_361:
        /*000c*/ 	.word	0x00000000
        /*0010*/ 	.short	0x0004
        /*0012*/ 	.short	0x0014
        /*0014*/ 	.byte	0x00, 0xf0, 0x11, 0x00


	//----- nvinfo : EIATTR_KPARAM_INFO
	.align		4
.L_362:
        /*0018*/ 	.byte	0x04, 0x17
        /*001a*/ 	.short	(.L_364 - .L_363)
.L_363:
        /*001c*/ 	.word	0x00000000
        /*0020*/ 	.short	0x0003
        /*0022*/ 	.short	0x0010
        /*0024*/ 	.byte	0x00, 0xf0, 0x11, 0x00


	//----- nvinfo : EIATTR_KPARAM_INFO
	.align		4
.L_364:
        /*0028*/ 	.byte	0x04, 0x17
        /*002a*/ 	.short	(.L_366 - .L_365)
.L_365:
        /*002c*/ 	.word	0x00000000
        /*0030*/ 	.short	0x0002
        /*0032*/ 	.short	0x000c
        /*0034*/ 	.byte	0x00, 0xf0, 0x11, 0x00


	//----- nvinfo : EIATTR_KPARAM_INFO
	.align		4
.L_366:
        /*0038*/ 	.byte	0x04, 0x17
        /*003a*/ 	.short	(.L_368 - .L_367)
.L_367:
        /*003c*/ 	.word	0x00000000
        /*0040*/ 	.short	0x0001
        /*0042*/ 	.short	0x0008
        /*0044*/ 	.byte	0x00, 0xf0, 0x11, 0x00


	//----- nvinfo : EIATTR_KPARAM_INFO
	.align		4
.L_368:
        /*0048*/ 	.byte	0x04, 0x17
        /*004a*/ 	.short	(.L_370 - .L_369)
.L_369:
        /*004c*/ 	.word	0x00000000
        /*0050*/ 	.short	0x0000
        /*0052*/ 	.short	0x0000
        /*0054*/ 	.byte	0x00, 0xf5, 0x21, 0x00


	//----- nvinfo : EIATTR_SPARSE_MMA_MASK
	.align		4
.L_370:
        /*0058*/ 	.byte	0x03, 0x50
        /*005a*/ 	.short	0x0000


	//----- nvinfo : EIATTR_MAXREG_COUNT
	.align		4
        /*005c*/ 	.byte	0x03, 0x1b
        /*005e*/ 	.short	0x00ff


	//----- nvinfo : EIATTR_MERCURY_ISA_VERSION
	.align		4
        /*0060*/ 	.byte	0x03, 0x5f
        /*0062*/ 	.short	0x0101


	//----- nvinfo : EIATTR_VRC_CTA_INIT_COUNT
	.align		4
        /*0064*/ 	.byte	0x02, 0x4a
	.zero		1
	.zero		1


	//----- nvinfo : EIATTR_EXIT_INSTR_OFFSETS
	.align		4
        /*0068*/ 	.byte	0x04, 0x1c
        /*006a*/ 	.short	(.L_372 - .L_371)


	//   ....[0]....
.L_371:
        /*006c*/ 	.word	0x000002e0


	//   ....[1]....
        /*0070*/ 	.word	0x000003f0


	//----- nvinfo : EIATTR_CBANK_PARAM_SIZE
	.align		4
.L_372:
        /*0074*/ 	.byte	0x03, 0x19
        /*0076*/ 	.short	0x0018


	//----- nvinfo : EIATTR_PARAM_CBANK
	.align		4
        /*0078*/ 	.byte	0x04, 0x0a
        /*007a*/ 	.short	(.L_374 - .L_373)
	.align		4
.L_373:
        /*007c*/ 	.word	index@(.nv.constant0._Z4mulrPffiii)
        /*0080*/ 	.short	0x0380
        /*0082*/ 	.short	0x0018


	//----- nvinfo : EIATTR_SW_WAR
	.align		4
.L_374:
        /*0084*/ 	.byte	0x04, 0x36
        /*0086*/ 	.short	(.L_376 - .L_375)
.L_375:
        /*0088*/ 	.word	0x00000008
.L_376:


//--------------------- .nv.info._Z4mulcP6float2fiii --------------------------
	.section	.nv.info._Z4mulcP6float2fiii,"",@"SHT_CUDA_INFO"
	.sectionflags	@""
	.align	4


	//----- nvinfo : EIATTR_CUDA_API_VERSION
	.align		4
        /*0000*/ 	.byte	0x04, 0x37
        /*0002*/ 	.short	(.L_378 - .L_377)
.L_377:
        /*0004*/ 	.word	0x00000082


	//----- nvinfo : EIATTR_KPARAM_INFO
	.align		4
.L_378:
        /*0008*/ 	.byte	0x04, 0x17
        /*000a*/ 	.short	(.L_380 - .L_379)
.L_379:
        /*000c*/ 	.word	0x00000000
        /*0010*/ 	.short	0x0004
        /*0012*/ 	.short	0x0014
        /*0014*/ 	.byte	0x00, 0xf0, 0x11, 0x00


	//----- nvinfo : EIATTR_KPARAM_INFO
	.align		4
.L_380:
        /*0018*/ 	.byte	0x04, 0x17
        /*001a*/ 	.short	(.L_382 - .L_381)
.L_381:
        /*001c*/ 	.word	0x00000000
        /*0020*/ 	.short	0x0003
        /*0022*/ 	.short	0x0010
        /*0024*/ 	.byte	0x00, 0xf0, 0x11, 0x00


	//----- nvinfo : EIATTR_KPARAM_INFO
	.align		4
.L_382:
        /*0028*/ 	.byte	0x04, 0x17
        /*002a*/ 	.short	(.L_384 - .L_383)
.L_383:
        /*002c*/ 	.word	0x00000000
        /*0030*/ 	.short	0x0002
        /*0032*/ 	.short	0x000c
        /*0034*/ 	.byte	0x00, 0xf0, 0x11, 0x00


	//----- nvinfo : EIATTR_KPARAM_INFO
	.align		4
.L_384:
        /*0038*/ 	.byte	0x04, 0x17
        /*003a*/ 	.short	(.L_386 - .L_385)
.L_385:
        /*003c*/ 	.word	0x00000000
        /*0040*/ 	.short	0x0001
        /*0042*/ 	.short	0x0008
        /*0044*/ 	.byte	0x00, 0xf0, 0x11, 0x00


	//----- nvinfo : EIATTR_KPARAM_INFO
	.align		4
.L_386:
        /*0048*/ 	.byte	0x04, 0x17
        /*004a*/ 	.short	(.L_388 - .L_387)
.L_387:
        /*004c*/ 	.word	0x00000000
        /*0050*/ 	.short	0x0000
        /*0052*/ 	.short	0x0000
        /*0054*/ 	.byte	0x00, 0xf5, 0x21, 0x00


	//----- nvinfo : EIATTR_SPARSE_MMA_MASK
	.align		4
.L_388:
        /*0058*/ 	.byte	0x03, 0x50
        /*005a*/ 	.short	0x0000


	//----- nvinfo : EIATTR_MAXREG_COUNT
	.align		4
        /*005c*/ 	.byte	0x03, 0x1b
        /*005e*/ 	.short	0x00ff


	//----- nvinfo : EIATTR_MERCURY_ISA_VERSION
	.align		4
        /*0060*/ 	.byte	0x03, 0x5f
        /*0062*/ 	.short	0x0101


	//----- nvinfo : EIATTR_VRC_CTA_INIT_COUNT
	.align		4
        /*0064*/ 	.byte	0x02, 0x4a
	.zero		1
	.zero		1


	//----- nvinfo : EIATTR_EXIT_INSTR_OFFSETS
	.align		4
        /*0068*/ 	.byte	0x04, 0x1c
        /*006a*/ 	.short	(.L_390 - .L_389)


	//   ....[0]....
.L_389:
        /*006c*/ 	.word	0x00000120


	//   ....[1]....
        /*0070*/ 	.word	0x000001d0


	//----- nvinfo : EIATTR_CBANK_PARAM_SIZE
	.align		4
.L_390:
        /*0074*/ 	.byte	0x03, 0x19
        /*0076*/ 	.short	0x0018


	//----- nvinfo : EIATTR_PARAM_CBANK
	.align		4
        /*0078*/ 	.byte	0x04, 0x0a
        /*007a*/ 	.short	(.L_392 - .L_391)
	.align		4
.L_391:
        /*007c*/ 	.word	index@(.nv.constant0._Z4mulcP6float2fiii)
        /*0080*/ 	.short	0x0380
        /*0082*/ 	.short	0x0018


	//----- nvinfo : EIATTR_SW_WAR
	.align		4
.L_392:
        /*0084*/ 	.byte	0x04, 0x36
        /*0086*/ 	.short	(.L_394 - .L_393)
.L_393:
        /*0088*/ 	.word	0x00000008
.L_394:


//--------------------- .nv.info._Z12makecomplexRP6float2Pfiii --------------------------
	.section	.nv.info._Z12makecomplexRP6float2Pfiii,"",@"SHT_CUDA_INFO"
	.sectionflags	@""
	.align	4


	//----- nvinfo : EIATTR_CUDA_API_VERSION
	.align		4
        /*0000*/ 	.byte	0x04, 0x37
        /*0002*/ 	.short	(.L_396 - .L_395)
.L_395:
        /*0004*/ 	.word	0x00000082


	//----- nvinfo : EIATTR_KPARAM_INFO
	.align		4
.L_396:
        /*0008*/ 	.byte	0x04, 0x17
        /*000a*/ 	.short	(.L_398 - .L_397)
.L_397:
        /*000c*/ 	.word	0x00000000
        /*0010*/ 	.short	0x0004
        /*0012*/ 	.short	0x0018
        /*0014*/ 	.byte	0x00, 0xf0, 0x11, 0x00


	//----- nvinfo : EIATTR_KPARAM_INFO
	.align		4
.L_398:
        /*0018*/ 	.byte	0x04, 0x17
        /*001a*/ 	.short	(.L_400 - .L_399)
.L_399:
        /*001c*/ 	.word	0x00000000
        /*0020*/ 	.short	0x0003
        /*0022*/ 	.short	0x0014
        /*0024*/ 	.byte	0x00, 0xf0, 0x11, 0x00


	//----- nvinfo : EIATTR_KPARAM_INFO
	.align		4
.L_400:
        /*0028*/ 	.byte	0x04, 0x17
        /*002a*/ 	.short	(.L_402 - .L_401)
.L_401:
        /*002c*/ 	.word	0x00000000
        /*0030*/ 	.short	0x0002
        /*0032*/ 	.short	0x0010
        /*0034*/ 	.byte	0x00, 0xf0, 0x11, 0x00


	//----- nvinfo : EIATTR_KPARAM_INFO
	.align		4
.L_402:
        /*0038*/ 	.byte	0x04, 0x17
        /*003a*/ 	.short	(.L_404 - .L_403)
.L_403:
        /*003c*/ 	.word	0x00000000
        /*0040*/ 	.short	0x0001
        /*0042*/ 	.short	0x0008
        /*0044*/ 	.byte	0x00, 0xf5, 0x21, 0x00


	//----- nvinfo : EIATTR_KPARAM_INFO
	.align		4
.L_404:
        /*0048*/ 	.byte	0x04, 0x17
        /*004a*/ 	.short	(.L_406 - .L_405)
.L_405:
        /*004c*/ 	.word	0x00000000
        /*0050*/ 	.short	0x0000
        /*0052*/ 	.short	0x0000
        /*0054*/ 	.byte	0x00, 0xf5, 0x21, 0x00


	//----- nvinfo : EIATTR_SPARSE_MMA_MASK
	.align		4
.L_406:
        /*0058*/ 	.byte	0x03, 0x50
        /*005a*/ 	.short	0x0000


	//----- nvinfo : EIATTR_MAXREG_COUNT
	.align		4
        /*005c*/ 	.byte	0x03, 0x1b
        /*005e*/ 	.short	0x00ff


	//----- nvinfo : EIATTR_MERCURY_ISA_VERSION
	.align		4
        /*0060*/ 	.byte	0x03, 0x5f
        /*0062*/ 	.short	0x0101


	//----- nvinfo : EIATTR_VRC_CTA_INIT_COUNT
	.align		4
        /*0064*/ 	.byte	0x02, 0x4a
	.zero		1
	.zero		1


	//----- nvinfo : EIATTR_EXIT_INSTR_OFFSETS
	.align		4
        /*0068*/ 	.byte	0x04, 0x1c
        /*006a*/ 	.short	(.L_408 - .L_407)


	//   ....[0]....
.L_407:
        /*006c*/ 	.word	0x00000120


	//   ....[1]....
        /*0070*/ 	.word	0x000001d0


	//----- nvinfo : EIATTR_CBANK_PARAM_SIZE
	.align		4
.L_408:
        /*0074*/ 	.byte	0x03, 0x19
        /*0076*/ 	.short	0x001c


	//----- nvinfo : EIATTR_PARAM_CBANK
	.align		4
        /*0078*/ 	.byte	0x04, 0x0a
        /*007a*/ 	.short	(.L_410 - .L_409)
	.align		4
.L_409:
        /*007c*/ 	.word	index@(.nv.constant0._Z12makecomplexRP6float2Pfiii)
        /*0080*/ 	.short	0x0380
        /*0082*/ 	.short	0x001c


	//----- nvinfo : EIATTR_SW_WAR
	.align		4
.L_410:
        /*0084*/ 	.byte	0x04, 0x36
        /*0086*/ 	.short	(.L_412 - .L_411)
.L_411:
        /*0088*/ 	.word	0x00000008
.L_412:


//--------------------- .nv.info._Z13makerealstepfPfP6float2iii --------------------------
	.section	.nv.info._Z13makerealstepfPfP6float2iii,"",@"SHT_CUDA_INFO"
	.sectionflags	@""
	.align	4


	//----- nvinfo : EIATTR_CUDA_API_VERSION
	.align		4
        /*0000*/ 	.byte	0x04, 0x37
        /*0002*/ 	.short	(.L_414 - .L_413)
.L_413:
        /*0004*/ 	.word	0x00000082


	//----- nvinfo : EIATTR_KPARAM_INFO
	.align		4
.L_414:
        /*0008*/ 	.byte	0x04, 0x17
        /*000a*/ 	.short	(.L_416 - .L_415)
.L_415:
        /*000c*/ 	.word	0x00000000
        /*0010*/ 	.short	0x0004
        /*0012*/ 	.short	0x0018
        /*0014*/ 	.byte	0x00, 0xf0, 0x11, 0x00


	//----- nvinfo : EIATTR_KPARAM_INFO
	.align		4
.L_416:
        /*0018*/ 	.byte	0x04, 0x17
        /*001a*/ 	.short	(.L_418 - .L_417)
.L_417:
        /*001c*/ 	.word	0x00000000
        /*0020*/ 	.short	0x0003
        /*0022*/ 	.short	0x0014
        /*0024*/ 	.byte	0x00, 0xf0, 0x11, 0x00


	//----- nvinfo : EIATTR_KPARAM_INFO
	.align		4
.L_418:
        /*0028*/ 	.byte	0x04, 0x17
        /*002a*/ 	.short	(.L_420 - .L_419)
.L_419:
        /*002c*/ 	.word	0x00000000
        /*0030*/ 	.short	0x0002
        /*0032*/ 	.short	0x0010
        /*0034*/ 	.byte	0x00, 0xf0, 0x11, 0x00


	//----- nvinfo : EIATTR_KPARAM_INFO
	.align		4
.L_420:
        /*0038*/ 	.byte	0x04, 0x17
        /*003a*/ 	.short	(.L_422 - .L_421)
.L_421:
        /*003c*/ 	.word	0x00000000
        /*0040*/ 	.short	0x0001
        /*0042*/ 	.short	0x0008
        /*0044*/ 	.byte	0x00, 0xf5, 0x21, 0x00


	//----- nvinfo : EIATTR_KPARAM_INFO
	.align		4
.L_422:
        /*0048*/ 	.byte	0x04, 0x17
        /*004a*/ 	.short	(.L_424 - .L_423)
.L_423:
        /*004c*/ 	.word	0x00000000
        /*0050*/ 	.short	0x0000
        /*0052*/ 	.short	0x0000
        /*0054*/ 	.byte	0x00, 0xf5, 0x21, 0x00


	//----- nvinfo : EIATTR_SPARSE_MMA_MASK
	.align		4
.L_424:
        /*0058*/ 	.byte	0x03, 0x50
        /*005a*/ 	.short	0x0000


	//----- nvinfo : EIATTR_MAXREG_COUNT
	.align		4
        /*005c*/ 	.byte	0x03, 0x1b
        /*005e*/ 	.short	0x00ff


	//----- nvinfo : EIATTR_MERCURY_ISA_VERSION
	.align		4
        /*0060*/ 	.byte	0x03, 0x5f
        /*0062*/ 	.short	0x0101


	//----- nvinfo : EIATTR_VRC_CTA_INIT_COUNT
	.align		4
        /*0064*/ 	.byte	0x02, 0x4a
	.zero		1
	.zero		1


	//----- nvinfo : EIATTR_EXIT_INSTR_OFFSETS
	.align		4
        /*0068*/ 	.byte	0x04, 0x1c
        /*006a*/ 	.short	(.L_426 - .L_425)


	//   ....[0]....
.L_425:
        /*006c*/ 	.word	0x00000120


	//   ....[1]....
        /*0070*/ 	.word	0x00000200


	//----- nvinfo : EIATTR_CBANK_PARAM_SIZE
	.align		4
.L_426:
        /*0074*/ 	.byte	0x03, 0x19
        /*0076*/ 	.short	0x001c


	//----- nvinfo : EIATTR_PARAM_CBANK
	.align		4
        /*0078*/ 	.byte	0x04, 0x0a
        /*007a*/ 	.short	(.L_428 - .L_427)
	.align		4
.L_427:
        /*007c*/ 	.word	index@(.nv.constant0._Z13makerealstepfPfP6float2iii)
        /*0080*/ 	.short	0x0380
        /*0082*/ 	.short	0x001c


	//----- nvinfo : EIATTR_SW_WAR
	.align		4
.L_428:
        /*0084*/ 	.byte	0x04, 0x36
        /*0086*/ 	.short	(.L_430 - .L_429)
.L_429:
        /*0088*/ 	.word	0x00000008
.L_430:


//--------------------- .nv.info._Z12makecomplexfP6float2Pfiii --------------------------
	.section	.nv.info._Z12makecomplexfP6float2Pfiii,"",@"SHT_CUDA_INFO"
	.sectionflags	@""
	.align	4


	//----- nvinfo : EIATTR_CUDA_API_VERSION
	.align		4
        /*0000*/ 	.byte	0x04, 0x37
        /*0002*/ 	.short	(.L_432 - .L_431)
.L_431:
        /*0004*/ 	.word	0x00000082


	//----- nvinfo : EIATTR_KPARAM_INFO
	.align		4
.L_432:
        /*0008*/ 	.byte	0x04, 0x17
        /*000a*/ 	.short	(.L_434 - .L_433)
.L_433:
        /*000c*/ 	.word	0x00000000
        /*0010*/ 	.short	0x0004
        /*0012*/ 	.short	0x0018
        /*0014*/ 	.byte	0x00, 0xf0, 0x11, 0x00


	//----- nvinfo : EIATTR_KPARAM_INFO
	.align		4
.L_434:
        /*0018*/ 	.byte	0x04, 0x17
        /*001a*/ 	.short	(.L_436 - .L_435)
.L_435:
        /*001c*/ 	.word	0x00000000
        /*0020*/ 	.short	0x0003
        /*0022*/ 	.short	0x0014
        /*0024*/ 	.byte	0x00, 0xf0, 0x11, 0x00


	//----- nvinfo : EIATTR_KPARAM_INFO
	.align		4
.L_436:
        /*0028*/ 	.byte	0x04, 0x17
        /*002a*/ 	.short	(.L_438 - .L_437)
.L_437:
        /*002c*/ 	.word	0x00000000
        /*0030*/ 	.short	0x0002
        /*0032*/ 	.short	0x0010
        /*0034*/ 	.byte	0x00, 0xf0, 0x11, 0x00


	//----- nvinfo : EIATTR_KPARAM_INFO
	.align		4
.L_438:
        /*0038*/ 	.byte	0x04, 0x17
        /*003a*/ 	.short	(.L_440 - .L_439)
.L_439:
        /*003c*/ 	.word	0x00000000
        /*0040*/ 	.short	0x0001
        /*0042*/ 	.short	0x0008
        /*0044*/ 	.byte	0x00, 0xf5, 0x21, 0x00


	//----- nvinfo : EIATTR_KPARAM_INFO
	.align		4
.L_440:
        /*0048*/ 	.byte	0x04, 0x17
        /*004a*/ 	.short	(.L_442 - .L_441)
.L_441:
        /*004c*/ 	.word	0x00000000
        /*0050*/ 	.short	0x0000
        /*0052*/ 	.short	0x0000
        /*0054*/ 	.byte	0x00, 0xf5, 0x21, 0x00


	//----- nvinfo : EIATTR_SPARSE_MMA_MASK
	.align		4
.L_442:
        /*0058*/ 	.byte	0x03, 0x50
        /*005a*/ 	.short	0x0000


	//----- nvinfo : EIATTR_MAXREG_COUNT
	.align		4
        /*005c*/ 	.byte	0x03, 0x1b
        /*005e*/ 	.short	0x00ff


	//----- nvinfo : EIATTR_MERCURY_ISA_VERSION
	.align		4
        /*0060*/ 	.byte	0x03, 0x5f
        /*0062*/ 	.short	0x0101


	//----- nvinfo : EIATTR_VRC_CTA_INIT_COUNT
	.align		4
        /*0064*/ 	.byte	0x02, 0x4a
	.zero		1
	.zero		1


	//----- nvinfo : EIATTR_EXIT_INSTR_OFFSETS
	.align		4
        /*0068*/ 	.byte	0x04, 0x1c
        /*006a*/ 	.short	(.L_444 - .L_443)


	//   ....[0]....
.L_443:
        /*006c*/ 	.word	0x000002e0


	//   ....[1]....
        /*0070*/ 	.word	0x00000400


	//----- nvinfo : EIATTR_CBANK_PARAM_SIZE
	.align		4
.L_444:
        /*0074*/ 	.byte	0x03, 0x19
        /*0076*/ 	.short	0x001c


	//----- nvinfo : EIATTR_PARAM_CBANK
	.align		4
        /*0078*/ 	.byte	0x04, 0x0a
        /*007a*/ 	.short	(.L_446 - .L_445)
	.align		4
.L_445:
        /*007c*/ 	.word	index@(.nv.constant0._Z12makecomplexfP6float2Pfiii)
        /*0080*/ 	.short	0x0380
        /*0082*/ 	.short	0x001c


	//----- nvinfo : EIATTR_SW_WAR
	.align		4
.L_446:
        /*0084*/ 	.byte	0x04, 0x36
        /*0086*/ 	.short	(.L_448 - .L_447)
.L_447:
        /*0088*/ 	.word	0x00000008
.L_448:


//--------------------- .nv.info._Z4addfPfP6float2fiii --------------------------
	.section	.nv.info._Z4addfPfP6float2fiii,"",@"SHT_CUDA_INFO"
	.sectionflags	@""
	.align	4


	//----- nvinfo : EIATTR_CUDA_API_VERSION
	.align		4
        /*0000*/ 	.byte	0x04, 0x37
        /*0002*/ 	.short	(.L_450 - .L_449)
.L_449:
        /*0004*/ 	.word	0x00000082


	//----- nvinfo : EIATTR_KPARAM_INFO
	.align		4
.L_450:
        /*0008*/ 	.byte	0x04, 0x17
        /*000a*/ 	.short	(.L_452 - .L_451)
.L_451:
        /*000c*/ 	.word	0x00000000
        /*0010*/ 	.short	0x0005
        /*0012*/ 	.short	0x001c
        /*0014*/ 	.byte	0x00, 0xf0, 0x11, 0x00


	//----- nvinfo : EIATTR_KPARAM_INFO
	.align		4
.L_452:
        /*0018*/ 	.byte	0x04, 0x17
        /*001a*/ 	.short	(.L_454 - .L_453)
.L_453:
        /*001c*/ 	.word	0x00000000
        /*0020*/ 	.short	0x0004
        /*0022*/ 	.short	0x0018
        /*0024*/ 	.byte	0x00, 0xf0, 0x11, 0x00


	//----- nvinfo : EIATTR_KPARAM_INFO
	.align		4
.L_454:
        /*0028*/ 	.byte	0x04, 0x17
        /*002a*/ 	.short	(.L_456 - .L_455)
.L_455:
        /*002c*/ 	.word	0x00000000
        /*0030*/ 	.short	0x0003
        /*0032*/ 	.short	0x0014
        /*0034*/ 	.byte	0x00, 0xf0, 0x11, 0x00


	//----- nvinfo : EIATTR_KPARAM_INFO
	.align		4
.L_456:
        /*0038*/ 	.byte	0x04, 0x17
        /*003a*/ 	.short	(.L_458 - .L_457)
.L_457:
        /*003c*/ 	.word	0x00000000
        /*0040*/ 	.short	0x0002
        /*0042*/ 	.short	0x0010
        /*0044*/ 	.byte	0x00, 0xf0, 0x11, 0x00


	//----- nvinfo : EIATTR_KPARAM_INFO
	.align		4
.L_458:
        /*0048*/ 	.byte	0x04, 0x17
        /*004a*/ 	.short	(.L_460 - .L_459)
.L_459:
        /*004c*/ 	.word	0x00000000
        /*0050*/ 	.short	0x0001
        /*0052*/ 	.short	0x0008
        /*0054*/ 	.byte	0x00, 0xf5, 0x21, 0x00


	//----- nvinfo : EIATTR_KPARAM_INFO
	.align		4
.L_460:
        /*0058*/ 	.byte	0x04, 0x17
        /*005a*/ 	.short	(.L_462 - .L_461)
.L_461:
        /*005c*/ 	.word	0x00000000
        /*0060*/ 	.short	0x0000
        /*0062*/ 	.short	0x0000
        /*0064*/ 	.byte	0x00, 0xf5, 0x21, 0x00


	//----- nvinfo : EIATTR_SPARSE_MMA_MASK
	.align		4
.L_462:
        /*0068*/ 	.byte	0x03, 0x50
        /*006a*/ 	.short	0x0000


	//----- nvinfo : EIATTR_MAXREG_COUNT
	.align		4
        /*006c*/ 	.byte	0x03, 0x1b
        /*006e*/ 	.short	0x00ff


	//----- nvinfo : EIATTR_MERCURY_ISA_VERSION
	.align		4
        /*0070*/ 	.byte	0x03, 0x5f
        /*0072*/ 	.short	0x0101


	//----- nvinfo : EIATTR_VRC_CTA_INIT_COUNT
	.align		4
        /*0074*/ 	.byte	0x02, 0x4a
	.zero		1
	.zero		1


	//----- nvinfo : EIATTR_EXIT_INSTR_OFFSETS
	.align		4
        /*0078*/ 	.byte	0x04, 0x1c
        /*007a*/ 	.short	(.L_464 - .L_463)


	//   ....[0]....
.L_463:
        /*007c*/ 	.word	0x000002d0


	//   ....[1]....
        /*0080*/ 	.word	0x00000410


	//----- nvinfo : EIATTR_CBANK_PARAM_SIZE
	.align		4
.L_464:
        /*0084*/ 	.byte	0x03, 0x19
        /*0086*/ 	.short	0x0020


	//----- nvinfo : EIATTR_PARAM_CBANK
	.align		4
        /*0088*/ 	.byte	0x04, 0x0a
        /*008a*/ 	.short	(.L_466 - .L_465)
	.align		4
.L_465:
        /*008c*/ 	.word	index@(.nv.constant0._Z4addfPfP6float2fiii)
        /*0090*/ 	.short	0x0380
        /*0092*/ 	.short	0x0020


	//----- nvinfo : EIATTR_SW_WAR
	.align		4
.L_466:
        /*0094*/ 	.byte	0x04, 0x36
        /*0096*/ 	.short	(.L_468 - .L_467)
.L_467:
        /*0098*/ 	.word	0x00000008
.L_468:


//--------------------- .nv.info._Z4addgPfP6float2fiii --------------------------
	.section	.nv.info._Z4addgPfP6float2fiii,"",@"SHT_CUDA_INFO"
	.sectionflags	@""
	.align	4


	//----- nvinfo : EIATTR_CUDA_API_VERSION
	.align		4
        /*0000*/ 	.byte	0x04, 0x37
        /*0002*/ 	.short	(.L_470 - .L_469)
.L_469:
        /*0004*/ 	.word	0x00000082


	//----- nvinfo : EIATTR_KPARAM_INFO
	.align		4
.L_470:
        /*0008*/ 	.byte	0x04, 0x17
        /*000a*/ 	.short	(.L_472 - .L_471)
.L_471:
        /*000c*/ 	.word	0x00000000
        /*0010*/ 	.short	0x0005
        /*0012*/ 	.short	0x001c
        /*0014*/ 	.byte	0x00, 0xf0, 0x11, 0x00


	//----- nvinfo : EIATTR_KPARAM_INFO
	.align		4
.L_472:
        /*0018*/ 	.byte	0x04, 0x17
        /*001a*/ 	.short	(.L_474 - .L_473)
.L_473:
        /*001c*/ 	.word	0x00000000
        /*0020*/ 	.short	0x0004
        /*0022*/ 	.short	0x0018
        /*0024*/ 	.byte	0x00, 0xf0, 0x11, 0x00


	//----- nvinfo : EIATTR_KPARAM_INFO
	.align		4
.L_474:
        /*0028*/ 	.byte	0x04, 0x17
        /*002a*/ 	.short	(.L_476 - .L_475)
.L_475:
        /*002c*/ 	.word	0x00000000
        /*0030*/ 	.short	0x0003
        /*0032*/ 	.short	0x0014
        /*0034*/ 	.byte	0x00, 0xf0, 0x11, 0x00


	//----- nvinfo : EIATTR_KPARAM_INFO
	.align		4
.L_476:
        /*0038*/ 	.byte	0x04, 0x17
        /*003a*/ 	.short	(.L_478 - .L_477)
.L_477:
        /*003c*/ 	.word	0x00000000
        /*0040*/ 	.short	0x0002
        /*0042*/ 	.short	0x0010
        /*0044*/ 	.byte	0x00, 0xf0, 0x11, 0x00


	//----- nvinfo : EIATTR_KPARAM_INFO
	.align		4
.L_478:
        /*0048*/ 	.byte	0x04, 0x17
        /*004a*/ 	.short	(.L_480 - .L_479)
.L_479:
        /*004c*/ 	.word	0x00000000
        /*0050*/ 	.short	0x0001
        /*0052*/ 	.short	0x0008
        /*0054*/ 	.byte	0x00, 0xf5, 0x21, 0x00


	//----- nvinfo : EIATTR_KPARAM_INFO
	.align		4
.L_480:
        /*0058*/ 	.byte	0x04, 0x17
        /*005a*/ 	.short	(.L_482 - .L_481)
.L_481:
        /*005c*/ 	.word	0x00000000
        /*0060*/ 	.short	0x0000
        /*0062*/ 	.short	0x0000
        /*0064*/ 	.byte	0x00, 0xf5, 0x21, 0x00


	//----- nvinfo : EIATTR_SPARSE_MMA_MASK
	.align		4
.L_482:
        /*0068*/ 	.byte	0x03, 0x50
        /*006a*/ 	.short	0x0000


	//----- nvinfo : EIATTR_MAXREG_COUNT
	.align		4
        /*006c*/ 	.byte	0x03, 0x1b
        /*006e*/ 	.short	0x00ff


	//----- nvinfo : EIATTR_MERCURY_ISA_VERSION
	.align		4
        /*0070*/ 	.byte	0x03, 0x5f
        /*0072*/ 	.short	0x0101


	//----- nvinfo : EIATTR_VRC_CTA_INIT_COUNT
	.align		4
        /*0074*/ 	.byte	0x02, 0x4a
	.zero		1
	.zero		1


	//----- nvinfo : EIATTR_EXIT_INSTR_OFFSETS
	.align		4
        /*0078*/ 	.byte	0x04, 0x1c
        /*007a*/ 	.short	(.L_484 - .L_483)


	//   ....[0]....
.L_483:
        /*007c*/ 	.word	0x00000120


	//   ....[1]....
        /*0080*/ 	.word	0x000001f0


	//----- nvinfo : EIATTR_CBANK_PARAM_SIZE
	.align		4
.L_484:
        /*0084*/ 	.byte	0x03, 0x19
        /*0086*/ 	.short	0x0020


	//----- nvinfo : EIATTR_PARAM_CBANK
	.align		4
        /*0088*/ 	.byte	0x04, 0x0a
        /*008a*/ 	.short	(.L_486 - .L_485)
	.align		4
.L_485:
        /*008c*/ 	.word	index@(.nv.constant0._Z4addgPfP6float2fiii)
        /*0090*/ 	.short	0x0380
        /*0092*/ 	.short	0x0020


	//----- nvinfo : EIATTR_SW_WAR
	.align		4
.L_486:
        /*0094*/ 	.byte	0x04, 0x36
        /*0096*/ 	.short	(.L_488 - .L_487)
.L_487:
        /*0098*/ 	.word	0x00000008
.L_488:


//--------------------- .nv.info._Z4addsP6float2S0_iiiii --------------------------
	.section	.nv.info._Z4addsP6float2S0_iiiii,"",@"SHT_CUDA_INFO"
	.sectionflags	@""
	.align	4


	//----- nvinfo : EIATTR_CUDA_API_VERSION
	.align		4
        /*0000*/ 	.byte	0x04, 0x37
        /*0002*/ 	.short	(.L_490 - .L_489)
.L_489:
        /*0004*/ 	.word	0x00000082


	//----- nvinfo : EIATTR_KPARAM_INFO
	.align		4
.L_490:
        /*0008*/ 	.byte	0x04, 0x17
        /*000a*/ 	.short	(.L_492 - .L_491)
.L_491:
        /*000c*/ 	.word	0x00000000
        /*0010*/ 	.short	0x0006
        /*0012*/ 	.short	0x0020
        /*0014*/ 	.byte	0x00, 0xf0, 0x11, 0x00


	//----- nvinfo : EIATTR_KPARAM_INFO
	.align		4
.L_492:
        /*0018*/ 	.byte	0x04, 0x17
        /*001a*/ 	.short	(.L_494 - .L_493)
.L_493:
        /*001c*/ 	.word	0x00000000
        /*0020*/ 	.short	0x0005
        /*0022*/ 	.short	0x001c
        /*0024*/ 	.byte	0x00, 0xf0, 0x11, 0x00


	//----- nvinfo : EIATTR_KPARAM_INFO
	.align		4
.L_494:
        /*0028*/ 	.byte	0x04, 0x17
        /*002a*/ 	.short	(.L_496 - .L_495)
.L_495:
        /*002c*/ 	.word	0x00000000
        /*0030*/ 	.short	0x0004
        /*0032*/ 	.short	0x0018
        /*0034*/ 	.byte	0x00, 0xf0, 0x11, 0x00


	//----- nvinfo : EIATTR_KPARAM_INFO
	.align		4
.L_496:
        /*0038*/ 	.byte	0x04, 0x17
        /*003a*/ 	.short	(.L_498 - .L_497)
.L_497:
        /*003c*/ 	.word	0x00000000
        /*0040*/ 	.short	0x0003
        /*0042*/ 	.short	0x0014
        /*0044*/ 	.byte	0x00, 0xf0, 0x11, 0x00


	//----- nvinfo : EIATTR_KPARAM_INFO
	.align		4
.L_498:
        /*0048*/ 	.byte	0x04, 0x17
        /*004a*/ 	.short	(.L_500 - .L_499)
.L_499:
        /*004c*/ 	.word	0x00000000
        /*0050*/ 	.short	0x0002
        /*0052*/ 	.short	0x0010
        /*0054*/ 	.byte	0x00, 0xf0, 0x11, 0x00


	//----- nvinfo : EIATTR_KPARAM_INFO
	.align		4
.L_500:
        /*0058*/ 	.byte	0x04, 0x17
        /*005a*/ 	.short	(.L_502 - .L_501)
.L_501:
        /*005c*/ 	.word	0x00000000
        /*0060*/ 	.short	0x0001
        /*0062*/ 	.short	0x0008
        /*0064*/ 	.byte	0x00, 0xf5, 0x21, 0x00


	//----- nvinfo : EIATTR_KPARAM_INFO
	.align		4
.L_502:
        /*0068*/ 	.byte	0x04, 0x17
        /*006a*/ 	.short	(.L_504 - .L_503)
.L_503:
        /*006c*/ 	.word	0x00000000
        /*0070*/ 	.short	0x0000
        /*0072*/ 	.short	0x0000
        /*0074*/ 	.byte	0x00, 0xf5, 0x21, 0x00


	//----- nvinfo : EIATTR_SPARSE_MMA_MASK
	.align		4
.L_504:
        /*0078*/ 	.byte	0x03, 0x50
        /*007a*/ 	.short	0x0000


	//----- nvinfo : EIATTR_MAXREG_COUNT
	.align		4
        /*007c*/ 	.byte	0x03, 0x1b
        /*007e*/ 	.short	0x00ff


	//----- nvinfo : EIATTR_MERCURY_ISA_VERSION
	.align		4
        /*0080*/ 	.byte	0x03, 0x5f
        /*0082*/ 	.short	0x0101


	//----- nvinfo : EIATTR_VRC_CTA_INIT_COUNT
	.align		4
        /*0084*/ 	.byte	0x02, 0x4a
	.zero		1
	.zero		1


	//----- nvinfo : EIATTR_EXIT_INSTR_OFFSETS
	.align		4
        /*0088*/ 	.byte	0x04, 0x1c
        /*008a*/ 	.short	(.L_506 - .L_505)


	//   ....[0]....
.L_505:
        /*008c*/ 	.word	0x00000130


	//   ....[1]....
        /*0090*/ 	.word	0x00000290


	//   ....[2]....
        /*0094*/ 	.word	0x00000380


	//----- nvinfo : EIATTR_CBANK_PARAM_SIZE
	.align		4
.L_506:
        /*0098*/ 	.byte	0x03, 0x19
        /*009a*/ 	.short	0x0024


	//----- nvinfo : EIATTR_PARAM_CBANK
	.align		4
        /*009c*/ 	.byte	0x04, 0x0a
        /*009e*/ 	.short	(.L_508 - .L_507)
	.align		4
.L_507:
        /*00a0*/ 	.word	index@(.nv.constant0._Z4addsP6float2S0_iiiii)
        /*00a4*/ 	.short	0x0380
        /*00a6*/ 	.short	0x0024


	//----- nvinfo : EIATTR_SW_WAR
	.align		4
.L_508:
        /*00a8*/ 	.byte	0x04, 0x36
        /*00aa*/ 	.short	(.L_510 - .L_509)
.L_509:
        /*00ac*/ 	.word	0x00000008
.L_510:


//--------------------- .nv.info._Z5copysP6float2S0_iiiii --------------------------
	.section	.nv.info._Z5copysP6float2S0_iiiii,"",@"SHT_CUDA_INFO"
	.sectionflags	@""
	.align	4


	//----- nvinfo : EIATTR_CUDA_API_VERSION
	.align		4
        /*0000*/ 	.byte	0x04, 0x37
        /*0002*/ 	.short	(.L_512 - .L_511)
.L_511:
        /*0004*/ 	.word	0x00000082


	//----- nvinfo : EIATTR_KPARAM_INFO
	.align		4
.L_512:
        /*0008*/ 	.byte	0x04, 0x17
        /*000a*/ 	.short	(.L_514 - .L_513)
.L_513:
        /*000c*/ 	.word	0x00000000
        /*0010*/ 	.short	0x0006
        /*0012*/ 	.short	0x0020
        /*0014*/ 	.byte	0x00, 0xf0, 0x11, 0x00


	//----- nvinfo : EIATTR_KPARAM_INFO
	.align		4
.L_514:
        /*0018*/ 	.byte	0x04, 0x17
        /*001a*/ 	.short	(.L_516 - .L_515)
.L_515:
        /*001c*/ 	.word	0x00000000
        /*0020*/ 	.short	0x0005
        /*0022*/ 	.short	0x001c
        /*0024*/ 	.byte	0x00, 0xf0, 0x11, 0x00


	//----- nvinfo : EIATTR_KPARAM_INFO
	.align		4
.L_516:
        /*0028*/ 	.byte	0x04, 0x17
        /*002a*/ 	.short	(.L_518 - .L_517)
.L_517:
        /*002c*/ 	.word	0x00000000
        /*0030*/ 	.short	0x0004
        /*0032*/ 	.short	0x0018
        /*0034*/ 	.byte	0x00, 0xf0, 0x11, 0x00


	//----- nvinfo : EIATTR_KPARAM_INFO
	.align		4
.L_518:
        /*0038*/ 	.byte	0x04, 0x17
        /*003a*/ 	.short	(.L_520 - .L_519)
.L_519:
        /*003c*/ 	.word	0x00000000
        /*0040*/ 	.short	0x0003
        /*0042*/ 	.short	0x0014
        /*0044*/ 	.byte	0x00, 0xf0, 0x11, 0x00


	//----- nvinfo : EIATTR_KPARAM_INFO
	.align		4
.L_520:
        /*0048*/ 	.byte	0x04, 0x17
        /*004a*/ 	.short	(.L_522 - .L_521)
.L_521:
        /*004c*/ 	.word	0x00000000
        /*0050*/ 	.short	0x0002
        /*0052*/ 	.short	0x0010
        /*0054*/ 	.byte	0x00, 0xf0, 0x11, 0x00


	//----- nvinfo : EIATTR_KPARAM_INFO
	.align		4
.L_522:
        /*0058*/ 	.byte	0x04, 0x17
        /*005a*/ 	.short	(.L_524 - .L_523)
.L_523:
        /*005c*/ 	.word	0x00000000
        /*0060*/ 	.short	0x0001
        /*0062*/ 	.short	0x0008
        /*0064*/ 	.byte	0x00, 0xf5, 0x21, 0x00


	//----- nvinfo : EIATTR_KPARAM_INFO
	.align		4
.L_524:
        /*0068*/ 	.byte	0x04, 0x17
        /*006a*/ 	.short	(.L_526 - .L_525)
.L_525:
        /*006c*/ 	.word	0x00000000
        /*0070*/ 	.short	0x0000
        /*0072*/ 	.short	0x0000
        /*0074*/ 	.byte	0x00, 0xf5, 0x21, 0x00


	//----- nvinfo : EIATTR_SPARSE_MMA_MASK
	.align		4
.L_526:
        /*0078*/ 	.byte	0x03, 0x50
        /*007a*/ 	.short	0x0000


	//----- nvinfo : EIATTR_MAXREG_COUNT
	.align		4
        /*007c*/ 	.byte	0x03, 0x1b
        /*007e*/ 	.short	0x00ff


	//----- nvinfo : EIATTR_MERCURY_ISA_VERSION
	.align		4
        /*0080*/ 	.byte	0x03, 0x5f
        /*0082*/ 	.short	0x0101


	//----- nvinfo : EIATTR_VRC_CTA_INIT_COUNT
	.align		4
        /*0084*/ 	.byte	0x02, 0x4a
	.zero		1
	.zero		1


	//----- nvinfo : EIATTR_EXIT_INSTR_OFFSETS
	.align		4
        /*0088*/ 	.byte	0x04, 0x1c
        /*008a*/ 	.short	(.L_528 - .L_527)


	//   ....[0]....
.L_527:
        /*008c*/ 	.word	0x00000130


	//   ....[1]....
        /*0090*/ 	.word	0x00000260


	//   ....[2]....
        /*0094*/ 	.word	0x00000320


	//----- nvinfo : EIATTR_CBANK_PARAM_SIZE
	.align		4
.L_528:
        /*0098*/ 	.byte	0x03, 0x19
        /*009a*/ 	.short	0x0024


	//----- nvinfo : EIATTR_PARAM_CBANK
	.align		4
        /*009c*/ 	.byte	0x04, 0x0a
        /*009e*/ 	.short	(.L_530 - .L_529)
	.align		4
.L_529:
        /*00a0*/ 	.word	index@(.nv.constant0._Z5copysP6float2S0_iiiii)
        /*00a4*/ 	.short	0x0380
        /*00a6*/ 	.short	0x0024


	//----- nvinfo : EIATTR_SW_WAR
	.align		4
.L_530:
        /*00a8*/ 	.byte	0x04, 0x36
        /*00aa*/ 	.short	(.L_532 - .L_531)
.L_531:
        /*00ac*/ 	.word	0x00000008
.L_532:


//--------------------- .nv.info._Z3divPfS_P6float4ffiii --------------------------
	.section	.nv.info._Z3divPfS_P6float4ffiii,"",@"SHT_CUDA_INFO"
	.sectionflags	@""
	.align	4


	//----- nvinfo : EIATTR_CUDA_API_VERSION
	.align		4
        /*0000*/ 	.byte	0x04, 0x37
        /*0002*/ 	.short	(.L_534 - .L_533)
.L_533:
        /*0004*/ 	.word	0x00000082


	//----- nvinfo : EIATTR_KPARAM_INFO
	.align		4
.L_534:
        /*0008*/ 	.byte	0x04, 0x17
        /*000a*/ 	.short	(.L_536 - .L_535)
.L_535:
        /*000c*/ 	.word	0x00000000
        /*0010*/ 	.short	0x0007
        /*0012*/ 	.short	0x0028
        /*0014*/ 	.byte	0x00, 0xf0, 0x11, 0x00


	//----- nvinfo : EIATTR_KPARAM_INFO
	.align		4
.L_536:
        /*0018*/ 	.byte	0x04, 0x17
        /*001a*/ 	.short	(.L_538 - .L_537)
.L_537:
        /*001c*/ 	.word	0x00000000
        /*0020*/ 	.short	0x0006
        /*0022*/ 	.short	0x0024
        /*0024*/ 	.byte	0x00, 0xf0, 0x11, 0x00


	//----- nvinfo : EIATTR_KPARAM_INFO
	.align		4
.L_538:
        /*0028*/ 	.byte	0x04, 0x17
        /*002a*/ 	.short	(.L_540 - .L_539)
.L_539:
        /*002c*/ 	.word	0x00000000
        /*0030*/ 	.short	0x0005
        /*0032*/ 	.short	0x0020
        /*0034*/ 	.byte	0x00, 0xf0, 0x11, 0x00


	//----- nvinfo : EIATTR_KPARAM_INFO
	.align		4
.L_540:
        /*0038*/ 	.byte	0x04, 0x17
        /*003a*/ 	.short	(.L_542 - .L_541)
.L_541:
        /*003c*/ 	.word	0x00000000
        /*0040*/ 	.short	0x0004
        /*0042*/ 	.short	0x001c
        /*0044*/ 	.byte	0x00, 0xf0, 0x11, 0x00


	//----- nvinfo : EIATTR_KPARAM_INFO
	.align		4
.L_542:
        /*0048*/ 	.byte	0x04, 0x17
        /*004a*/ 	.short	(.L_544 - .L_543)
.L_543:
        /*004c*/ 	.word	0x00000000
        /*0050*/ 	.short	0x0003
        /*0052*/ 	.short	0x0018
        /*0054*/ 	.byte	0x00, 0xf0, 0x11, 0x00


	//----- nvinfo : EIATTR_KPARAM_INFO
	.align		4
.L_544:
        /*0058*/ 	.byte	0x04, 0x17
        /*005a*/ 	.short	(.L_546 - .L_545)
.L_545:
        /*005c*/ 	.word	0x00000000
        /*0060*/ 	.short	0x0002
        /*0062*/ 	.short	0x0010
        /*0064*/ 	.byte	0x00, 0xf5, 0x21, 0x00


	//----- nvinfo : EIATTR_KPARAM_INFO
	.align		4
.L_546:
        /*0068*/ 	.byte	0x04, 0x17
        /*006a*/ 	.short	(.L_548 - .L_547)
.L_547:
        /*006c*/ 	.word	0x00000000
        /*0070*/ 	.short	0x0001
        /*0072*/ 	.short	0x0008
        /*0074*/ 	.byte	0x00, 0xf5, 0x21, 0x00


	//----- nvinfo : EIATTR_KPARAM_INFO
	.align		4
.L_548:
        /*0078*/ 	.byte	0x04, 0x17
        /*007a*/ 	.short	(.L_550 - .L_549)
.L_549:
        /*007c*/ 	.word	0x00000000
        /*0080*/ 	.short	0x0000
        /*0082*/ 	.short	0x0000
        /*0084*/ 	.byte	0x00, 0xf5, 0x21, 0x00


	//----- nvinfo : EIATTR_SPARSE_MMA_MASK
	.align		4
.L_550:
        /*0088*/ 	.byte	0x03, 0x50
        /*008a*/ 	.short	0x0000


	//----- nvinfo : EIATTR_MAXREG_COUNT
	.align		4
        /*008c*/ 	.byte	0x03, 0x1b
        /*008e*/ 	.short	0x00ff


	//----- nvinfo : EIATTR_MERCURY_ISA_VERSION
	.align		4
        /*0090*/ 	.byte	0x03, 0x5f
        /*0092*/ 	.short	0x0101


	//----- nvinfo : EIATTR_VRC_CTA_INIT_COUNT
	.align		4
        /*0094*/ 	.byte	0x02, 0x4a
	.zero		1
	.zero		1


	//----- nvinfo : EIATTR_EXIT_INSTR_OFFSETS
	.align		4
        /*0098*/ 	.byte	0x04, 0x1c
        /*009a*/ 	.short	(.L_552 - .L_551)


	//   ....[0]....
.L_551:
        /*009c*/ 	.word	0x000002c0


	//   ....[1]....
        /*00a0*/ 	.word	0x00000790


	//----- nvinfo : EIATTR_CBANK_PARAM_SIZE
	.align		4
.L_552:
        /*00a4*/ 	.byte	0x03, 0x19
        /*00a6*/ 	.short	0x002c


	//----- nvinfo : EIATTR_PARAM_CBANK
	.align		4
        /*00a8*/ 	.byte	0x04, 0x0a
        /*00aa*/ 	.short	(.L_554 - .L_553)
	.align		4
.L_553:
        /*00ac*/ 	.word	index@(.nv.constant0._Z3divPfS_P6float4ffiii)
        /*00b0*/ 	.short	0x0380
        /*00b2*/ 	.short	0x002c


	//----- nvinfo : EIATTR_SW_WAR
	.align		4
.L_554:
        /*00b4*/ 	.byte	0x04, 0x36
        /*00b6*/ 	.short	(.L_556 - .L_555)
.L_555:
        /*00b8*/ 	.word	0x00000008
.L_556:


//--------------------- .nv.info._Z4gradP6float4Pfffiii --------------------------
	.section	.nv.info._Z4gradP6float4Pfffiii,"",@"SHT_CUDA_INFO"
	.sectionflags	@""
	.align	4


	//----- nvinfo : EIATTR_CUDA_API_VERSION
	.align		4
        /*0000*/ 	.byte	0x04, 0x37
        /*0002*/ 	.short	(.L_558 - .L_557)
.L_557:
        /*0004*/ 	.word	0x00000082


	//----- nvinfo : EIATTR_KPARAM_INFO
	.align		4
.L_558:
        /*0008*/ 	.byte	0x04, 0x17
        /*000a*/ 	.short	(.L_560 - .L_559)
.L_559:
        /*000c*/ 	.word	0x00000000
        /*0010*/ 	.short	0x0006
        /*0012*/ 	.short	0x0020
        /*0014*/ 	.byte	0x00, 0xf0, 0x11, 0x00


	//----- nvinfo : EIATTR_KPARAM_INFO
	.align		4
.L_560:
        /*0018*/ 	.byte	0x04, 0x17
        /*001a*/ 	.short	(.L_562 - .L_561)
.L_561:
        /*001c*/ 	.word	0x00000000
        /*0020*/ 	.short	0x0005
        /*0022*/ 	.short	0x001c
        /*0024*/ 	.byte	0x00, 0xf0, 0x11, 0x00


	//----- nvinfo : EIATTR_KPARAM_INFO
	.align		4
.L_562:
        /*0028*/ 	.byte	0x04, 0x17
        /*002a*/ 	.short	(.L_564 - .L_563)
.L_563:
        /*002c*/ 	.word	0x00000000
        /*0030*/ 	.short	0x0004
        /*0032*/ 	.short	0x0018
        /*0034*/ 	.byte	0x00, 0xf0, 0x11, 0x00


	//----- nvinfo : EIATTR_KPARAM_INFO
	.align		4
.L_564:
        /*0038*/ 	.byte	0x04, 0x17
        /*003a*/ 	.short	(.L_566 - .L_565)
.L_565:
        /*003c*/ 	.word	0x00000000
        /*0040*/ 	.short	0x0003
        /*0042*/ 	.short	0x0014
        /*0044*/ 	.byte	0x00, 0xf0, 0x11, 0x00


	//----- nvinfo : EIATTR_KPARAM_INFO
	.align		4
.L_566:
        /*0048*/ 	.byte	0x04, 0x17
        /*004a*/ 	.short	(.L_568 - .L_567)
.L_567:
        /*004c*/ 	.word	0x00000000
        /*0050*/ 	.short	0x0002
        /*0052*/ 	.short	0x0010
        /*0054*/ 	.byte	0x00, 0xf0, 0x11, 0x00


	//----- nvinfo : EIATTR_KPARAM_INFO
	.align		4
.L_568:
        /*0058*/ 	.byte	0x04, 0x17
        /*005a*/ 	.short	(.L_570 - .L_569)
.L_569:
        /*005c*/ 	.word	0x00000000
        /*0060*/ 	.short	0x0001
        /*0062*/ 	.short	0x0008
        /*0064*/ 	.byte	0x00, 0xf5, 0x21, 0x00


	//----- nvinfo : EIATTR_KPARAM_INFO
	.align		4
.L_570:
        /*0068*/ 	.byte	0x04, 0x17
        /*006a*/ 	.short	(.L_572 - .L_571)
.L_571:
        /*006c*/ 	.word	0x00000000
        /*0070*/ 	.short	0x0000
        /*0072*/ 	.short	0x0000
        /*0074*/ 	.byte	0x00, 0xf5, 0x21, 0x00


	//----- nvinfo : EIATTR_SPARSE_MMA_MASK
	.align		4
.L_572:
        /*0078*/ 	.byte	0x03, 0x50
        /*007a*/ 	.short	0x0000


	//----- nvinfo : EIATTR_MAXREG_COUNT
	.align		4
        /*007c*/ 	.byte	0x03, 0x1b
        /*007e*/ 	.short	0x00ff


	//----- nvinfo : EIATTR_MERCURY_ISA_VERSION
	.align		4
        /*0080*/ 	.byte	0x03, 0x5f
        /*0082*/ 	.short	0x0101


	//----- nvinfo : EIATTR_VRC_CTA_INIT_COUNT
	.align		4
        /*0084*/ 	.byte	0x02, 0x4a
	.zero		1
	.zero		1


	//----- nvinfo : EIATTR_EXIT_INSTR_OFFSETS
	.align		4
        /*0088*/ 	.byte	0x04, 0x1c
        /*008a*/ 	.short	(.L_574 - .L_573)


	//   ....[0]....
.L_573:
        /*008c*/ 	.word	0x000002d0


	//   ....[1]....
        /*0090*/ 	.word	0x00000610


	//----- nvinfo : EIATTR_CBANK_PARAM_SIZE
	.align		4
.L_574:
        /*0094*/ 	.byte	0x03, 0x19
        /*0096*/ 	.short	0x0024


	//----- nvinfo : EIATTR_PARAM_CBANK
	.align		4
        /*0098*/ 	.byte	0x04, 0x0a
        /*009a*/ 	.short	(.L_576 - .L_575)
	.align		4
.L_575:
        /*009c*/ 	.word	index@(.nv.constant0._Z4gradP6float4Pfffiii)
        /*00a0*/ 	.short	0x0380
        /*00a2*/ 	.short	0x0024


	//----- nvinfo : EIATTR_SW_WAR
	.align		4
.L_576:
        /*00a4*/ 	.byte	0x04, 0x36
        /*00a6*/ 	.short	(.L_578 - .L_577)
.L_577:
        /*00a8*/ 	.word	0x00000008
.L_578:


//--------------------- .nv.info._Z7extendfPfS_iiiii --------------------------
	.section	.nv.info._Z7extendfPfS_iiiii,"",@"SHT_CUDA_INFO"
	.sectionflags	@""
	.align	4


	//----- nvinfo : EIATTR_CUDA_API_VERSION
	.align		4
        /*0000*/ 	.byte	0x04, 0x37
        /*0002*/ 	.short	(.L_580 - .L_579)
.L_579:
        /*0004*/ 	.word	0x00000082


	//----- nvinfo : EIATTR_KPARAM_INFO
	.align		4
.L_580:
        /*0008*/ 	.byte	0x04, 0x17
        /*000a*/ 	.short	(.L_582 - .L_581)
.L_581:
        /*000c*/ 	.word	0x00000000
        /*0010*/ 	.short	0x0006
        /*0012*/ 	.short	0x0020
        /*0014*/ 	.byte	0x00, 0xf0, 0x11, 0x00


	//----- nvinfo : EIATTR_KPARAM_INFO
	.align		4
.L_582:
        /*0018*/ 	.byte	0x04, 0x17
        /*001a*/ 	.short	(.L_584 - .L_583)
.L_583:
        /*001c*/ 	.word	0x00000000
        /*0020*/ 	.short	0x0005
        /*0022*/ 	.short	0x001c
        /*0024*/ 	.byte	0x00, 0xf0, 0x11, 0x00


	//----- nvinfo : EIATTR_KPARAM_INFO
	.align		4
.L_584:
        /*0028*/ 	.byte	0x04, 0x17
        /*002a*/ 	.short	(.L_586 - .L_585)
.L_585:
        /*002c*/ 	.word	0x00000000
        /*0030*/ 	.short	0x0004
        /*0032*/ 	.short	0x0018
        /*0034*/ 	.byte	0x00, 0xf0, 0x11, 0x00


	//----- nvinfo : EIATTR_KPARAM_INFO
	.align		4
.L_586:
        /*0038*/ 	.byte	0x04, 0x17
        /*003a*/ 	.short	(.L_588 - .L_587)
.L_587:
        /*003c*/ 	.word	0x00000000
        /*0040*/ 	.short	0x0003
        /*0042*/ 	.short	0x0014
        /*0044*/ 	.byte	0x00, 0xf0, 0x11, 0x00


	//----- nvinfo : EIATTR_KPARAM_INFO
	.align		4
.L_588:
        /*0048*/ 	.byte	0x04, 0x17
        /*004a*/ 	.short	(.L_590 - .L_589)
.L_589:
        /*004c*/ 	.word	0x00000000
        /*0050*/ 	.short	0x0002
        /*0052*/ 	.short	0x0010
        /*0054*/ 	.byte	0x00, 0xf0, 0x11, 0x00


	//----- nvinfo : EIATTR_KPARAM_INFO
	.align		4
.L_590:
        /*0058*/ 	.byte	0x04, 0x17
        /*005a*/ 	.short	(.L_592 - .L_591)
.L_591:
        /*005c*/ 	.word	0x00000000
        /*0060*/ 	.short	0x0001
        /*0062*/ 	.short	0x0008
        /*0064*/ 	.byte	0x00, 0xf5, 0x21, 0x00


	//----- nvinfo : EIATTR_KPARAM_INFO
	.align		4
.L_592:
        /*0068*/ 	.byte	0x04, 0x17
        /*006a*/ 	.short	(.L_594 - .L_593)
.L_593:
        /*006c*/ 	.word	0x00000000
        /*0070*/ 	.short	0x0000
        /*0072*/ 	.short	0x0000
        /*0074*/ 	.byte	0x00, 0xf5, 0x21, 0x00


	//----- nvinfo : EIATTR_SPARSE_MMA_MASK
	.align		4
.L_594:
        /*0078*/ 	.byte	0x03, 0x50
        /*007a*/ 	.short	0x0000


	//----- nvinfo : EIATTR_MAXREG_COUNT
	.align		4
        /*007c*/ 	.byte	0x03, 0x1b
        /*007e*/ 	.short	0x00ff


	//----- nvinfo : EIATTR_MERCURY_ISA_VERSION
	.align		4
        /*0080*/ 	.byte	0x03, 0x5f
        /*0082*/ 	.short	0x0101


	//----- nvinfo : EIATTR_VRC_CTA_INIT_COUNT
	.align		4
        /*0084*/ 	.byte	0x02, 0x4a
	.zero		1
	.zero		1


	//----- nvinfo : EIATTR_EXIT_INSTR_OFFSETS
	.align		4
        /*0088*/ 	.byte	0x04, 0x1c
        /*008a*/ 	.short	(.L_596 - .L_595)


	//   ....[0]....
.L_595:
        /*008c*/ 	.word	0x000002d0


	//   ....[1]....
        /*0090*/ 	.word	0x000004e0


	//----- nvinfo : EIATTR_CBANK_PARAM_SIZE
	.align		4
.L_596:
        /*0094*/ 	.byte	0x03, 0x19
        /*0096*/ 	.short	0x0024


	//----- nvinfo : EIATTR_PARAM_CBANK
	.align		4
        /*0098*/ 	.byte	0x04, 0x0a
        /*009a*/ 	.short	(.L_598 - .L_597)
	.align		4
.L_597:
        /*009c*/ 	.word	index@(.nv.constant0._Z7extendfPfS_iiiii)
        /*00a0*/ 	.short	0x0380
        /*00a2*/ 	.short	0x0024


	//----- nvinfo : EIATTR_SW_WAR
	.align		4
.L_598:
        /*00a4*/ 	.byte	0x04, 0x36
        /*00a6*/ 	.short	(.L_600 - .L_599)
.L_599:
        /*00a8*/ 	.word	0x00000008
.L_600:


//--------------------- .nv.callgraph             --------------------------
	.section	.nv.callgraph,"",@"SHT_CUDA_CALLGRAPH"
	.align	4
	.sectionentsize	8
	.align		4
        /*0000*/ 	.word	0x00000000
	.align		4
        /*0004*/ 	.word	0xffffffff
	.align		4
        /*0008*/ 	.word	0x00000000
	.align		4
        /*000c*/ 	.word	0xfffffffe
	.align		4
        /*0010*/ 	.word	0x00000000
	.align		4
        /*0014*/ 	.word	0xfffffffd
	.align		4
        /*0018*/ 	.word	0x00000000
	.align		4
        /*001c*/ 	.word	0xfffffffc


//--------------------- .nv.constant4             --------------------------
	.section	.nv.constant4,"a",@progbits
	.align	8
	.align		8
.nv.constant4:
        /*0000*/ 	.dword	__cudart_i2opi_f


//--------------------- .text._Z8radonadjP6float2S0_Pfiii --------------------------
	.section	.text._Z8radonadjP6float2S0_Pfiii,"ax",@progbits
	.align	128
        .global         _Z8radonadjP6float2S0_Pfiii
        .type           _Z8radonadjP6float2S0_Pfiii,@function
        .size           _Z8radonadjP6float2S0_Pfiii,(.L_x_159 - _Z8radonadjP6float2S0_Pfiii)
        .other          _Z8radonadjP6float2S0_Pfiii,@"STO_CUDA_ENTRY STV_DEFAULT"
_Z8radonadjP6float2S0_Pfiii:
.text._Z8radonadjP6float2S0_Pfiii:
[----:B------:R-:W-:Y:S01]  /*0000*/  LDC R1, c[0x0][0x37c] ;  /* 0x0000df00ff017b82 */ /* 0x000fe20000000800 */
[----:B------:R-:W0:Y:S01]  /*0010*/  S2R R10, SR_CTAID.X ;  /* 0x00000000000a7919 */ /* 0x000e220000002500 */
[----:B------:R-:W0:Y:S06]  /*0020*/  LDCU UR4, c[0x0][0x360] ;  /* 0x00006c00ff0477ac */ /* 0x000e2c0008000800 */
[----:B------:R-:W1:Y:S01]  /*0030*/  LDC R20, c[0x0][0x398] ;  /* 0x0000e600ff147b82 */ /* 0x000e620000000800 */
[----:B------:R-:W0:Y:S01]  /*0040*/  S2R R3, SR_TID.X ;  /* 0x0000000000037919 */ /* 0x000e220000002100 */
[----:B------:R-:W2:Y:S01]  /*0050*/  LDCU UR5, c[0x0][0x364] ;  /* 0x00006c80ff0577ac */ /* 0x000ea20008000800 */
[----:B------:R-:W2:Y:S01]  /*0060*/  S2R R9, SR_CTAID.Y ;  /* 0x0000000000097919 */ /* 0x000ea20000002600 */
[----:B------:R-:W3:Y:S01]  /*0070*/  LDCU UR6, c[0x0][0x368] ;  /* 0x00006d00ff0677ac */ /* 0x000ee20008000800 */
[----:B------:R-:W2:Y:S01]  /*0080*/  S2R R0, SR_TID.Y ;  /* 0x0000000000007919 */ /* 0x000ea20000002200 */
[----:B------:R-:W4:Y:S01]  /*0090*/  LDCU UR7, c[0x0][0x3a0] ;  /* 0x00007400ff0777ac */ /* 0x000f220008000800 */
[----:B------:R-:W3:Y:S01]  /*00a0*/  S2R R8, SR_CTAID.Z ;  /* 0x0000000000087919 */ /* 0x000ee20000002700 */
[----:B------:R-:W3:Y:S01]  /*00b0*/  S2R R5, SR_TID.Z ;  /* 0x0000000000057919 */ /* 0x000ee20000002300 */
[----:B0-----:R-:W-:-:S02]  /*00c0*/  IMAD R10, R10, UR4, R3 ;  /* 0x000000040a0a7c24 */ /* 0x001fc4000f8e0203 */
[----:B--2---:R-:W-:-:S05]  /*00d0*/  IMAD R9, R9, UR5, R0 ;  /* 0x0000000509097c24 */ /* 0x004fca000f8e0200 */
[----:B------:R-:W-:Y:S01]  /*00e0*/  VIMNMX R3, PT, PT, R10, R9, !PT ;  /* 0x000000090a037248 */ /* 0x000fe20007fe0100 */
[----:B---3--:R-:W-:-:S05]  /*00f0*/  IMAD R8, R8, UR6, R5 ;  /* 0x0000000608087c24 */ /* 0x008fca000f8e0205 */
[----:B----4-:R-:W-:-:S04]  /*0100*/  ISETP.GE.AND P0, PT, R8, UR7, PT ;  /* 0x0000000708007c0c */ /* 0x010fc8000bf06270 */
[----:B-1----:R-:W-:-:S13]  /*0110*/  ISETP.GE.OR P0, PT, R3, R20, P0 ;  /* 0x000000140300720c */ /* 0x002fda0000706670 */
[----:B------:R-:W-:Y:S05]  /*0120*/  @P0 EXIT ;  /* 0x000000000000094d */ /* 0x000fea0003800000 */
[----:B------:R-:W0:Y:S01]  /*0130*/  LDCU UR9, c[0x0][0x39c] ;  /* 0x00007380ff0977ac */ /* 0x000e220008000800 */
[----:B------:R-:W-:Y:S01]  /*0140*/  CS2R R6, SRZ ;  /* 0x0000000000067805 */ /* 0x000fe2000001ff00 */
[----:B------:R-:W1:Y:S01]  /*0150*/  LDCU.64 UR10, c[0x0][0x358] ;  /* 0x00006b00ff0a77ac */ /* 0x000e620008000a00 */
[----:B0-----:R-:W-:-:S09]  /*0160*/  UISETP.GE.AND UP0, UPT, UR9, 0x1, UPT ;  /* 0x000000010900788c */ /* 0x001fd2000bf06270 */
[----:B-1----:R-:W-:Y:S05]  /*0170*/  BRA.U !UP0, `(.L_x_0) ;  /* 0x0000000d089c7547 */ /* 0x002fea000b800000 */
[----:B------:R-:W-:Y:S01]  /*0180*/  UISETP.GE.U32.AND UP0, UPT, UR9, 0x4, UPT ;  /* 0x000000040900788c */ /* 0x000fe2000bf06070 */
[----:B------:R-:W-:Y:S01]  /*0190*/  SHF.R.U32.HI R4, RZ, 0x1, R20 ;  /* 0x00000001ff047819 */ /* 0x000fe20000011614 */
[----:B------:R-:W-:Y:S02]  /*01a0*/  IMAD R3, R8, R20, RZ ;  /* 0x0000001408037224 */ /* 0x000fe400078e02ff */
[----:B------:R-:W-:Y:S01]  /*01b0*/  HFMA2 R11, -RZ, RZ, 0, 0 ;  /* 0x00000000ff0b7431 */ /* 0x000fe200000001ff */
[----:B------:R-:W-:Y:S02]  /*01c0*/  IADD3 R5, PT, PT, R20, -0x1, RZ ;  /* 0xffffffff14057810 */ /* 0x000fe40007ffe0ff */
[----:B------:R-:W-:Y:S02]  /*01d0*/  CS2R R6, SRZ ;  /* 0x0000000000067805 */ /* 0x000fe4000001ff00 */
[-C--:B------:R-:W-:Y:S01]  /*01e0*/  IADD3 R2, PT, PT, R10, -R4.reuse, RZ ;  /* 0x800000040a027210 */ /* 0x080fe20007ffe0ff */
[----:B------:R-:W-:Y:S01]  /*01f0*/  IMAD R3, R3, UR9, RZ ;  /* 0x0000000903037c24 */ /* 0x000fe2000f8e02ff */
[-C--:B------:R-:W-:Y:S01]  /*0200*/  IADD3 R0, PT, PT, R9, -R4.reuse, RZ ;  /* 0x8000000409007210 */ /* 0x080fe20007ffe0ff */
[----:B------:R-:W-:Y:S01]  /*0210*/  ULOP3.LUT UR6, UR9, 0x3, URZ, 0xc0, !UPT ;  /* 0x0000000309067892 */ /* 0x000fe2000f8ec0ff */
[----:B------:R-:W-:-:S02]  /*0220*/  I2FP.F32.U32 R4, R4 ;  /* 0x0000000400047245 */ /* 0x000fc40000201000 */
[----:B------:R-:W-:Y:S02]  /*0230*/  I2FP.F32.S32 R2, R2 ;  /* 0x0000000200027245 */ /* 0x000fe40000201400 */
[----:B------:R-:W-:Y:S01]  /*0240*/  I2FP.F32.S32 R0, R0 ;  /* 0x0000000000007245 */ /* 0x000fe20000201400 */
[----:B------:R-:W-:Y:S06]  /*0250*/  BRA.U !UP0, `(.L_x_1) ;  /* 0x0000000508f47547 */ /* 0x000fec000b800000 */
[----:B------:R-:W0:Y:S01]  /*0260*/  LDCU.64 UR4, c[0x0][0x390] ;  /* 0x00007200ff0477ac */ /* 0x000e220008000a00 */
[----:B------:R-:W-:Y:S01]  /*0270*/  IMAD R19, R8, UR9, RZ ;  /* 0x0000000908137c24 */ /* 0x000fe2000f8e02ff */
[----:B------:R-:W-:Y:S01]  /*0280*/  MOV R6, RZ ;  /* 0x000000ff00067202 */ /* 0x000fe20000000f00 */
[----:B------:R-:W-:Y:S02]  /*0290*/  ULOP3.LUT UR7, UR9, 0x7ffffffc, URZ, 0xc0, !UPT ;  /* 0x7ffffffc09077892 */ /* 0x000fe4000f8ec0ff */
[C---:B------:R-:W-:Y:S01]  /*02a0*/  IMAD R11, R19.reuse, R20, R20 ;  /* 0x00000014130b7224 */ /* 0x040fe200078e0214 */
[C---:B------:R-:W-:Y:S02]  /*02b0*/  IADD3 R13, PT, PT, R19.reuse, 0x2, RZ ;  /* 0x00000002130d7810 */ /* 0x040fe40007ffe0ff */
[----:B------:R-:W-:Y:S01]  /*02c0*/  MOV R12, RZ ;  /* 0x000000ff000c7202 */ /* 0x000fe20000000f00 */
[----:B------:R-:W-:Y:S01]  /*02d0*/  UIADD3 UR8, UPT, UPT, -UR7, URZ, URZ ;  /* 0x000000ff07087290 */ /* 0x000fe2000fffe1ff */
[----:B------:R-:W-:Y:S01]  /*02e0*/  IADD3 R19, PT, PT, R19, 0x3, RZ ;  /* 0x0000000313137810 */ /* 0x000fe20007ffe0ff */
[----:B0-----:R-:W-:-:S04]  /*02f0*/  UIADD3 UR4, UP0, UPT, UR4, 0x8, URZ ;  /* 0x0000000804047890 */ /* 0x001fc8000ff1e0ff */
[----:B------:R-:W-:Y:S02]  /*0300*/  UIADD3.X UR5, UPT, UPT, URZ, UR5, URZ, UP0, !UPT ;  /* 0x00000005ff057290 */ /* 0x000fe400087fe4ff */
[----:B------:R-:W-:-:S04]  /*0310*/  MOV R22, UR4 ;  /* 0x0000000400167c02 */ /* 0x000fc80008000f00 */
[----:B------:R-:W-:-:S07]  /*0320*/  MOV R23, UR5 ;  /* 0x0000000500177c02 */ /* 0x000fce0008000f00 */
.L_x_2:
[----:B------:R-:W2:Y:S01]  /*0330*/  LDG.E R14, desc[UR10][R22.64+-0x8] ;  /* 0xfffff80a160e7981 */ /* 0x000ea2000c1e1900 */
[----:B------:R-:W0:Y:S03]  /*0340*/  LDC.64 R24, c[0x0][0x388] ;  /* 0x0000e200ff187b82 */ /* 0x000e260000000a00 */
[----:B------:R-:W3:Y:S01]  /*0350*/  LDG.E R21, desc[UR10][R22.64+-0x4] ;  /* 0xfffffc0a16157981 */ /* 0x000ee2000c1e1900 */
[----:B--2---:R-:W-:-:S04]  /*0360*/  FMUL.RZ R16, R14, 0.15915493667125701904 ;  /* 0x3e22f9830e107820 */ /* 0x004fc8000040c000 */
[----:B------:R-:W1:Y:S08]  /*0370*/  MUFU.COS R17, R16 ;  /* 0x0000001000117308 */ /* 0x000e700000000000 */
[----:B------:R-:W2:Y:S01]  /*0380*/  MUFU.SIN R15, R16 ;  /* 0x00000010000f7308 */ /* 0x000ea20000000400 */
[----:B-1----:R-:W-:-:S04]  /*0390*/  FMUL R17, R0, R17 ;  /* 0x0000001100117220 */ /* 0x002fc80000400000 */
[----:B--2---:R-:W-:-:S04]  /*03a0*/  FFMA R15, R2, R15, R17 ;  /* 0x0000000f020f7223 */ /* 0x004fc80000000011 */
[----:B------:R-:W-:-:S04]  /*03b0*/  FADD R18, R4, R15 ;  /* 0x0000000f04127221 */ /* 0x000fc80000000000 */
[----:B------:R-:W1:Y:S02]  /*03c0*/  F2I.TRUNC.NTZ R26, R18 ;  /* 0x00000012001a7305 */ /* 0x000e64000020f100 */
[----:B-1----:R-:W-:-:S04]  /*03d0*/  VIMNMX.RELU R14, PT, PT, R5, R26, PT ;  /* 0x0000001a050e7248 */ /* 0x002fc80003fe1100 */
[----:B------:R-:W-:-:S05]  /*03e0*/  IADD3 R15, PT, PT, R12, R3, R14 ;  /* 0x000000030c0f7210 */ /* 0x000fca0007ffe00e */
[----:B0-----:R-:W-:-:S06]  /*03f0*/  IMAD.WIDE R14, R15, 0x8, R24 ;  /* 0x000000080f0e7825 */ /* 0x001fcc00078e0218 */
[----:B------:R-:W2:Y:S01]  /*0400*/  LDG.E.64 R14, desc[UR10][R14.64] ;  /* 0x0000000a0e0e7981 */ /* 0x000ea2000c1e1b00 */
[----:B------:R-:W-:-:S04]  /*0410*/  VIADDMNMX.RELU R16, R26, 0x1, R5, PT ;  /* 0x000000011a107846 */ /* 0x000fc80003801105 */
[----:B------:R-:W-:-:S05]  /*0420*/  IADD3 R17, PT, PT, R12, R3, R16 ;  /* 0x000000030c117210 */ /* 0x000fca0007ffe010 */
[----:B------:R-:W-:-:S06]  /*0430*/  IMAD.WIDE R16, R17, 0x8, R24 ;  /* 0x0000000811107825 */ /* 0x000fcc00078e0218 */
[----:B------:R-:W4:Y:S01]  /*0440*/  LDG.E.64 R16, desc[UR10][R16.64] ;  /* 0x0000000a10107981 */ /* 0x000f22000c1e1b00 */
[----:B------:R-:W-:Y:S01]  /*0450*/  I2FP.F32.S32 R27, R26 ;  /* 0x0000001a001b7245 */ /* 0x000fe20000201400 */
[----:B---3--:R-:W-:-:S04]  /*0460*/  FMUL.RZ R29, R21, 0.15915493667125701904 ;  /* 0x3e22f983151d7820 */ /* 0x008fc8000040c000 */
[----:B------:R-:W-:Y:S01]  /*0470*/  FADD R18, R18, -R27 ;  /* 0x8000001b12127221 */ /* 0x000fe20000000000 */
[----:B------:R-:W0:Y:S03]  /*0480*/  MUFU.COS R21, R29 ;  /* 0x0000001d00157308 */ /* 0x000e260000000000 */
[----:B------:R-:W-:Y:S01]  /*0490*/  FADD R26, -R18, 1 ;  /* 0x3f800000121a7421 */ /* 0x000fe20000000100 */
[----:B0-----:R-:W-:-:S03]  /*04a0*/  FMUL R21, R0, R21 ;  /* 0x0000001500157220 */ /* 0x001fc60000400000 */
[C---:B--2---:R-:W-:Y:S01]  /*04b0*/  FMUL R27, R26.reuse, R14 ;  /* 0x0000000e1a1b7220 */ /* 0x044fe20000400000 */
[----:B------:R-:W-:Y:S02]  /*04c0*/  FMUL R26, R26, R15 ;  /* 0x0000000f1a1a7220 */ /* 0x000fe40000400000 */
[----:B------:R-:W0:Y:S02]  /*04d0*/  MUFU.SIN R15, R29 ;  /* 0x0000001d000f7308 */ /* 0x000e240000000400 */
[----:B0-----:R-:W-:-:S04]  /*04e0*/  FFMA R21, R2, R15, R21 ;  /* 0x0000000f02157223 */ /* 0x001fc80000000015 */
[----:B------:R-:W-:-:S04]  /*04f0*/  FADD R21, R4, R21 ;  /* 0x0000001504157221 */ /* 0x000fc80000000000 */
[----:B------:R-:W0:Y:S01]  /*0500*/  F2I.TRUNC.NTZ R28, R21 ;  /* 0x00000015001c7305 */ /* 0x000e22000020f100 */
[C---:B----4-:R-:W-:Y:S01]  /*0510*/  FFMA R27, R18.reuse, R16, R27 ;  /* 0x00000010121b7223 */ /* 0x050fe2000000001b */
[----:B------:R-:W-:Y:S01]  /*0520*/  FFMA R18, R18, R17, R26 ;  /* 0x0000001112127223 */ /* 0x000fe2000000001a */
[----:B0-----:R-:W-:-:S04]  /*0530*/  VIMNMX.RELU R14, PT, PT, R5, R28, PT ;  /* 0x0000001c050e7248 */ /* 0x001fc80003fe1100 */
[----:B------:R-:W-:-:S05]  /*0540*/  IADD3 R15, PT, PT, R12, R11, R14 ;  /* 0x0000000b0c0f7210 */ /* 0x000fca0007ffe00e */
[----:B------:R-:W-:-:S05]  /*0550*/  IMAD.WIDE R16, R15, 0x8, R24 ;  /* 0x000000080f107825 */ /* 0x000fca00078e0218 */
[----:B------:R-:W2:Y:S01]  /*0560*/  LDG.E.64 R14, desc[UR10][R16.64] ;  /* 0x0000000a100e7981 */ /* 0x000ea2000c1e1b00 */
[----:B------:R-:W-:Y:S02]  /*0570*/  I2FP.F32.S32 R26, R28 ;  /* 0x0000001c001a7245 */ /* 0x000fe40000201400 */
[----:B------:R-:W-:-:S03]  /*0580*/  VIADDMNMX.RELU R28, R28, 0x1, R5, PT ;  /* 0x000000011c1c7846 */ /* 0x000fc60003801105 */
[----:B------:R-:W-:Y:S01]  /*0590*/  FADD R26, R21, -R26 ;  /* 0x8000001a151a7221 */ /* 0x000fe20000000000 */
[----:B------:R-:W-:-:S03]  /*05a0*/  IADD3 R29, PT, PT, R12, R11, R28 ;  /* 0x0000000b0c1d7210 */ /* 0x000fc60007ffe01c */
[----:B------:R-:W-:-:S04]  /*05b0*/  FADD R28, -R26, 1 ;  /* 0x3f8000001a1c7421 */ /* 0x000fc80000000100 */
[C---:B--2---:R-:W-:Y:S01]  /*05c0*/  FMUL R21, R28.reuse, R14 ;  /* 0x0000000e1c157220 */ /* 0x044fe20000400000 */
[----:B------:R-:W-:Y:S01]  /*05d0*/  FMUL R28, R28, R15 ;  /* 0x0000000f1c1c7220 */ /* 0x000fe20000400000 */
[----:B------:R-:W-:Y:S02]  /*05e0*/  IMAD.WIDE R14, R29, 0x8, R24 ;  /* 0x000000081d0e7825 */ /* 0x000fe400078e0218 */
[----:B------:R-:W2:Y:S04]  /*05f0*/  LDG.E R29, desc[UR10][R22.64] ;  /* 0x0000000a161d7981 */ /* 0x000ea8000c1e1900 */
[----:B------:R-:W3:Y:S02]  /*0600*/  LDG.E.64 R14, desc[UR10][R14.64] ;  /* 0x0000000a0e0e7981 */ /* 0x000ee4000c1e1b00 */
[----:B---3--:R-:W-:Y:S01]  /*0610*/  FFMA R16, R26, R15, R28 ;  /* 0x0000000f1a107223 */ /* 0x008fe2000000001c */
[----:B--2---:R-:W-:-:S04]  /*0620*/  FMUL.RZ R28, R29, 0.15915493667125701904 ;  /* 0x3e22f9831d1c7820 */ /* 0x004fc8000040c000 */
[----:B------:R-:W0:Y:S08]  /*0630*/  MUFU.COS R29, R28 ;  /* 0x0000001c001d7308 */ /* 0x000e300000000000 */
[----:B------:R-:W1:Y:S01]  /*0640*/  MUFU.SIN R17, R28 ;  /* 0x0000001c00117308 */ /* 0x000e620000000400 */
[----:B0-----:R-:W-:-:S04]  /*0650*/  FMUL R29, R0, R29 ;  /* 0x0000001d001d7220 */ /* 0x001fc80000400000 */
[----:B-1----:R-:W-:-:S04]  /*0660*/  FFMA R29, R2, R17, R29 ;  /* 0x00000011021d7223 */ /* 0x002fc8000000001d */
[----:B------:R-:W-:-:S04]  /*0670*/  FADD R29, R4, R29 ;  /* 0x0000001d041d7221 */ /* 0x000fc80000000000 */
[----:B------:R-:W0:Y:S01]  /*0680*/  F2I.TRUNC.NTZ R17, R29 ;  /* 0x0000001d00117305 */ /* 0x000e22000020f100 */
[----:B------:R-:W-:Y:S01]  /*0690*/  FFMA R21, R26, R14, R21 ;  /* 0x0000000e1a157223 */ /* 0x000fe20000000015 */
[----:B0-----:R-:W-:-:S05]  /*06a0*/  VIMNMX.RELU R14, PT, PT, R5, R17, PT ;  /* 0x00000011050e7248 */ /* 0x001fca0003fe1100 */
[----:B------:R-:W-:-:S05]  /*06b0*/  IMAD R15, R13, R20, R14 ;  /* 0x000000140d0f7224 */ /* 0x000fca00078e020e */
[----:B------:R-:W-:-:S05]  /*06c0*/  IADD3 R15, PT, PT, R15, R12, RZ ;  /* 0x0000000c0f0f7210 */ /* 0x000fca0007ffe0ff */
[----:B------:R-:W-:-:S06]  /*06d0*/  IMAD.WIDE R14, R15, 0x8, R24 ;  /* 0x000000080f0e7825 */ /* 0x000fcc00078e0218 */
[----:B------:R-:W2:Y:S01]  /*06e0*/  LDG.E.64 R14, desc[UR10][R14.64] ;  /* 0x0000000a0e0e7981 */ /* 0x000ea2000c1e1b00 */
[----:B------:R-:W-:Y:S02]  /*06f0*/  I2FP.F32.S32 R26, R17 ;  /* 0x00000011001a7245 */ /* 0x000fe40000201400 */
[----:B------:R-:W-:Y:S01]  /*0700*/  VIADDMNMX.RELU R17, R17, 0x1, R5, PT ;  /* 0x0000000111117846 */ /* 0x000fe20003801105 */
[----:B------:R-:W-:-:S04]  /*0710*/  FADD R28, R27, R6 ;  /* 0x000000061b1c7221 */ /* 0x000fc80000000000 */
[----:B------:R-:W-:Y:S02]  /*0720*/  IMAD R27, R13, R20, R17 ;  /* 0x000000140d1b7224 */ /* 0x000fe400078e0211 */
[----:B------:R-:W-:-:S03]  /*0730*/  FADD R17, R18, R7 ;  /* 0x0000000712117221 */ /* 0x000fc60000000000 */
[----:B------:R-:W-:Y:S01]  /*0740*/  IADD3 R7, PT, PT, R27, R12, RZ ;  /* 0x0000000c1b077210 */ /* 0x000fe20007ffe0ff */
[----:B------:R-:W-:-:S04]  /*0750*/  FADD R26, R29, -R26 ;  /* 0x8000001a1d1a7221 */ /* 0x000fc80000000000 */
[----:B------:R-:W-:-:S04]  /*0760*/  IMAD.WIDE R6, R7, 0x8, R24 ;  /* 0x0000000807067825 */ /* 0x000fc800078e0218 */
[C---:B------:R-:W-:Y:S02]  /*0770*/  FADD R29, -R26.reuse, 1 ;  /* 0x3f8000001a1d7421 */ /* 0x040fe40000000100 */
[----:B------:R-:W3:Y:S02]  /*0780*/  LDG.E.64 R6, desc[UR10][R6.64] ;  /* 0x0000000a06067981 */ /* 0x000ee4000c1e1b00 */
[C---:B--2---:R-:W-:Y:S02]  /*0790*/  FMUL R27, R29.reuse, R14 ;  /* 0x0000000e1d1b7220 */ /* 0x044fe40000400000 */
[----:B------:R-:W2:Y:S01]  /*07a0*/  LDG.E R14, desc[UR10][R22.64+0x4] ;  /* 0x0000040a160e7981 */ /* 0x000ea2000c1e1900 */
[----:B------:R-:W-:Y:S01]  /*07b0*/  FMUL R29, R29, R15 ;  /* 0x0000000f1d1d7220 */ /* 0x000fe20000400000 */
[----:B---3--:R-:W-:-:S03]  /*07c0*/  FFMA R18, R26, R6, R27 ;  /* 0x000000061a127223 */ /* 0x008fc6000000001b */
[----:B------:R-:W-:Y:S01]  /*07d0*/  FFMA R26, R26, R7, R29 ;  /* 0x000000071a1a7223 */ /* 0x000fe2000000001d */
[----:B--2---:R-:W-:-:S04]  /*07e0*/  FMUL.RZ R29, R14, 0.15915493667125701904 ;  /* 0x3e22f9830e1d7820 */ /* 0x004fc8000040c000 */
[----:B------:R-:W0:Y:S08]  /*07f0*/  MUFU.COS R27, R29 ;  /* 0x0000001d001b7308 */ /* 0x000e300000000000 */
[----:B------:R-:W1:Y:S01]  /*0800*/  MUFU.SIN R15, R29 ;  /* 0x0000001d000f7308 */ /* 0x000e620000000400 */
[----:B0-----:R-:W-:-:S04]  /*0810*/  FMUL R27, R0, R27 ;  /* 0x0000001b001b7220 */ /* 0x001fc80000400000 */
[----:B-1----:R-:W-:-:S04]  /*0820*/  FFMA R15, R2, R15, R27 ;  /* 0x0000000f020f7223 */ /* 0x002fc8000000001b */
[----:B------:R-:W-:-:S04]  /*0830*/  FADD R14, R4, R15 ;  /* 0x0000000f040e7221 */ /* 0x000fc80000000000 */
[----:B------:R-:W0:Y:S02]  /*0840*/  F2I.TRUNC.NTZ R15, R14 ;  /* 0x0000000e000f7305 */ /* 0x000e24000020f100 */
[----:B0-----:R-:W-:-:S05]  /*0850*/  VIMNMX.RELU R6, PT, PT, R5, R15, PT ;  /* 0x0000000f05067248 */ /* 0x001fca0003fe1100 */
[----:B------:R-:W-:Y:S01]  /*0860*/  IMAD R7, R19, R20, R6 ;  /* 0x0000001413077224 */ /* 0x000fe200078e0206 */
[----:B------:R-:W-:Y:S02]  /*0870*/  VIADDMNMX.RELU R6, R15, 0x1, R5, PT ;  /* 0x000000010f067846 */ /* 0x000fe40003801105 */
[----:B------:R-:W-:Y:S02]  /*0880*/  I2FP.F32.S32 R27, R15 ;  /* 0x0000000f001b7245 */ /* 0x000fe40000201400 */
[----:B------:R-:W-:Y:S01]  /*0890*/  IADD3 R7, PT, PT, R7, R12, RZ ;  /* 0x0000000c07077210 */ /* 0x000fe20007ffe0ff */
[----:B------:R-:W-:-:S04]  /*08a0*/  IMAD R15, R19, R20, R6 ;  /* 0x00000014130f7224 */ /* 0x000fc800078e0206 */
[----:B------:R-:W-:Y:S01]  /*08b0*/  IMAD.WIDE R6, R7, 0x8, R24 ;  /* 0x0000000807067825 */ /* 0x000fe200078e0218 */
[----:B------:R-:W-:-:S03]  /*08c0*/  IADD3 R15, PT, PT, R15, R12, RZ ;  /* 0x0000000c0f0f7210 */ /* 0x000fc60007ffe0ff */
[----:B------:R-:W-:Y:S02]  /*08d0*/  FADD R27, R14, -R27 ;  /* 0x8000001b0e1b7221 */ /* 0x000fe40000000000 */
[----:B------:R-:W-:Y:S01]  /*08e0*/  IMAD.WIDE R14, R15, 0x8, R24 ;  /* 0x000000080f0e7825 */ /* 0x000fe200078e0218 */
[----:B------:R-:W2:Y:S05]  /*08f0*/  LDG.E.64 R6, desc[UR10][R6.64] ;  /* 0x0000000a06067981 */ /* 0x000eaa000c1e1b00 */
[----:B------:R-:W3:Y:S01]  /*0900*/  LDG.E.64 R14, desc[UR10][R14.64] ;  /* 0x0000000a0e0e7981 */ /* 0x000ee2000c1e1b00 */
[----:B------:R-:W-:Y:S01]  /*0910*/  UIADD3 UR8, UPT, UPT, UR8, 0x4, URZ ;  /* 0x0000000408087890 */ /* 0x000fe2000fffe0ff */
[----:B------:R-:W-:Y:S01]  /*0920*/  FADD R17, R17, R16 ;  /* 0x0000001011117221 */ /* 0x000fe20000000000 */
[----:B------:R-:W-:-:S02]  /*0930*/  FADD R16, -R27, 1 ;  /* 0x3f8000001b107421 */ /* 0x000fc40000000100 */
[----:B------:R-:W-:Y:S01]  /*0940*/  UISETP.NE.AND UP0, UPT, UR8, URZ, UPT ;  /* 0x000000ff0800728c */ /* 0x000fe2000bf05270 */
[----:B------:R-:W-:Y:S01]  /*0950*/  FADD R21, R28, R21 ;  /* 0x000000151c157221 */ /* 0x000fe20000000000 */
[----:B------:R-:W-:Y:S01]  /*0960*/  FADD R26, R17, R26 ;  /* 0x0000001a111a7221 */ /* 0x000fe20000000000 */
[----:B------:R-:W-:Y:S02]  /*0970*/  IADD3 R22, P0, PT, R22, 0x10, RZ ;  /* 0x0000001016167810 */ /* 0x000fe40007f1e0ff */
[----:B------:R-:W-:Y:S01]  /*0980*/  FADD R18, R21, R18 ;  /* 0x0000001215127221 */ /* 0x000fe20000000000 */
[----:B------:R-:W-:Y:S02]  /*0990*/  LEA R12, R20, R12, 0x2 ;  /* 0x0000000c140c7211 */ /* 0x000fe400078e10ff */
[----:B------:R-:W-:Y:S01]  /*09a0*/  IADD3.X R23, PT, PT, RZ, R23, RZ, P0, !PT ;  /* 0x00000017ff177210 */ /* 0x000fe200007fe4ff */
[C---:B--2---:R-:W-:Y:S01]  /*09b0*/  FMUL R24, R16.reuse, R6 ;  /* 0x0000000610187220 */ /* 0x044fe20000400000 */
[----:B------:R-:W-:-:S03]  /*09c0*/  FMUL R16, R16, R7 ;  /* 0x0000000710107220 */ /* 0x000fc60000400000 */
[C---:B---3--:R-:W-:Y:S01]  /*09d0*/  FFMA R17, R27.reuse, R14, R24 ;  /* 0x0000000e1b117223 */ /* 0x048fe20000000018 */
[----:B------:R-:W-:-:S03]  /*09e0*/  FFMA R7, R27, R15, R16 ;  /* 0x0000000f1b077223 */ /* 0x000fc60000000010 */
[----:B------:R-:W-:Y:S01]  /*09f0*/  FADD R6, R18, R17 ;  /* 0x0000001112067221 */ /* 0x000fe20000000000 */
[----:B------:R-:W-:Y:S01]  /*0a00*/  FADD R7, R26, R7 ;  /* 0x000000071a077221 */ /* 0x000fe20000000000 */
[----:B------:R-:W-:Y:S06]  /*0a10*/  BRA.U UP0, `(.L_x_2) ;  /* 0xfffffff900447547 */ /* 0x000fec000b83ffff */
[----:B------:R-:W-:-:S07]  /*0a20*/  MOV R11, UR7 ;  /* 0x00000007000b7c02 */ /* 0x000fce0008000f00 */
.L_x_1:
[----:B------:R-:W-:-:S09]  /*0a30*/  UISETP.NE.AND UP0, UPT, UR6, URZ, UPT ;  /* 0x000000ff0600728c */ /* 0x000fd2000bf05270 */
[----:B------:R-:W-:Y:S05]  /*0a40*/  BRA.U !UP0, `(.L_x_0) ;  /* 0x0000000508687547 */ /* 0x000fea000b800000 */
[----:B------:R-:W-:Y:S02]  /*0a50*/  UISETP.NE.AND UP0, UPT, UR6, 0x1, UPT ;  /* 0x000000010600788c */ /* 0x000fe4000bf05270 */
[----:B------:R-:W-:-:S04]  /*0a60*/  ULOP3.LUT UR4, UR9, 0x1, URZ, 0xc0, !UPT ;  /* 0x0000000109047892 */ /* 0x000fc8000f8ec0ff */
[----:B------:R-:W-:-:S03]  /*0a70*/  UISETP.NE.U32.AND UP1, UPT, UR4, 0x1, UPT ;  /* 0x000000010400788c */ /* 0x000fc6000bf25070 */
[----:B------:R-:W-:Y:S08]  /*0a80*/  BRA.U !UP0, `(.L_x_3) ;  /* 0x0000000108e07547 */ /* 0x000ff0000b800000 */
[----:B------:R-:W0:Y:S02]  /*0a90*/  LDC.64 R12, c[0x0][0x390] ;  /* 0x0000e400ff0c7b82 */ /* 0x000e240000000a00 */
[----:B0-----:R-:W-:-:S05]  /*0aa0*/  IMAD.WIDE.U32 R12, R11, 0x4, R12 ;  /* 0x000000040b0c7825 */ /* 0x001fca00078e000c */
[----:B------:R-:W2:Y:S04]  /*0ab0*/  LDG.E R14, desc[UR10][R12.64] ;  /* 0x0000000a0c0e7981 */ /* 0x000ea8000c1e1900 */
[----:B------:R-:W3:Y:S01]  /*0ac0*/  LDG.E R16, desc[UR10][R12.64+0x4] ;  /* 0x0000040a0c107981 */ /* 0x000ee2000c1e1900 */
[----:B--2---:R-:W-:-:S04]  /*0ad0*/  FMUL.RZ R23, R14, 0.15915493667125701904 ;  /* 0x3e22f9830e177820 */ /* 0x004fc8000040c000 */
[----:B------:R-:W0:Y:S01]  /*0ae0*/  MUFU.COS R17, R23 ;  /* 0x0000001700117308 */ /* 0x000e220000000000 */
[----:B---3--:R-:W-:-:S07]  /*0af0*/  FMUL.RZ R16, R16, 0.15915493667125701904 ;  /* 0x3e22f98310107820 */ /* 0x008fce000040c000 */
[----:B------:R-:W1:Y:S08]  /*0b00*/  MUFU.SIN R15, R23 ;  /* 0x00000017000f7308 */ /* 0x000e700000000400 */
[----:B------:R-:W2:Y:S01]  /*0b10*/  MUFU.COS R21, R16 ;  /* 0x0000001000157308 */ /* 0x000ea20000000000 */
[----:B0-----:R-:W-:-:S07]  /*0b20*/  FMUL R17, R0, R17 ;  /* 0x0000001100117220 */ /* 0x001fce0000400000 */
[----:B------:R-:W0:Y:S01]  /*0b30*/  MUFU.SIN R19, R16 ;  /* 0x0000001000137308 */ /* 0x000e220000000400 */
[----:B-1----:R-:W-:-:S04]  /*0b40*/  FFMA R15, R2, R15, R17 ;  /* 0x0000000f020f7223 */ /* 0x002fc80000000011 */
[----:B------:R-:W-:Y:S01]  /*0b50*/  FADD R22, R4, R15 ;  /* 0x0000000f04167221 */ /* 0x000fe20000000000 */
[-C--:B------:R-:W-:Y:S02]  /*0b60*/  IMAD R15, R11, R20.reuse, R3 ;  /* 0x000000140b0f7224 */ /* 0x080fe400078e0203 */
[----:B--2---:R-:W-:Y:S01]  /*0b70*/  FMUL R14, R0, R21 ;  /* 0x00000015000e7220 */ /* 0x004fe20000400000 */
[----:B------:R-:W1:Y:S02]  /*0b80*/  F2I.TRUNC.NTZ R24, R22 ;  /* 0x0000001600187305 */ /* 0x000e64000020f100 */
[----:B------:R-:W-:Y:S01]  /*0b90*/  IADD3 R23, PT, PT, R15, R20, RZ ;  /* 0x000000140f177210 */ /* 0x000fe20007ffe0ff */
[----:B0-----:R-:W-:Y:S02]  /*0ba0*/  FFMA R21, R2, R19, R14 ;  /* 0x0000001302157223 */ /* 0x001fe4000000000e */
[----:B------:R-:W0:Y:S02]  /*0bb0*/  LDC.64 R18, c[0x0][0x388] ;  /* 0x0000e200ff127b82 */ /* 0x000e240000000a00 */
[----:B------:R-:W-:-:S04]  /*0bc0*/  FADD R21, R4, R21 ;  /* 0x0000001504157221 */ /* 0x000fc80000000000 */
[----:B------:R-:W2:Y:S01]  /*0bd0*/  F2I.TRUNC.NTZ R26, R21 ;  /* 0x00000015001a7305 */ /* 0x000ea2000020f100 */
[----:B-1----:R-:W-:Y:S02]  /*0be0*/  VIMNMX.RELU R12, PT, PT, R5, R24, PT ;  /* 0x00000018050c7248 */ /* 0x002fe40003fe1100 */
[--C-:B------:R-:W-:Y:S02]  /*0bf0*/  VIADDMNMX.RELU R13, R24, 0x1, R5.reuse, PT ;  /* 0x00000001180d7846 */ /* 0x100fe40003801105 */
[-C--:B------:R-:W-:Y:S02]  /*0c00*/  IADD3 R17, PT, PT, R12, R15.reuse, RZ ;  /* 0x0000000f0c117210 */ /* 0x080fe40007ffe0ff */
[----:B------:R-:W-:Y:S02]  /*0c10*/  IADD3 R15, PT, PT, R13, R15, RZ ;  /* 0x0000000f0d0f7210 */ /* 0x000fe40007ffe0ff */
[----:B--2---:R-:W-:Y:S02]  /*0c20*/  VIMNMX.RELU R14, PT, PT, R5, R26, PT ;  /* 0x0000001a050e7248 */ /* 0x004fe40003fe1100 */
[----:B------:R-:W-:Y:S01]  /*0c30*/  VIADDMNMX.RELU R16, R26, 0x1, R5, PT ;  /* 0x000000011a107846 */ /* 0x000fe20003801105 */
[----:B0-----:R-:W-:Y:S01]  /*0c40*/  IMAD.WIDE R12, R17, 0x8, R18 ;  /* 0x00000008110c7825 */ /* 0x001fe200078e0212 */
[----:B------:R-:W-:-:S02]  /*0c50*/  IADD3 R17, PT, PT, R14, R23, RZ ;  /* 0x000000170e117210 */ /* 0x000fc40007ffe0ff */
[----:B------:R-:W-:Y:S01]  /*0c60*/  IADD3 R23, PT, PT, R16, R23, RZ ;  /* 0x0000001710177210 */ /* 0x000fe20007ffe0ff */
[--C-:B------:R-:W-:Y:S02]  /*0c70*/  IMAD.WIDE R14, R15, 0x8, R18.reuse ;  /* 0x000000080f0e7825 */ /* 0x100fe400078e0212 */
[----:B------:R-:W2:Y:S02]  /*0c80*/  LDG.E.64 R12, desc[UR10][R12.64] ;  /* 0x0000000a0c0c7981 */ /* 0x000ea4000c1e1b00 */
[--C-:B------:R-:W-:Y:S02]  /*0c90*/  IMAD.WIDE R16, R17, 0x8, R18.reuse ;  /* 0x0000000811107825 */ /* 0x100fe400078e0212 */
[----:B------:R-:W3:Y:S02]  /*0ca0*/  LDG.E.64 R14, desc[UR10][R14.64] ;  /* 0x0000000a0e0e7981 */ /* 0x000ee4000c1e1b00 */
[----:B------:R-:W-:Y:S02]  /*0cb0*/  IMAD.WIDE R18, R23, 0x8, R18 ;  /* 0x0000000817127825 */ /* 0x000fe400078e0212 */
[----:B------:R-:W4:Y:S04]  /*0cc0*/  LDG.E.64 R16, desc[UR10][R16.64] ;  /* 0x0000000a10107981 */ /* 0x000f28000c1e1b00 */
[----:B------:R-:W5:Y:S01]  /*0cd0*/  LDG.E.64 R18, desc[UR10][R18.64] ;  /* 0x0000000a12127981 */ /* 0x000f62000c1e1b00 */
[----:B------:R-:W-:-:S02]  /*0ce0*/  I2FP.F32.S32 R23, R24 ;  /* 0x0000001800177245 */ /* 0x000fc40000201400 */
[----:B------:R-:W-:-:S03]  /*0cf0*/  I2FP.F32.S32 R26, R26 ;  /* 0x0000001a001a7245 */ /* 0x000fc60000201400 */
[----:B------:R-:W-:Y:S02]  /*0d00*/  FADD R22, R22, -R23 ;  /* 0x8000001716167221 */ /* 0x000fe40000000000 */
[----:B------:R-:W-:Y:S02]  /*0d10*/  FADD R21, R21, -R26 ;  /* 0x8000001a15157221 */ /* 0x000fe40000000000 */
[----:B------:R-:W-:Y:S02]  /*0d20*/  FADD R23, -R22, 1 ;  /* 0x3f80000016177421 */ /* 0x000fe40000000100 */
[----:B------:R-:W-:Y:S01]  /*0d30*/  FADD R24, -R21, 1 ;  /* 0x3f80000015187421 */ /* 0x000fe20000000100 */
[----:B------:R-:W-:Y:S01]  /*0d40*/  IADD3 R11, PT, PT, R11, 0x2, RZ ;  /* 0x000000020b0b7810 */ /* 0x000fe20007ffe0ff */
[C---:B--2---:R-:W-:Y:S01]  /*0d50*/  FMUL R25, R23.reuse, R12 ;  /* 0x0000000c17197220 */ /* 0x044fe20000400000 */
[----:B------:R-:W-:-:S03]  /*0d60*/  FMUL R12, R23, R13 ;  /* 0x0000000d170c7220 */ /* 0x000fc60000400000 */
[C---:B---3--:R-:W-:Y:S01]  /*0d70*/  FFMA R25, R22.reuse, R14, R25 ;  /* 0x0000000e16197223 */ /* 0x048fe20000000019 */
[----:B------:R-:W-:Y:S01]  /*0d80*/  FFMA R12, R22, R15, R12 ;  /* 0x0000000f160c7223 */ /* 0x000fe2000000000c */
[C---:B----4-:R-:W-:Y:S01]  /*0d90*/  FMUL R16, R24.reuse, R16 ;  /* 0x0000001018107220 */ /* 0x050fe20000400000 */
[----:B------:R-:W-:Y:S01]  /*0da0*/  FMUL R24, R24, R17 ;  /* 0x0000001118187220 */ /* 0x000fe20000400000 */
[----:B------:R-:W-:Y:S01]  /*0db0*/  FADD R6, R6, R25 ;  /* 0x0000001906067221 */ /* 0x000fe20000000000 */
[----:B------:R-:W-:Y:S01]  /*0dc0*/  FADD R7, R7, R12 ;  /* 0x0000000c07077221 */ /* 0x000fe20000000000 */
[C---:B-----5:R-:W-:Y:S01]  /*0dd0*/  FFMA R13, R21.reuse, R18, R16 ;  /* 0x00000012150d7223 */ /* 0x060fe20000000010 */
[----:B------:R-:W-:-:S03]  /*0de0*/  FFMA R24, R21, R19, R24 ;  /* 0x0000001315187223 */ /* 0x000fc60000000018 */
[----:B------:R-:W-:Y:S01]  /*0df0*/  FADD R6, R6, R13 ;  /* 0x0000000d06067221 */ /* 0x000fe20000000000 */
[----:B------:R-:W-:-:S07]  /*0e00*/  FADD R7, R7, R24 ;  /* 0x0000001807077221 */ /* 0x000fce0000000000 */
.L_x_3:
[----:B------:R-:W-:Y:S05]  /*0e10*/  BRA.U UP1, `(.L_x_0) ;  /* 0x0000000101747547 */ /* 0x000fea000b800000 */
[----:B------:R-:W0:Y:S02]  /*0e20*/  LDC.64 R14, c[0x0][0x390] ;  /* 0x0000e400ff0e7b82 */ /* 0x000e240000000a00 */
[----:B0-----:R-:W-:-:S06]  /*0e30*/  IMAD.WIDE.U32 R14, R11, 0x4, R14 ;  /* 0x000000040b0e7825 */ /* 0x001fcc00078e000e */
[----:B------:R-:W2:Y:S01]  /*0e40*/  LDG.E R14, desc[UR10][R14.64] ;  /* 0x0000000a0e0e7981 */ /* 0x000ea2000c1e1900 */
[----:B------:R-:W-:Y:S02]  /*0e50*/  IMAD R3, R11, R20, R3 ;  /* 0x000000140b037224 */ /* 0x000fe400078e0203 */
[----:B--2---:R-:W-:-:S04]  /*0e60*/  FMUL.RZ R18, R14, 0.15915493667125701904 ;  /* 0x3e22f9830e127820 */ /* 0x004fc8000040c000 */
[----:B------:R-:W0:Y:S08]  /*0e70*/  MUFU.COS R17, R18 ;  /* 0x0000001200117308 */ /* 0x000e300000000000 */
[----:B------:R-:W1:Y:S01]  /*0e80*/  MUFU.SIN R13, R18 ;  /* 0x00000012000d7308 */ /* 0x000e620000000400 */
[----:B0-----:R-:W-:-:S04]  /*0e90*/  FMUL R17, R0, R17 ;  /* 0x0000001100117220 */ /* 0x001fc80000400000 */
[----:B-1----:R-:W-:-:S04]  /*0ea0*/  FFMA R13, R2, R13, R17 ;  /* 0x0000000d020d7223 */ /* 0x002fc80000000011 */
[----:B------:R-:W-:Y:S02]  /*0eb0*/  FADD R0, R4, R13 ;  /* 0x0000000d04007221 */ /* 0x000fe40000000000 */
[----:B------:R-:W0:Y:S02]  /*0ec0*/  LDC.64 R12, c[0x0][0x388] ;  /* 0x0000e200ff0c7b82 */ /* 0x000e240000000a00 */
[----:B------:R-:W1:Y:S02]  /*0ed0*/  F2I.TRUNC.NTZ R16, R0 ;  /* 0x0000000000107305 */ /* 0x000e64000020f100 */
[----:B-1----:R-:W-:Y:S02]  /*0ee0*/  VIMNMX.RELU R2, PT, PT, R5, R16, PT ;  /* 0x0000001005027248 */ /* 0x002fe40003fe1100 */
[----:B------:R-:W-:Y:S02]  /*0ef0*/  VIADDMNMX.RELU R5, R16, 0x1, R5, PT ;  /* 0x0000000110057846 */ /* 0x000fe40003801105 */
[----:B------:R-:W-:-:S02]  /*0f00*/  IADD3 R11, PT, PT, R2, R3, RZ ;  /* 0x00000003020b7210 */ /* 0x000fc40007ffe0ff */
[----:B------:R-:W-:-:S03]  /*0f10*/  IADD3 R5, PT, PT, R5, R3, RZ ;  /* 0x0000000305057210 */ /* 0x000fc60007ffe0ff */
[----:B0-----:R-:W-:-:S04]  /*0f20*/  IMAD.WIDE R2, R11, 0x8, R12 ;  /* 0x000000080b027825 */ /* 0x001fc800078e020c */
[----:B------:R-:W-:Y:S02]  /*0f30*/  IMAD.WIDE R4, R5, 0x8, R12 ;  /* 0x0000000805047825 */ /* 0x000fe400078e020c */
[----:B------:R-:W2:Y:S04]  /*0f40*/  LDG.E.64 R2, desc[UR10][R2.64] ;  /* 0x0000000a02027981 */ /* 0x000ea8000c1e1b00 */
[----:B------:R-:W3:Y:S01]  /*0f50*/  LDG.E.64 R4, desc[UR10][R4.64] ;  /* 0x0000000a04047981 */ /* 0x000ee2000c1e1b00 */
[----:B------:R-:W-:-:S05]  /*0f60*/  I2FP.F32.S32 R11, R16 ;  /* 0x00000010000b7245 */ /* 0x000fca0000201400 */
[----:B------:R-:W-:-:S04]  /*0f70*/  FADD R11, R0, -R11 ;  /* 0x8000000b000b7221 */ /* 0x000fc80000000000 */
[----:B------:R-:W-:-:S04]  /*0f80*/  FADD R0, -R11, 1 ;  /* 0x3f8000000b007421 */ /* 0x000fc80000000100 */
[C---:B--2---:R-:W-:Y:S01]  /*0f90*/  FMUL R12, R0.reuse, R2 ;  /* 0x00000002000c7220 */ /* 0x044fe20000400000 */
[----:B------:R-:W-:-:S03]  /*0fa0*/  FMUL R0, R0, R3 ;  /* 0x0000000300007220 */ /* 0x000fc60000400000 */
[C---:B---3--:R-:W-:Y:S01]  /*0fb0*/  FFMA R13, R11.reuse, R4, R12 ;  /* 0x000000040b0d7223 */ /* 0x048fe2000000000c */
[----:B------:R-:W-:-:S03]  /*0fc0*/  FFMA R0, R11, R5, R0 ;  /* 0x000000050b007223 */ /* 0x000fc60000000000 */
[----:B------:R-:W-:Y:S01]  /*0fd0*/  FADD R6, R6, R13 ;  /* 0x0000000d06067221 */ /* 0x000fe20000000000 */
[----:B------:R-:W-:-:S07]  /*0fe0*/  FADD R7, R7, R0 ;  /* 0x0000000007077221 */ /* 0x000fce0000000000 */
.L_x_0:
[----:B------:R-:W-:Y:S02]  /*0ff0*/  I2FP.F32.U32 R20, R20 ;  /* 0x0000001400147245 */ /* 0x000fe40000201000 */
[----:B------:R-:W-:-:S05]  /*1000*/  I2FP.F32.S32 R3, UR9 ;  /* 0x0000000900037c45 */ /* 0x000fca0008201400 */
[----:B------:R-:W-:-:S04]  /*1010*/  FMUL R0, R20, R3 ;  /* 0x0000000314007220 */ /* 0x000fc80000400000 */
[----:B------:R0:W1:Y:S01]  /*1020*/  MUFU.RSQ R3, R0 ;  /* 0x0000000000037308 */ /* 0x0000620000001400 */
[----:B------:R-:W-:-:S04]  /*1030*/  IADD3 R2, PT, PT, R0, -0xd000000, RZ ;  /* 0xf300000000027810 */ /* 0x000fc80007ffe0ff */
[----:B------:R-:W-:-:S13]  /*1040*/  ISETP.GT.U32.AND P0, PT, R2, 0x727fffff, PT ;  /* 0x727fffff0200780c */ /* 0x000fda0003f04070 */
[----:B01----:R-:W-:Y:S05]  /*1050*/  @!P0 BRA `(.L_x_4) ;  /* 0x00000000000c8947 */ /* 0x003fea0003800000 */
[----:B------:R-:W-:-:S07]  /*1060*/  MOV R4, 0x1080 ;  /* 0x0000108000047802 */ /* 0x000fce0000000f00 */
[----:B------:R-:W-:Y:S05]  /*1070*/  CALL.REL.NOINC `($__internal_0_$__cuda_sm20_sqrt_rn_f32_slowpath) ;  /* 0x0000000000a47944 */ /* 0x000fea0003c00000 */
[----:B------:R-:W-:Y:S05]  /*1080*/  BRA `(.L_x_5) ;  /* 0x0000000000107947 */ /* 0x000fea0003800000 */
.L_x_4:
[----:B------:R-:W-:Y:S01]  /*1090*/  FMUL.FTZ R11, R0, R3 ;  /* 0x00000003000b7220 */ /* 0x000fe20000410000 */
[----:B------:R-:W-:-:S03]  /*10a0*/  FMUL.FTZ R3, R3, 0.5 ;  /* 0x3f00000003037820 */ /* 0x000fc60000410000 */
[----:B------:R-:W-:-:S04]  /*10b0*/  FFMA R0, -R11, R11, R0 ;  /* 0x0000000b0b007223 */ /* 0x000fc80000000100 */
[----:B------:R-:W-:-:S07]  /*10c0*/  FFMA R11, R0, R3, R11 ;  /* 0x00000003000b7223 */ /* 0x000fce000000000b */
.L_x_5:
[----:B------:R-:W0:Y:S01]  /*10d0*/  MUFU.RCP R0, R11 ;  /* 0x0000000b00007308 */ /* 0x000e220000001000 */
[----:B------:R-:W-:Y:S07]  /*10e0*/  BSSY.RECONVERGENT B0, `(.L_x_6) ;  /* 0x000000c000007945 */ /* 0x000fee0003800200 */
[----:B------:R-:W1:Y:S01]  /*10f0*/  FCHK P0, R6, R11 ;  /* 0x0000000b06007302 */ /* 0x000e620000000000 */
[----:B0-----:R-:W-:-:S04]  /*1100*/  FFMA R3, R0, -R11, 1 ;  /* 0x3f80000000037423 */ /* 0x001fc8000000080b */
[----:B------:R-:W-:-:S04]  /*1110*/  FFMA R3, R0, R3, R0 ;  /* 0x0000000300037223 */ /* 0x000fc80000000000 */
[----:B------:R-:W-:-:S04]  /*1120*/  FFMA R5, R3, R6, RZ ;  /* 0x0000000603057223 */ /* 0x000fc800000000ff */
[----:B------:R-:W-:-:S04]  /*1130*/  FFMA R2, R5, -R11, R6 ;  /* 0x8000000b05027223 */ /* 0x000fc80000000006 */
[----:B------:R-:W-:Y:S01]  /*1140*/  FFMA R2, R3, R2, R5 ;  /* 0x0000000203027223 */ /* 0x000fe20000000005 */
[----:B-1----:R-:W-:Y:S06]  /*1150*/  @!P0 BRA `(.L_x_7) ;  /* 0x0000000000108947 */ /* 0x002fec0003800000 */
[----:B------:R-:W-:Y:S02]  /*1160*/  MOV R3, R11 ;  /* 0x0000000b00037202 */ /* 0x000fe40000000f00 */
[----:B------:R-:W-:-:S07]  /*1170*/  MOV R12, 0x1190 ;  /* 0x00001190000c7802 */ /* 0x000fce0000000f00 */
[----:B------:R-:W-:Y:S05]  /*1180*/  CALL.REL.NOINC `($__internal_1_$__cuda_sm3x_div_rn_noftz_f32_slowpath) ;  /* 0x0000000000c07944 */ /* 0x000fea0003c00000 */
[----:B------:R-:W-:-:S07]  /*1190*/  MOV R2, R0 ;  /* 0x0000000000027202 */ /* 0x000fce0000000f00 */
.L_x_7:
[----:B------:R-:W-:Y:S05]  /*11a0*/  BSYNC.RECONVERGENT B0 ;  /* 0x0000000000007941 */ /* 0x000fea0003800200 */
.L_x_6:
[----:B------:R-:W0:Y:S01]  /*11b0*/  MUFU.RCP R0, R11 ;  /* 0x0000000b00007308 */ /* 0x000e220000001000 */
[----:B------:R-:W1:Y:S01]  /*11c0*/  LDCU UR4, c[0x0][0x398] ;  /* 0x00007300ff0477ac */ /* 0x000e620008000800 */
[----:B------:R-:W2:Y:S01]  /*11d0*/  LDC.64 R4, c[0x0][0x380] ;  /* 0x0000e000ff047b82 */ /* 0x000ea20000000a00 */
[----:B------:R-:W-:Y:S05]  /*11e0*/  BSSY.RECONVERGENT B0, `(.L_x_8) ;  /* 0x0000010000007945 */ /* 0x000fea0003800200 */
[----:B------:R-:W3:Y:S01]  /*11f0*/  FCHK P0, R7, R11 ;  /* 0x0000000b07007302 */ /* 0x000ee20000000000 */
[----:B0-----:R-:W-:Y:S01]  /*1200*/  FFMA R3, R0, -R11, 1 ;  /* 0x3f80000000037423 */ /* 0x001fe2000000080b */
[----:B-1----:R-:W-:-:S03]  /*1210*/  IMAD R9, R8, UR4, R9 ;  /* 0x0000000408097c24 */ /* 0x002fc6000f8e0209 */
[----:B------:R-:W-:Y:S01]  /*1220*/  FFMA R0, R0, R3, R0 ;  /* 0x0000000300007223 */ /* 0x000fe20000000000 */
[----:B------:R-:W-:-:S03]  /*1230*/  IMAD R9, R9, UR4, R10 ;  /* 0x0000000409097c24 */ /* 0x000fc6000f8e020a */
[----:B------:R-:W-:Y:S01]  /*1240*/  FFMA R6, R0, R7, RZ ;  /* 0x0000000700067223 */ /* 0x000fe200000000ff */
[----:B--2---:R-:W-:-:S04]  /*1250*/  IMAD.WIDE R4, R9, 0x8, R4 ;  /* 0x0000000809047825 */ /* 0x004fc800078e0204 */
[----:B------:R-:W-:-:S04]  /*1260*/  FFMA R3, R6, -R11, R7 ;  /* 0x8000000b06037223 */ /* 0x000fc80000000007 */
[----:B------:R-:W-:Y:S01]  /*1270*/  FFMA R3, R0, R3, R6 ;  /* 0x0000000300037223 */ /* 0x000fe20000000006 */
[----:B---3--:R-:W-:Y:S06]  /*1280*/  @!P0 BRA `(.L_x_9) ;  /* 0x0000000000148947 */ /* 0x008fec0003800000 */
[----:B------:R-:W-:Y:S02]  /*1290*/  MOV R6, R7 ;  /* 0x0000000700067202 */ /* 0x000fe40000000f00 */
[----:B------:R-:W-:Y:S02]  /*12a0*/  MOV R3, R11 ;  /* 0x0000000b00037202 */ /* 0x000fe40000000f00 */
[----:B------:R-:W-:-:S07]  /*12b0*/  MOV R12, 0x12d0 ;  /* 0x000012d0000c7802 */ /* 0x000fce0000000f00 */
[----:B------:R-:W-:Y:S05]  /*12c0*/  CALL.REL.NOINC `($__internal_1_$__cuda_sm3x_div_rn_noftz_f32_slowpath) ;  /* 0x0000000000707944 */ /* 0x000fea0003c00000 */
[----:B------:R-:W-:-:S07]  /*12d0*/  MOV R3, R0 ;  /* 0x0000000000037202 */ /* 0x000fce0000000f00 */
.L_x_9:
[----:B------:R-:W-:Y:S05]  /*12e0*/  BSYNC.RECONVERGENT B0 ;  /* 0x0000000000007941 */ /* 0x000fea0003800200 */
.L_x_8:
[----:B------:R-:W-:Y:S01]  /*12f0*/  STG.E.64 desc[UR10][R4.64], R2 ;  /* 0x0000000204007986 */ /* 0x000fe2000c101b0a */
[----:B------:R-:W-:Y:S05]  /*1300*/  EXIT ;  /* 0x000000000000794d */ /* 0x000fea0003800000 */
        .weak           $__internal_0_$__cuda_sm20_sqrt_rn_f32_slowpath
        .type           $__internal_0_$__cuda_sm20_sqrt_rn_f32_slowpath,@function
        .size           $__internal_0_$__cuda_sm20_sqrt_rn_f32_slowpath,($__internal_1_$__cuda_sm3x_div_rn_noftz_f32_slowpath - $__internal_0_$__cuda_sm20_sqrt_rn_f32_slowpath)
$__internal_0_$__cuda_sm20_sqrt_rn_f32_slowpath:
[----:B------:R-:W-:-:S13]  /*1310*/  LOP3.LUT P0, RZ, R0, 0x7fffffff, RZ, 0xc0, !PT ;  /* 0x7fffffff00ff7812 */ /* 0x000fda000780c0ff */
[----:B------:R-:W-:Y:S01]  /*1320*/  @!P0 MOV R2, R0 ;  /* 0x0000000000028202 */ /* 0x000fe20000000f00 */
[----:B------:R-:W-:Y:S06]  /*1330*/  @!P0 BRA `(.L_x_10) ;  /* 0x0000000000448947 */ /* 0x000fec0003800000 */
[----:B------:R-:W-:-:S13]  /*1340*/  FSETP.GEU.FTZ.AND P0, PT, R0, RZ, PT ;  /* 0x000000ff0000720b */ /* 0x000fda0003f1e000 */
[----:B------:R-:W-:Y:S01]  /*1350*/  @!P0 MOV R2, 0x7fffffff ;  /* 0x7fffffff00028802 */ /* 0x000fe20000000f00 */
[----:B------:R-:W-:Y:S06]  /*1360*/  @!P0 BRA `(.L_x_10) ;  /* 0x0000000000388947 */ /* 0x000fec0003800000 */
[----:B------:R-:W-:-:S13]  /*1370*/  FSETP.GTU.FTZ.AND P0, PT, |R0|, +INF , PT ;  /* 0x7f8000000000780b */ /* 0x000fda0003f1c200 */
[----:B------:R-:W-:Y:S01]  /*1380*/  @P0 FADD.FTZ R2, R0, 1 ;  /* 0x3f80000000020421 */ /* 0x000fe20000010000 */
[----:B------:R-:W-:Y:S06]  /*1390*/  @P0 BRA `(.L_x_10) ;  /* 0x00000000002c0947 */ /* 0x000fec0003800000 */
[----:B------:R-:W-:-:S13]  /*13a0*/  FSETP.NEU.FTZ.AND P0, PT, |R0|, +INF , PT ;  /* 0x7f8000000000780b */ /* 0x000fda0003f1d200 */
[----:B------:R-:W-:Y:S01]  /*13b0*/  @!P0 MOV R2, R0 ;  /* 0x0000000000028202 */ /* 0x000fe20000000f00 */
[----:B------:R-:W-:Y:S06]  /*13c0*/  @!P0 BRA `(.L_x_10) ;  /* 0x0000000000208947 */ /* 0x000fec0003800000 */
[----:B------:R-:W-:-:S04]  /*13d0*/  FFMA R0, R0, 1.84467440737095516160e+19, RZ ;  /* 0x5f80000000007823 */ /* 0x000fc800000000ff */
[----:B------:R-:W0:Y:S02]  /*13e0*/  MUFU.RSQ R3, R0 ;  /* 0x0000000000037308 */ /* 0x000e240000001400 */
[----:B0-----:R-:W-:Y:S01]  /*13f0*/  FMUL.FTZ R5, R0, R3 ;  /* 0x0000000300057220 */ /* 0x001fe20000410000 */
[----:B------:R-:W-:-:S03]  /*1400*/  FMUL.FTZ R3, R3, 0.5 ;  /* 0x3f00000003037820 */ /* 0x000fc60000410000 */
[----:B------:R-:W-:-:S04]  /*1410*/  FADD.FTZ R2, -R5, -RZ ;  /* 0x800000ff05027221 */ /* 0x000fc80000010100 */
[----:B------:R-:W-:-:S04]  /*1420*/  FFMA R2, R5, R2, R0 ;  /* 0x0000000205027223 */ /* 0x000fc80000000000 */
[----:B------:R-:W-:-:S04]  /*1430*/  FFMA R2, R2, R3, R5 ;  /* 0x0000000302027223 */ /* 0x000fc80000000005 */
[----:B------:R-:W-:-:S07]  /*1440*/  FMUL.FTZ R2, R2, 2.3283064365386962891e-10 ;  /* 0x2f80000002027820 */ /* 0x000fce0000410000 */
.L_x_10:
[----:B------:R-:W-:Y:S01]  /*1450*/  HFMA2 R3, -RZ, RZ, 0, 0 ;  /* 0x00000000ff037431 */ /* 0x000fe200000001ff */
[----:B------:R-:W-:Y:S02]  /*1460*/  MOV R11, R2 ;  /* 0x00000002000b7202 */ /* 0x000fe40000000f00 */
[----:B------:R-:W-:-:S04]  /*1470*/  MOV R2, R4 ;  /* 0x0000000400027202 */ /* 0x000fc80000000f00 */
[----:B------:R-:W-:Y:S05]  /*1480*/  RET.REL.NODEC R2 `(_Z8radonadjP6float2S0_Pfiii) ;  /* 0xffffffe802dc7950 */ /* 0x000fea0003c3ffff */
        .weak           $__internal_1_$__cuda_sm3x_div_rn_noftz_f32_slowpath
        .type           $__internal_1_$__cuda_sm3x_div_rn_noftz_f32_slowpath,@function
        .size           $__internal_1_$__cuda_sm3x_div_rn_noftz_f32_slowpath,(.L_x_159 - $__internal_1_$__cuda_sm3x_div_rn_noftz_f32_slowpath)
$__internal_1_$__cuda_sm3x_div_rn_noftz_f32_slowpath:
[----:B------:R-:W-:Y:S01]  /*1490*/  SHF.R.U32.HI R14, RZ, 0x17, R3 ;  /* 0x00000017ff0e7819 */ /* 0x000fe20000011603 */
[----:B------:R-:W-:Y:S01]  /*14a0*/  BSSY.RECONVERGENT B1, `(.L_x_11) ;  /* 0x0000062000017945 */ /* 0x000fe20003800200 */
[----:B------:R-:W-:Y:S02]  /*14b0*/  SHF.R.U32.HI R0, RZ, 0x17, R6 ;  /* 0x00000017ff007819 */ /* 0x000fe40000011606 */
[----:B------:R-:W-:Y:S02]  /*14c0*/  LOP3.LUT R14, R14, 0xff, RZ, 0xc0, !PT ;  /* 0x000000ff0e0e7812 */ /* 0x000fe400078ec0ff */
[----:B------:R-:W-:Y:S02]  /*14d0*/  LOP3.LUT R18, R0, 0xff, RZ, 0xc0, !PT ;  /* 0x000000ff00127812 */ /* 0x000fe400078ec0ff */
[----:B------:R-:W-:Y:S02]  /*14e0*/  IADD3 R15, PT, PT, R14, -0x1, RZ ;  /* 0xffffffff0e0f7810 */ /* 0x000fe40007ffe0ff */
[----:B------:R-:W-:-:S02]  /*14f0*/  IADD3 R0, PT, PT, R18, -0x1, RZ ;  /* 0xffffffff12007810 */ /* 0x000fc40007ffe0ff */
[----:B------:R-:W-:-:S04]  /*1500*/  ISETP.GT.U32.AND P0, PT, R15, 0xfd, PT ;  /* 0x000000fd0f00780c */ /* 0x000fc80003f04070 */
[----:B------:R-:W-:-:S13]  /*1510*/  ISETP.GT.U32.OR P0, PT, R0, 0xfd, P0 ;  /* 0x000000fd0000780c */ /* 0x000fda0000704470 */
[----:B------:R-:W-:Y:S01]  /*1520*/  @!P0 MOV R13, RZ ;  /* 0x000000ff000d8202 */ /* 0x000fe20000000f00 */
[----:B------:R-:W-:Y:S06]  /*1530*/  @!P0 BRA `(.L_x_12) ;  /* 0x00000000005c8947 */ /* 0x000fec0003800000 */
[----:B------:R-:W-:Y:S02]  /*1540*/  FSETP.GTU.FTZ.AND P0, PT, |R6|, +INF , PT ;  /* 0x7f8000000600780b */ /* 0x000fe40003f1c200 */
[----:B------:R-:W-:-:S04]  /*1550*/  FSETP.GTU.FTZ.AND P1, PT, |R3|, +INF , PT ;  /* 0x7f8000000300780b */ /* 0x000fc80003f3c200 */
[----:B------:R-:W-:-:S13]  /*1560*/  PLOP3.LUT P0, PT, P0, P1, PT, 0xf8, 0x8f ;  /* 0x00000000008f781c */ /* 0x000fda0000703f70 */
[----:B------:R-:W-:Y:S05]  /*1570*/  @P0 BRA `(.L_x_13) ;  /* 0x00000004004c0947 */ /* 0x000fea0003800000 */
[----:B------:R-:W-:-:S13]  /*1580*/  LOP3.LUT P0, RZ, R3, 0x7fffffff, R6, 0xc8, !PT ;  /* 0x7fffffff03ff7812 */ /* 0x000fda000780c806 */
[----:B------:R-:W-:Y:S05]  /*1590*/  @!P0 BRA `(.L_x_14) ;  /* 0x00000004003c8947 */ /* 0x000fea0003800000 */
[C---:B------:R-:W-:Y:S02]  /*15a0*/  FSETP.NEU.FTZ.AND P2, PT, |R6|.reuse, +INF , PT ;  /* 0x7f8000000600780b */ /* 0x040fe40003f5d200 */
[----:B------:R-:W-:Y:S02]  /*15b0*/  FSETP.NEU.FTZ.AND P1, PT, |R3|, +INF , PT ;  /* 0x7f8000000300780b */ /* 0x000fe40003f3d200 */
[----:B------:R-:W-:-:S11]  /*15c0*/  FSETP.NEU.FTZ.AND P0, PT, |R6|, +INF , PT ;  /* 0x7f8000000600780b */ /* 0x000fd60003f1d200 */
[----:B------:R-:W-:Y:S05]  /*15d0*/  @!P1 BRA !P2, `(.L_x_14) ;  /* 0x00000004002c9947 */ /* 0x000fea0005000000 */
[----:B------:R-:W-:-:S04]  /*15e0*/  LOP3.LUT P2, RZ, R6, 0x7fffffff, RZ, 0xc0, !PT ;  /* 0x7fffffff06ff7812 */ /* 0x000fc8000784c0ff */
[----:B------:R-:W-:-:S13]  /*15f0*/  PLOP3.LUT P1, PT, P1, P2, PT, 0x2f, 0xf2 ;  /* 0x0000000000f2781c */ /* 0x000fda0000f24577 */
[----:B------:R-:W-:Y:S05]  /*1600*/  @P1 BRA `(.L_x_15) ;  /* 0x0000000400181947 */ /* 0x000fea0003800000 */
[----:B------:R-:W-:-:S04]  /*1610*/  LOP3.LUT P1, RZ, R3, 0x7fffffff, RZ, 0xc0, !PT ;  /* 0x7fffffff03ff7812 */ /* 0x000fc8000782c0ff */
[----:B------:R-:W-:-:S13]  /*1620*/  PLOP3.LUT P0, PT, P0, P1, PT, 0x2f, 0xf2 ;  /* 0x0000000000f2781c */ /* 0x000fda0000702577 */
[----:B------:R-:W-:Y:S05]  /*1630*/  @P0 BRA `(.L_x_16) ;  /* 0x0000000400000947 */ /* 0x000fea0003800000 */
[----:B------:R-:W-:Y:S02]  /*1640*/  ISETP.GE.AND P0, PT, R0, RZ, PT ;  /* 0x000000ff0000720c */ /* 0x000fe40003f06270 */
[----:B------:R-:W-:-:S11]  /*1650*/  ISETP.GE.AND P1, PT, R15, RZ, PT ;  /* 0x000000ff0f00720c */ /* 0x000fd60003f26270 */
[----:B------:R-:W-:Y:S01]  /*1660*/  @P0 MOV R13, RZ ;  /* 0x000000ff000d0202 */ /* 0x000fe20000000f00 */
[----:B------:R-:W-:Y:S01]  /*1670*/  @!P0 FFMA R6, R6, 1.84467440737095516160e+19, RZ ;  /* 0x5f80000006068823 */ /* 0x000fe200000000ff */
[----:B------:R-:W-:Y:S01]  /*1680*/  @!P0 MOV R13, 0xffffffc0 ;  /* 0xffffffc0000d8802 */ /* 0x000fe20000000f00 */
[----:B------:R-:W-:-:S03]  /*1690*/  @!P1 FFMA R3, R3, 1.84467440737095516160e+19, RZ ;  /* 0x5f80000003039823 */ /* 0x000fc600000000ff */
[----:B------:R-:W-:-:S07]  /*16a0*/  @!P1 IADD3 R13, PT, PT, R13, 0x40, RZ ;  /* 0x000000400d0d9810 */ /* 0x000fce0007ffe0ff */
.L_x_12:
[----:B------:R-:W-:Y:S01]  /*16b0*/  LEA R0, R14, 0xc0800000, 0x17 ;  /* 0xc08000000e007811 */ /* 0x000fe200078eb8ff */
[----:B------:R-:W-:Y:S03]  /*16c0*/  BSSY.RECONVERGENT B2, `(.L_x_17) ;  /* 0x0000036000027945 */ /* 0x000fe60003800200 */
[----:B------:R-:W-:Y:S02]  /*16d0*/  IADD3 R15, PT, PT, -R0, R3, RZ ;  /* 0x00000003000f7210 */ /* 0x000fe40007ffe1ff */
[----:B------:R-:W-:Y:S02]  /*16e0*/  IADD3 R3, PT, PT, R18, -0x7f, RZ ;  /* 0xffffff8112037810 */ /* 0x000fe40007ffe0ff */
[----:B------:R-:W0:Y:S01]  /*16f0*/  MUFU.RCP R16, R15 ;  /* 0x0000000f00107308 */ /* 0x000e220000001000 */
[----:B------:R-:W-:Y:S01]  /*1700*/  FADD.FTZ R17, -R15, -RZ ;  /* 0x800000ff0f117221 */ /* 0x000fe20000010100 */
[C---:B------:R-:W-:Y:S01]  /*1710*/  IADD3 R14, PT, PT, R3.reuse, 0x7f, -R14 ;  /* 0x0000007f030e7810 */ /* 0x040fe20007ffe80e */
[----:B------:R-:W-:-:S03]  /*1720*/  IMAD R0, R3, -0x800000, R6 ;  /* 0xff80000003007824 */ /* 0x000fc600078e0206 */
[----:B------:R-:W-:Y:S01]  /*1730*/  IADD3 R14, PT, PT, R14, R13, RZ ;  /* 0x0000000d0e0e7210 */ /* 0x000fe20007ffe0ff */
[----:B0-----:R-:W-:-:S04]  /*1740*/  FFMA R19, R16, R17, 1 ;  /* 0x3f80000010137423 */ /* 0x001fc80000000011 */
[----:B------:R-:W-:-:S04]  /*1750*/  FFMA R21, R16, R19, R16 ;  /* 0x0000001310157223 */ /* 0x000fc80000000010 */
[----:B------:R-:W-:-:S04]  /*1760*/  FFMA R6, R0, R21, RZ ;  /* 0x0000001500067223 */ /* 0x000fc800000000ff */
[----:B------:R-:W-:-:S04]  /*1770*/  FFMA R19, R17, R6, R0 ;  /* 0x0000000611137223 */ /* 0x000fc80000000000 */
[----:B------:R-:W-:-:S04]  /*1780*/  FFMA R6, R21, R19, R6 ;  /* 0x0000001315067223 */ /* 0x000fc80000000006 */
[----:B------:R-:W-:-:S04]  /*1790*/  FFMA R17, R17, R6, R0 ;  /* 0x0000000611117223 */ /* 0x000fc80000000000 */
[----:B------:R-:W-:-:S05]  /*17a0*/  FFMA R0, R21, R17, R6 ;  /* 0x0000001115007223 */ /* 0x000fca0000000006 */
[----:B------:R-:W-:-:S04]  /*17b0*/  SHF.R.U32.HI R3, RZ, 0x17, R0 ;  /* 0x00000017ff037819 */ /* 0x000fc80000011600 */
[----:B------:R-:W-:-:S04]  /*17c0*/  LOP3.LUT R3, R3, 0xff, RZ, 0xc0, !PT ;  /* 0x000000ff03037812 */ /* 0x000fc800078ec0ff */
[----:B------:R-:W-:-:S04]  /*17d0*/  IADD3 R15, PT, PT, R3, R14, RZ ;  /* 0x0000000e030f7210 */ /* 0x000fc80007ffe0ff */
[----:B------:R-:W-:-:S04]  /*17e0*/  IADD3 R3, PT, PT, R15, -0x1, RZ ;  /* 0xffffffff0f037810 */ /* 0x000fc80007ffe0ff */
[----:B------:R-:W-:-:S13]  /*17f0*/  ISETP.GE.U32.AND P0, PT, R3, 0xfe, PT ;  /* 0x000000fe0300780c */ /* 0x000fda0003f06070 */
[----:B------:R-:W-:Y:S05]  /*1800*/  @!P0 BRA `(.L_x_18) ;  /* 0x0000000000808947 */ /* 0x000fea0003800000 */
[----:B------:R-:W-:-:S13]  /*1810*/  ISETP.GT.AND P0, PT, R15, 0xfe, PT ;  /* 0x000000fe0f00780c */ /* 0x000fda0003f04270 */
[----:B------:R-:W-:Y:S05]  /*1820*/  @P0 BRA `(.L_x_19) ;  /* 0x00000000006c0947 */ /* 0x000fea0003800000 */
[----:B------:R-:W-:-:S13]  /*1830*/  ISETP.GE.AND P0, PT, R15, 0x1, PT ;  /* 0x000000010f00780c */ /* 0x000fda0003f06270 */
[----:B------:R-:W-:Y:S05]  /*1840*/  @P0 BRA `(.L_x_20) ;  /* 0x0000000000740947 */ /* 0x000fea0003800000 */
[----:B------:R-:W-:Y:S02]  /*1850*/  ISETP.GE.AND P0, PT, R15, -0x18, PT ;  /* 0xffffffe80f00780c */ /* 0x000fe40003f06270 */
[----:B------:R-:W-:-:S11]  /*1860*/  LOP3.LUT R0, R0, 0x80000000, RZ, 0xc0, !PT ;  /* 0x8000000000007812 */ /* 0x000fd600078ec0ff */
[----:B------:R-:W-:Y:S05]  /*1870*/  @!P0 BRA `(.L_x_20) ;  /* 0x0000000000688947 */ /* 0x000fea0003800000 */
[-CC-:B------:R-:W-:Y:S01]  /*1880*/  FFMA.RZ R3, R21, R17.reuse, R6.reuse ;  /* 0x0000001115037223 */ /* 0x180fe2000000c006 */
[C---:B------:R-:W-:Y:S02]  /*1890*/  IADD3 R14, PT, PT, R15.reuse, 0x20, RZ ;  /* 0x000000200f0e7810 */ /* 0x040fe40007ffe0ff */
[----:B------:R-:W-:Y:S02]  /*18a0*/  ISETP.NE.AND P2, PT, R15, RZ, PT ;  /* 0x000000ff0f00720c */ /* 0x000fe40003f45270 */
[----:B------:R-:W-:Y:S01]  /*18b0*/  LOP3.LUT R13, R3, 0x7fffff, RZ, 0xc0, !PT ;  /* 0x007fffff030d7812 */ /* 0x000fe200078ec0ff */
[CCC-:B------:R-:W-:Y:S01]  /*18c0*/  FFMA.RP R3, R21.reuse, R17.reuse, R6.reuse ;  /* 0x0000001115037223 */ /* 0x1c0fe20000008006 */
[----:B------:R-:W-:Y:S01]  /*18d0*/  FFMA.RM R6, R21, R17, R6 ;  /* 0x0000001115067223 */ /* 0x000fe20000004006 */
[----:B------:R-:W-:Y:S02]  /*18e0*/  ISETP.NE.AND P1, PT, R15, RZ, PT ;  /* 0x000000ff0f00720c */ /* 0x000fe40003f25270 */
[----:B------:R-:W-:-:S02]  /*18f0*/  LOP3.LUT R13, R13, 0x800000, RZ, 0xfc, !PT ;  /* 0x008000000d0d7812 */ /* 0x000fc400078efcff */
[----:B------:R-:W-:Y:S02]  /*1900*/  IADD3 R15, PT, PT, -R15, RZ, RZ ;  /* 0x000000ff0f0f7210 */ /* 0x000fe40007ffe1ff */
[----:B------:R-:W-:Y:S02]  /*1910*/  SHF.L.U32 R14, R13, R14, RZ ;  /* 0x0000000e0d0e7219 */ /* 0x000fe400000006ff */
[----:B------:R-:W-:Y:S02]  /*1920*/  FSETP.NEU.FTZ.AND P0, PT, R3, R6, PT ;  /* 0x000000060300720b */ /* 0x000fe40003f1d000 */
[----:B------:R-:W-:Y:S02]  /*1930*/  SEL R6, R15, RZ, P2 ;  /* 0x000000ff0f067207 */ /* 0x000fe40001000000 */
[----:B------:R-:W-:Y:S02]  /*1940*/  ISETP.NE.AND P1, PT, R14, RZ, P1 ;  /* 0x000000ff0e00720c */ /* 0x000fe40000f25270 */
[----:B------:R-:W-:-:S02]  /*1950*/  SHF.R.U32.HI R6, RZ, R6, R13 ;  /* 0x00000006ff067219 */ /* 0x000fc4000001160d */
[----:B------:R-:W-:Y:S02]  /*1960*/  PLOP3.LUT P0, PT, P0, P1, PT, 0xf8, 0x8f ;  /* 0x00000000008f781c */ /* 0x000fe40000703f70 */
[----:B------:R-:W-:Y:S02]  /*1970*/  SHF.R.U32.HI R14, RZ, 0x1, R6 ;  /* 0x00000001ff0e7819 */ /* 0x000fe40000011606 */
[----:B------:R-:W-:-:S04]  /*1980*/  SEL R3, RZ, 0x1, !P0 ;  /* 0x00000001ff037807 */ /* 0x000fc80004000000 */
[----:B------:R-:W-:-:S04]  /*1990*/  LOP3.LUT R3, R3, 0x1, R14, 0xf8, !PT ;  /* 0x0000000103037812 */ /* 0x000fc800078ef80e */
[----:B------:R-:W-:-:S04]  /*19a0*/  LOP3.LUT R3, R3, R6, RZ, 0xc0, !PT ;  /* 0x0000000603037212 */ /* 0x000fc800078ec0ff */
[----:B------:R-:W-:-:S04]  /*19b0*/  IADD3 R3, PT, PT, R14, R3, RZ ;  /* 0x000000030e037210 */ /* 0x000fc80007ffe0ff */
[----:B------:R-:W-:Y:S01]  /*19c0*/  LOP3.LUT R0, R3, R0, RZ, 0xfc, !PT ;  /* 0x0000000003007212 */ /* 0x000fe200078efcff */
[----:B------:R-:W-:Y:S06]  /*19d0*/  BRA `(.L_x_20) ;  /* 0x0000000000107947 */ /* 0x000fec0003800000 */
.L_x_19:
[----:B------:R-:W-:-:S04]  /*19e0*/  LOP3.LUT R0, R0, 0x80000000, RZ, 0xc0, !PT ;  /* 0x8000000000007812 */ /* 0x000fc800078ec0ff */
[----:B------:R-:W-:Y:S01]  /*19f0*/  LOP3.LUT R0, R0, 0x7f800000, RZ, 0xfc, !PT ;  /* 0x7f80000000007812 */ /* 0x000fe200078efcff */
[----:B------:R-:W-:Y:S06]  /*1a00*/  BRA `(.L_x_20) ;  /* 0x0000000000047947 */ /* 0x000fec0003800000 */
.L_x_18:
[----:B------:R-:W-:-:S07]  /*1a10*/  LEA R0, R14, R0, 0x17 ;  /* 0x000000000e007211 */ /* 0x000fce00078eb8ff */
.L_x_20:
[----:B------:R-:W-:Y:S05]  /*1a20*/  BSYNC.RECONVERGENT B2 ;  /* 0x0000000000027941 */ /* 0x000fea0003800200 */
.L_x_17:
[----:B------:R-:W-:Y:S05]  /*1a30*/  BRA `(.L_x_21) ;  /* 0x0000000000207947 */ /* 0x000fea0003800000 */
.L_x_16:
[----:B------:R-:W-:-:S04]  /*1a40*/  LOP3.LUT R0, R3, 0x80000000, R6, 0x48, !PT ;  /* 0x8000000003007812 */ /* 0x000fc800078e4806 */
[----:B------:R-:W-:Y:S01]  /*1a50*/  LOP3.LUT R0, R0, 0x7f800000, RZ, 0xfc, !PT ;  /* 0x7f80000000007812 */ /* 0x000fe200078efcff */
[----:B------:R-:W-:Y:S06]  /*1a60*/  BRA `(.L_x_21) ;  /* 0x0000000000147947 */ /* 0x000fec0003800000 */
.L_x_15:
[----:B------:R-:W-:Y:S01]  /*1a70*/  LOP3.LUT R0, R3, 0x80000000, R6, 0x48, !PT ;  /* 0x8000000003007812 */ /* 0x000fe200078e4806 */
[----:B------:R-:W-:Y:S06]  /*1a80*/  BRA `(.L_x_21) ;  /* 0x00000000000c7947 */ /* 0x000fec0003800000 */
.L_x_14:
[----:B------:R-:W0:Y:S01]  /*1a90*/  MUFU.RSQ R0, -QNAN ;  /* 0xffc0000000007908 */ /* 0x000e220000001400 */
[----:B------:R-:W-:Y:S05]  /*1aa0*/  BRA `(.L_x_21) ;  /* 0x0000000000047947 */ /* 0x000fea0003800000 */
.L_x_13:
[----:B------:R-:W-:-:S07]  /*1ab0*/  FADD.FTZ R0, R6, R3 ;  /* 0x0000000306007221 */ /* 0x000fce0000010000 */
.L_x_21:
[----:B------:R-:W-:Y:S05]  /*1ac0*/  BSYNC.RECONVERGENT B1 ;  /* 0x0000000000017941 */ /* 0x000fea0003800200 */
.L_x_11:
[----:B------:R-:W-:-:S04]  /*1ad0*/  HFMA2 R13, -RZ, RZ, 0, 0 ;  /* 0x00000000ff0d7431 */ /* 0x000fc800000001ff */
[----:B0-----:R-:W-:Y:S05]  /*1ae0*/  RET.REL.NODEC R12 `(_Z8radonadjP6float2S0_Pfiii) ;  /* 0xffffffe40c447950 */ /* 0x001fea0003c3ffff */
.L_x_22:
[----:B------:R-:W-:-:S00]  /*1af0*/  BRA `(.L_x_22) ;  /* 0xfffffffc00fc7947 */ /* 0x000fc0000383ffff */
[----:B------:R-:W-:-:S00]  /*1b00*/  NOP ;  /* 0x0000000000007918 */ /* 0x000fc00000000000 */
[----:B------:R-:W-:-:S00]  /*1b10*/  NOP ;  /* 0x0000000000007918 */ /* 0x000fc00000000000 */
[----:B------:R-:W-:-:S00]  /*1b20*/  NOP ;  /* 0x0000000000007918 */ /* 0x000fc00000000000 */
[----:B------:R-:W-:-:S00]  /*1b30*/  NOP ;  /* 0x0000000000007918 */ /* 0x000fc00000000000 */
[----:B------:R-:W-:-:S00]  /*1b40*/  NOP ;  /* 0x0000000000007918 */ /* 0x000fc00000000000 */
[----:B------:R-:W-:-:S00]  /*1b50*/  NOP ;  /* 0x0000000000007918 */ /* 0x000fc00000000000 */
[----:B------:R-:W-:-:S00]  /*1b60*/  NOP ;  /* 0x0000000000007918 */ /* 0x000fc00000000000 */
[----:B------:R-:W-:-:S00]  /*1b70*/  NOP ;  /* 0x0000000000007918 */ /* 0x000fc00000000000 */
.L_x_159:


//--------------------- .text._Z7takephiP6float2ii --------------------------
	.section	.text._Z7takephiP6float2ii,"ax",@progbits
	.align	128
        .global         _Z7takephiP6float2ii
        .type           _Z7takephiP6float2ii,@function
        .size           _Z7takephiP6float2ii,(.L_x_162 - _Z7takephiP6float2ii)
        .other          _Z7takephiP6float2ii,@"STO_CUDA_ENTRY STV_DEFAULT"
_Z7takephiP6float2ii:
.text._Z7takephiP6float2ii:
[----:B------:R-:W0:Y:S01]  /*0000*/  LDC R1, c[0x0][0x37c] ;  /* 0x0000df00ff017b82 */ /* 0x000e220000000800 */
[----:B------:R-:W1:Y:S07]  /*0010*/  S2R R3, SR_TID.Y ;  /* 0x0000000000037919 */ /* 0x000e6e0000002200 */
[----:B------:R-:W2:Y:S01]  /*0020*/  LDC R5, c[0x0][0x360] ;  /* 0x0000d800ff057b82 */ /* 0x000ea20000000800 */
[----:B------:R-:W3:Y:S01]  /*0030*/  LDCU.64 UR6, c[0x0][0x388] ;  /* 0x00007100ff0677ac */ /* 0x000ee20008000a00 */
[----:B0-----:R-:W-:Y:S01]  /*0040*/  VIADD R1, R1, 0xffffffe0 ;  /* 0xffffffe001017836 */ /* 0x001fe20000000000 */
[----:B------:R-:W2:Y:S05]  /*0050*/  S2R R0, SR_TID.X ;  /* 0x0000000000007919 */ /* 0x000eaa0000002100 */
[----:B------:R-:W1:Y:S08]  /*0060*/  S2UR UR5, SR_CTAID.Y ;  /* 0x00000000000579c3 */ /* 0x000e700000002600 */
[----:B------:R-:W1:Y:S08]  /*0070*/  LDC R10, c[0x0][0x364] ;  /* 0x0000d900ff0a7b82 */ /* 0x000e700000000800 */
[----:B------:R-:W2:Y:S01]  /*0080*/  S2UR UR4, SR_CTAID.X ;  /* 0x00000000000479c3 */ /* 0x000ea20000002500 */
[----:B-1----:R-:W-:-:S05]  /*0090*/  IMAD R10, R10, UR5, R3 ;  /* 0x000000050a0a7c24 */ /* 0x002fca000f8e0203 */
[----:B---3--:R-:W-:Y:S01]  /*00a0*/  ISETP.GE.AND P0, PT, R10, UR7, PT ;  /* 0x000000070a007c0c */ /* 0x008fe2000bf06270 */
[----:B--2---:R-:W-:-:S05]  /*00b0*/  IMAD R5, R5, UR4, R0 ;  /* 0x0000000405057c24 */ /* 0x004fca000f8e0200 */
[----:B------:R-:W-:-:S13]  /*00c0*/  ISETP.GE.OR P0, PT, R5, UR6, P0 ;  /* 0x0000000605007c0c */ /* 0x000fda0008706670 */
[----:B------:R-:W-:Y:S05]  /*00d0*/  @P0 EXIT ;  /* 0x000000000000094d */ /* 0x000fea0003800000 */
[----:B------:R-:W-:Y:S01]  /*00e0*/  I2FP.F32.S32 R11, UR6 ;  /* 0x00000006000b7c45 */ /* 0x000fe20008201400 */
[----:B------:R-:W-:Y:S01]  /*00f0*/  IMAD.MOV.U32 R12, RZ, RZ, 0x1 ;  /* 0x00000001ff0c7424 */ /* 0x000fe200078e00ff */
[----:B------:R-:W-:Y:S01]  /*0100*/  USHF.R.U32.HI UR4, URZ, 0x1, UR7 ;  /* 0x00000001ff047899 */ /* 0x000fe20008011607 */
[----:B------:R-:W-:Y:S01]  /*0110*/  BSSY.RECONVERGENT B0, `(.L_x_23) ;  /* 0x000001d000007945 */ /* 0x000fe20003800200 */
[----:B------:R-:W0:Y:S01]  /*0120*/  F2F.F64.F32 R6, R11 ;  /* 0x0000000b00067310 */ /* 0x000e220000201800 */
[----:B------:R-:W-:-:S03]  /*0130*/  ULEA.HI UR5, UR6, UR6, URZ, 0x1 ;  /* 0x0000000606057291 */ /* 0x000fc6000f8f08ff */
[----:B------:R-:W-:Y:S01]  /*0140*/  VIADD R0, R10, -UR4 ;  /* 0x800000040a007c36 */ /* 0x000fe20008000000 */
[----:B------:R-:W-:Y:S01]  /*0150*/  USHF.R.S32.HI UR5, URZ, 0x1, UR5 ;  /* 0x00000001ff057899 */ /* 0x000fe20008011405 */
[----:B------:R-:W-:Y:S02]  /*0160*/  UMOV UR4, 0x54442d18 ;  /* 0x54442d1800047882 */ /* 0x000fe40000000000 */
[----:B------:R-:W1:Y:S03]  /*0170*/  I2F.F64 R2, R0 ;  /* 0x0000000000027312 */ /* 0x000e660000201c00 */
[----:B------:R-:W-:Y:S01]  /*0180*/  VIADD R4, R5, -UR5 ;  /* 0x8000000505047c36 */ /* 0x000fe20008000000 */
[----:B------:R-:W-:-:S04]  /*0190*/  UMOV UR5, 0x401921fb ;  /* 0x401921fb00057882 */ /* 0x000fc80000000000 */
[----:B0-----:R-:W0:Y:S01]  /*01a0*/  MUFU.RCP64H R13, R7 ;  /* 0x00000007000d7308 */ /* 0x001e220000001800 */
[----:B-1----:R-:W-:Y:S02]  /*01b0*/  DMUL R2, R2, UR4 ;  /* 0x0000000402027c28 */ /* 0x002fe40008000000 */
[----:B0-----:R-:W-:-:S08]  /*01c0*/  DFMA R8, -R6, R12, 1 ;  /* 0x3ff000000608742b */ /* 0x001fd0000000010c */
[----:B------:R-:W-:Y:S02]  /*01d0*/  DFMA R14, R8, R8, R8 ;  /* 0x00000008080e722b */ /* 0x000fe40000000008 */
[----:B------:R-:W0:Y:S06]  /*01e0*/  I2F.F64 R8, R4 ;  /* 0x0000000400087312 */ /* 0x000e2c0000201c00 */
[----:B------:R-:W-:-:S08]  /*01f0*/  DFMA R14, R12, R14, R12 ;  /* 0x0000000e0c0e722b */ /* 0x000fd0000000000c */
[----:B------:R-:W-:Y:S02]  /*0200*/  DFMA R12, -R6, R14, 1 ;  /* 0x3ff00000060c742b */ /* 0x000fe4000000010e */
[----:B0-----:R-:W-:-:S06]  /*0210*/  DMUL R8, R2, R8 ;  /* 0x0000000802087228 */ /* 0x001fcc0000000000 */
[----:B------:R-:W-:-:S04]  /*0220*/  DFMA R12, R14, R12, R14 ;  /* 0x0000000c0e0c722b */ /* 0x000fc8000000000e */
[----:B------:R-:W-:-:S04]  /*0230*/  FSETP.GEU.AND P1, PT, |R9|, 6.5827683646048100446e-37, PT ;  /* 0x036000000900780b */ /* 0x000fc80003f2e200 */
[----:B------:R-:W-:-:S08]  /*0240*/  DMUL R2, R8, R12 ;  /* 0x0000000c08027228 */ /* 0x000fd00000000000 */
[----:B------:R-:W-:-:S08]  /*0250*/  DFMA R14, -R6, R2, R8 ;  /* 0x00000002060e722b */ /* 0x000fd00000000108 */
[----:B------:R-:W-:-:S10]  /*0260*/  DFMA R2, R12, R14, R2 ;  /* 0x0000000e0c02722b */ /* 0x000fd40000000002 */
[----:B------:R-:W-:-:S05]  /*0270*/  FFMA R0, RZ, R7, R3 ;  /* 0x00000007ff007223 */ /* 0x000fca0000000003 */
[----:B------:R-:W-:-:S13]  /*0280*/  FSETP.GT.AND P0, PT, |R0|, 1.469367938527859385e-39, PT ;  /* 0x001000000000780b */ /* 0x000fda0003f04200 */
[----:B------:R-:W-:Y:S05]  /*0290*/  @P0 BRA P1, `(.L_x_24) ;  /* 0x0000000000100947 */ /* 0x000fea0000800000 */
[----:B------:R-:W-:-:S07]  /*02a0*/  MOV R0, 0x2c0 ;  /* 0x000002c000007802 */ /* 0x000fce0000000f00 */
[----:B------:R-:W-:Y:S05]  /*02b0*/  CALL.REL.NOINC `($__internal_2_$__cuda_sm20_div_rn_f64_full) ;  /* 0x0000000c00687944 */ /* 0x000fea0003c00000 */
[----:B------:R-:W-:Y:S02]  /*02c0*/  IMAD.MOV.U32 R2, RZ, RZ, R14 ;  /* 0x000000ffff027224 */ /* 0x000fe400078e000e */
[----:B------:R-:W-:-:S07]  /*02d0*/  IMAD.MOV.U32 R3, RZ, RZ, R15 ;  /* 0x000000ffff037224 */ /* 0x000fce00078e000f */
.L_x_24:
[----:B------:R-:W-:Y:S05]  /*02e0*/  BSYNC.RECONVERGENT B0 ;  /* 0x0000000000007941 */ /* 0x000fea0003800200 */
.L_x_23:
[----:B------:R-:W0:Y:S01]  /*02f0*/  F2F.F32.F64 R7, R2 ;  /* 0x0000000200077310 */ /* 0x000e220000301000 */
[----:B------:R-:W1:Y:S01]  /*0300*/  LDCU.64 UR6, c[0x0][0x358] ;  /* 0x00006b00ff0677ac */ /* 0x000e620008000a00 */
[----:B------:R-:W-:Y:S01]  /*0310*/  BSSY.RECONVERGENT B0, `(.L_x_25) ;  /* 0x0000042000007945 */ /* 0x000fe20003800200 */
[C---:B0-----:R-:W-:Y:S01]  /*0320*/  FMUL R0, R7.reuse, 0.63661974668502807617 ;  /* 0x3f22f98307007820 */ /* 0x041fe20000400000 */
[----:B------:R-:W-:-:S05]  /*0330*/  FSETP.GE.AND P0, PT, |R7|, 105615, PT ;  /* 0x47ce47800700780b */ /* 0x000fca0003f06200 */
[----:B------:R-:W0:Y:S02]  /*0340*/  F2I.NTZ R0, R0 ;  /* 0x0000000000007305 */ /* 0x000e240000203100 */
[----:B0-----:R-:W-:Y:S01]  /*0350*/  I2FP.F32.S32 R12, R0 ;  /* 0x00000000000c7245 */ /* 0x001fe20000201400 */
[----:B------:R-:W-:-:S04]  /*0360*/  IMAD.MOV.U32 R14, RZ, RZ, R0 ;  /* 0x000000ffff0e7224 */ /* 0x000fc800078e0000 */
[----:B------:R-:W-:-:S04]  /*0370*/  FFMA R9, R12, -1.5707962512969970703, R7 ;  /* 0xbfc90fda0c097823 */ /* 0x000fc80000000007 */
[----:B------:R-:W-:-:S04]  /*0380*/  FFMA R9, R12, -7.5497894158615963534e-08, R9 ;  /* 0xb3a221680c097823 */ /* 0x000fc80000000009 */
[----:B------:R-:W-:-:S04]  /*0390*/  FFMA R12, R12, -5.3903029534742383927e-15, R9 ;  /* 0xa7c234c50c0c7823 */ /* 0x000fc80000000009 */
[----:B------:R-:W-:Y:S01]  /*03a0*/  IMAD.MOV.U32 R4, RZ, RZ, R12 ;  /* 0x000000ffff047224 */ /* 0x000fe200078e000c */
[----:B-1----:R-:W-:Y:S06]  /*03b0*/  @!P0 BRA `(.L_x_26) ;  /* 0x0000000000dc8947 */ /* 0x002fec0003800000 */
[----:B------:R-:W-:-:S13]  /*03c0*/  FSETP.NEU.AND P0, PT, |R7|, +INF , PT ;  /* 0x7f8000000700780b */ /* 0x000fda0003f0d200 */
[----:B------:R-:W-:Y:S01]  /*03d0*/  @!P0 FMUL R4, RZ, R7 ;  /* 0x00000007ff048220 */ /* 0x000fe20000400000 */
[----:B------:R-:W-:Y:S01]  /*03e0*/  @!P0 IMAD.MOV.U32 R0, RZ, RZ, RZ ;  /* 0x000000ffff008224 */ /* 0x000fe200078e00ff */
[----:B------:R-:W-:Y:S06]  /*03f0*/  @!P0 BRA `(.L_x_26) ;  /* 0x0000000000cc8947 */ /* 0x000fec0003800000 */
[----:B------:R-:W-:Y:S01]  /*0400*/  IMAD.SHL.U32 R2, R7, 0x100, RZ ;  /* 0x0000010007027824 */ /* 0x000fe200078e00ff */
[----:B------:R-:W0:Y:S01]  /*0410*/  LDCU.64 UR8, c[0x4][URZ] ;  /* 0x01000000ff0877ac */ /* 0x000e220008000a00 */
[----:B------:R-:W-:Y:S02]  /*0420*/  IMAD.MOV.U32 R6, RZ, RZ, RZ ;  /* 0x000000ffff067224 */ /* 0x000fe400078e00ff */
[----:B------:R-:W-:Y:S01]  /*0430*/  IMAD.MOV.U32 R0, RZ, RZ, R1 ;  /* 0x000000ffff007224 */ /* 0x000fe200078e0001 */
[----:B------:R-:W-:Y:S01]  /*0440*/  LOP3.LUT R15, R2, 0x80000000, RZ, 0xfc, !PT ;  /* 0x80000000020f7812 */ /* 0x000fe200078efcff */
[----:B------:R-:W-:Y:S01]  /*0450*/  UMOV UR5, URZ ;  /* 0x000000ff00057c82 */ /* 0x000fe20008000000 */
[----:B------:R-:W-:-:S05]  /*0460*/  UMOV UR4, URZ ;  /* 0x000000ff00047c82 */ /* 0x000fca0008000000 */
.L_x_27:
[----:B0-----:R-:W-:Y:S02]  /*0470*/  IMAD.U32 R8, RZ, RZ, UR8 ;  /* 0x00000008ff087e24 */ /* 0x001fe4000f8e00ff */
[----:B------:R-:W-:-:S05]  /*0480*/  IMAD.U32 R9, RZ, RZ, UR9 ;  /* 0x00000009ff097e24 */ /* 0x000fca000f8e00ff */
[----:B------:R-:W2:Y:S01]  /*0490*/  LDG.E.CONSTANT R2, desc[UR6][R8.64] ;  /* 0x0000000608027981 */ /* 0x000ea2000c1e9900 */
[----:B------:R-:W-:Y:S02]  /*04a0*/  UIADD3 UR8, UP0, UPT, UR8, 0x4, URZ ;  /* 0x0000000408087890 */ /* 0x000fe4000ff1e0ff */
[----:B------:R-:W-:Y:S02]  /*04b0*/  UIADD3 UR4, UPT, UPT, UR4, 0x1, URZ ;  /* 0x0000000104047890 */ /* 0x000fe4000fffe0ff */
[----:B------:R-:W-:Y:S02]  /*04c0*/  UIADD3.X UR9, UPT, UPT, URZ, UR9, URZ, UP0, !UPT ;  /* 0x00000009ff097290 */ /* 0x000fe400087fe4ff */
[----:B------:R-:W-:Y:S01]  /*04d0*/  UISETP.NE.AND UP0, UPT, UR4, 0x6, UPT ;  /* 0x000000060400788c */ /* 0x000fe2000bf05270 */
[----:B--2---:R-:W-:-:S03]  /*04e0*/  IMAD.WIDE.U32 R2, R2, R15, RZ ;  /* 0x0000000f02027225 */ /* 0x004fc600078e00ff */
[----:B------:R-:W-:-:S04]  /*04f0*/  IADD3 R13, P0, PT, R2, R6, RZ ;  /* 0x00000006020d7210 */ /* 0x000fc80007f1e0ff */
[----:B------:R-:W-:Y:S01]  /*0500*/  IADD3.X R6, PT, PT, R3, UR5, RZ, P0, !PT ;  /* 0x0000000503067c10 */ /* 0x000fe200087fe4ff */
[----:B------:R0:W-:Y:S02]  /*0510*/  STL [R0], R13 ;  /* 0x0000000d00007387 */ /* 0x0001e40000100800 */
[----:B0-----:R-:W-:Y:S01]  /*0520*/  VIADD R0, R0, 0x4 ;  /* 0x0000000400007836 */ /* 0x001fe20000000000 */
[----:B------:R-:W-:Y:S06]  /*0530*/  BRA.U UP0, `(.L_x_27) ;  /* 0xfffffffd00cc7547 */ /* 0x000fec000b83ffff */
[----:B------:R-:W-:Y:S01]  /*0540*/  SHF.R.U32.HI R4, RZ, 0x17, R7 ;  /* 0x00000017ff047819 */ /* 0x000fe20000011607 */
[----:B------:R0:W-:Y:S03]  /*0550*/  STL [R1+0x18], R6 ;  /* 0x0000180601007387 */ /* 0x0001e60000100800 */
[C---:B------:R-:W-:Y:S02]  /*0560*/  LOP3.LUT R0, R4.reuse, 0xe0, RZ, 0xc0, !PT ;  /* 0x000000e004007812 */ /* 0x040fe400078ec0ff */
[----:B------:R-:W-:-:S03]  /*0570*/  LOP3.LUT P0, RZ, R4, 0x1f, RZ, 0xc0, !PT ;  /* 0x0000001f04ff7812 */ /* 0x000fc6000780c0ff */
[----:B------:R-:W-:-:S05]  /*0580*/  VIADD R0, R0, 0xffffff80 ;  /* 0xffffff8000007836 */ /* 0x000fca0000000000 */
[----:B------:R-:W-:-:S05]  /*0590*/  SHF.R.U32.HI R0, RZ, 0x5, R0 ;  /* 0x00000005ff007819 */ /* 0x000fca0000011600 */
[----:B------:R-:W-:-:S05]  /*05a0*/  IMAD R13, R0, -0x4, R1 ;  /* 0xfffffffc000d7824 */ /* 0x000fca00078e0201 */
[----:B------:R-:W2:Y:S04]  /*05b0*/  LDL R0, [R13+0x18] ;  /* 0x000018000d007983 */ /* 0x000ea80000100800 */
[----:B------:R-:W2:Y:S04]  /*05c0*/  LDL R3, [R13+0x14] ;  /* 0x000014000d037983 */ /* 0x000ea80000100800 */
[----:B------:R-:W3:Y:S01]  /*05d0*/  @P0 LDL R2, [R13+0x10] ;  /* 0x000010000d020983 */ /* 0x000ee20000100800 */
[----:B------:R-:W-:Y:S01]  /*05e0*/  LOP3.LUT R4, R4, 0x1f, RZ, 0xc0, !PT ;  /* 0x0000001f04047812 */ /* 0x000fe200078ec0ff */
[----:B------:R-:W-:Y:S01]  /*05f0*/  UMOV UR4, 0x54442d19 ;  /* 0x54442d1900047882 */ /* 0x000fe20000000000 */
[----:B------:R-:W-:-:S02]  /*0600*/  UMOV UR5, 0x3bf921fb ;  /* 0x3bf921fb00057882 */ /* 0x000fc40000000000 */
[-C--:B--2---:R-:W-:Y:S02]  /*0610*/  @P0 SHF.L.W.U32.HI R0, R3, R4.reuse, R0 ;  /* 0x0000000403000219 */ /* 0x084fe40000010e00 */
[----:B---3--:R-:W-:Y:S02]  /*0620*/  @P0 SHF.L.W.U32.HI R3, R2, R4, R3 ;  /* 0x0000000402030219 */ /* 0x008fe40000010e03 */
[----:B------:R-:W-:Y:S02]  /*0630*/  ISETP.GE.AND P0, PT, R7, RZ, PT ;  /* 0x000000ff0700720c */ /* 0x000fe40003f06270 */
[C---:B------:R-:W-:Y:S01]  /*0640*/  SHF.L.W.U32.HI R2, R3.reuse, 0x2, R0 ;  /* 0x0000000203027819 */ /* 0x040fe20000010e00 */
[----:B------:R-:W-:-:S03]  /*0650*/  IMAD.SHL.U32 R3, R3, 0x4, RZ ;  /* 0x0000000403037824 */ /* 0x000fc600078e00ff */
[----:B------:R-:W-:-:S04]  /*0660*/  SHF.R.S32.HI R4, RZ, 0x1f, R2 ;  /* 0x0000001fff047819 */ /* 0x000fc80000011402 */
[C---:B------:R-:W-:Y:S02]  /*0670*/  LOP3.LUT R8, R4.reuse, R3, RZ, 0x3c, !PT ;  /* 0x0000000304087212 */ /* 0x040fe400078e3cff */
[----:B------:R-:W-:Y:S02]  /*0680*/  LOP3.LUT R9, R4, R2, RZ, 0x3c, !PT ;  /* 0x0000000204097212 */ /* 0x000fe400078e3cff */
[----:B------:R-:W-:Y:S02]  /*0690*/  SHF.R.U32.HI R3, RZ, 0x1e, R0 ;  /* 0x0000001eff037819 */ /* 0x000fe40000011600 */
[C---:B------:R-:W-:Y:S02]  /*06a0*/  LOP3.LUT R4, R2.reuse, R7, RZ, 0x3c, !PT ;  /* 0x0000000702047212 */ /* 0x040fe400078e3cff */
[----:B------:R-:W1:Y:S01]  /*06b0*/  I2F.F64.S64 R8, R8 ;  /* 0x0000000800087312 */ /* 0x000e620000301c00 */
[----:B------:R-:W-:Y:S02]  /*06c0*/  LEA.HI R0, R2, R3, RZ, 0x1 ;  /* 0x0000000302007211 */ /* 0x000fe400078f08ff */
[----:B------:R-:W-:-:S03]  /*06d0*/  ISETP.GE.AND P1, PT, R4, RZ, PT ;  /* 0x000000ff0400720c */ /* 0x000fc60003f26270 */
[----:B------:R-:W-:-:S04]  /*06e0*/  IMAD.MOV R2, RZ, RZ, -R0 ;  /* 0x000000ffff027224 */ /* 0x000fc800078e0a00 */
[----:B------:R-:W-:Y:S01]  /*06f0*/  @!P0 IMAD.MOV.U32 R0, RZ, RZ, R2 ;  /* 0x000000ffff008224 */ /* 0x000fe200078e0002 */
[----:B-1----:R-:W-:-:S10]  /*0700*/  DMUL R16, R8, UR4 ;  /* 0x0000000408107c28 */ /* 0x002fd40008000000 */
[----:B------:R-:W1:Y:S02]  /*0710*/  F2F.F32.F64 R16, R16 ;  /* 0x0000001000107310 */ /* 0x000e640000301000 */
[----:B01----:R-:W-:-:S07]  /*0720*/  FSEL R4, -R16, R16, !P1 ;  /* 0x0000001010047208 */ /* 0x003fce0004800100 */
.L_x_26:
[----:B------:R-:W-:Y:S05]  /*0730*/  BSYNC.RECONVERGENT B0 ;  /* 0x0000000000007941 */ /* 0x000fea0003800200 */
.L_x_25:
[----:B------:R-:W-:Y:S01]  /*0740*/  LOP3.LUT R6, R0, 0x1, RZ, 0xc0, !PT ;  /* 0x0000000100067812 */ /* 0x000fe200078ec0ff */
[----:B------:R-:W-:Y:S02]  /*0750*/  IMAD.MOV.U32 R2, RZ, RZ, 0x37cbac00 ;  /* 0x37cbac00ff027424 */ /* 0x000fe400078e00ff */
[----:B------:R-:W-:Y:S01]  /*0760*/  FMUL R3, R4, R4 ;  /* 0x0000000404037220 */ /* 0x000fe20000400000 */
[----:B------:R-:W-:Y:S01]  /*0770*/  IMAD.MOV.U32 R8, RZ, RZ, 0x3e2aaaa8 ;  /* 0x3e2aaaa8ff087424 */ /* 0x000fe200078e00ff */
[----:B------:R-:W-:Y:S01]  /*0780*/  ISETP.NE.U32.AND P0, PT, R6, 0x1, PT ;  /* 0x000000010600780c */ /* 0x000fe20003f05070 */
[----:B------:R-:W-:Y:S02]  /*0790*/  IMAD.MOV.U32 R6, RZ, RZ, 0x3c0885e4 ;  /* 0x3c0885e4ff067424 */ /* 0x000fe400078e00ff */
[----:B------:R-:W-:Y:S01]  /*07a0*/  FFMA R2, R3, R2, -0.0013887860113754868507 ;  /* 0xbab607ed03027423 */ /* 0x000fe20000000002 */
[----:B------:R-:W-:Y:S01]  /*07b0*/  VIADD R9, R0, 0x1 ;  /* 0x0000000100097836 */ /* 0x000fe20000000000 */
[----:B------:R-:W-:-:S02]  /*07c0*/  FSETP.GE.AND P2, PT, |R7|, 105615, PT ;  /* 0x47ce47800700780b */ /* 0x000fc40003f46200 */
[----:B------:R-:W-:Y:S02]  /*07d0*/  FSEL R0, R6, 0.041666727513074874878, !P0 ;  /* 0x3d2aaabb06007808 */ /* 0x000fe40004000000 */
[----:B------:R-:W-:Y:S02]  /*07e0*/  FSEL R2, R2, -0.00019574658654164522886, P0 ;  /* 0xb94d415302027808 */ /* 0x000fe40000000000 */
[----:B------:R-:W-:Y:S01]  /*07f0*/  FSEL R6, -R8, -0.4999999701976776123, !P0 ;  /* 0xbeffffff08067808 */ /* 0x000fe20004000100 */
[----:B------:R-:W-:Y:S01]  /*0800*/  VIADD R8, R11, 0xf3000000 ;  /* 0xf30000000b087836 */ /* 0x000fe20000000000 */
[----:B------:R-:W-:Y:S01]  /*0810*/  LOP3.LUT P1, RZ, R9, 0x2, RZ, 0xc0, !PT ;  /* 0x0000000209ff7812 */ /* 0x000fe2000782c0ff */
[C---:B------:R-:W-:Y:S01]  /*0820*/  FFMA R2, R3.reuse, R2, R0 ;  /* 0x0000000203027223 */ /* 0x040fe20000000000 */
[----:B------:R-:W-:Y:S02]  /*0830*/  FSEL R0, R4, 1, !P0 ;  /* 0x3f80000004007808 */ /* 0x000fe40004000000 */
[----:B------:R-:W-:Y:S01]  /*0840*/  ISETP.GT.U32.AND P0, PT, R8, 0x727fffff, PT ;  /* 0x727fffff0800780c */ /* 0x000fe20003f04070 */
[----:B------:R0:W1:Y:S01]  /*0850*/  MUFU.RSQ R4, R11 ;  /* 0x0000000b00047308 */ /* 0x0000620000001400 */
[C---:B------:R-:W-:Y:S01]  /*0860*/  FFMA R2, R3.reuse, R2, R6 ;  /* 0x0000000203027223 */ /* 0x040fe20000000006 */
[----:B------:R-:W-:-:S04]  /*0870*/  FFMA R3, R3, R0, RZ ;  /* 0x0000000003037223 */ /* 0x000fc800000000ff */
[----:B------:R-:W-:-:S04]  /*0880*/  FFMA R0, R3, R2, R0 ;  /* 0x0000000203007223 */ /* 0x000fc80000000000 */
[----:B------:R-:W-:Y:S02]  /*0890*/  @P1 FADD R0, RZ, -R0 ;  /* 0x80000000ff001221 */ /* 0x000fe40000000000 */
[----:B0-----:R-:W-:Y:S05]  /*08a0*/  @!P0 BRA `(.L_x_28) ;  /* 0x00000000000c8947 */ /* 0x001fea0003800000 */
[----:B------:R-:W-:-:S07]  /*08b0*/  MOV R6, 0x8d0 ;  /* 0x000008d000067802 */ /* 0x000fce0000000f00 */
[----:B-1----:R-:W-:Y:S05]  /*08c0*/  CALL.REL.NOINC `($__internal_3_$__cuda_sm20_sqrt_rn_f32_slowpath) ;  /* 0x0000000c00547944 */ /* 0x002fea0003c00000 */
[----:B------:R-:W-:Y:S05]  /*08d0*/  BRA `(.L_x_29) ;  /* 0x0000000000107947 */ /* 0x000fea0003800000 */
.L_x_28:
[----:B-1----:R-:W-:Y:S01]  /*08e0*/  FMUL.FTZ R2, R11, R4 ;  /* 0x000000040b027220 */ /* 0x002fe20000410000 */
[----:B------:R-:W-:-:S03]  /*08f0*/  FMUL.FTZ R4, R4, 0.5 ;  /* 0x3f00000004047820 */ /* 0x000fc60000410000 */
[----:B------:R-:W-:-:S04]  /*0900*/  FFMA R11, -R2, R2, R11 ;  /* 0x00000002020b7223 */ /* 0x000fc8000000010b */
[----:B------:R-:W-:-:S07]  /*0910*/  FFMA R11, R11, R4, R2 ;  /* 0x000000040b0b7223 */ /* 0x000fce0000000002 */
.L_x_29:
        /* <DEDUP_REMOVED lines=9> */
[----:B------:R-:W-:Y:S01]  /*09b0*/  IMAD.MOV.U32 R3, RZ, RZ, R11 ;  /* 0x000000ffff037224 */ /* 0x000fe200078e000b */
[----:B------:R-:W-:-:S07]  /*09c0*/  MOV R2, 0x9e0 ;  /* 0x000009e000027802 */ /* 0x000fce0000000f00 */
[----:B------:R-:W-:Y:S05]  /*09d0*/  CALL.REL.NOINC `($__internal_4_$__cuda_sm3x_div_rn_noftz_f32_slowpath) ;  /* 0x0000000c006c7944 */ /* 0x000fea0003c00000 */
[----:B------:R-:W-:-:S07]  /*09e0*/  IMAD.MOV.U32 R3, RZ, RZ, R0 ;  /* 0x000000ffff037224 */ /* 0x000fce00078e0000 */
.L_x_31:
[----:B------:R-:W-:Y:S05]  /*09f0*/  BSYNC.RECONVERGENT B0 ;  /* 0x0000000000007941 */ /* 0x000fea0003800200 */
.L_x_30:
[----:B------:R-:W0:Y:S01]  /*0a00*/  LDC.64 R8, c[0x0][0x380] ;  /* 0x0000e000ff087b82 */ /* 0x000e220000000a00 */
[----:B------:R-:W1:Y:S01]  /*0a10*/  LDCU UR4, c[0x0][0x388] ;  /* 0x00007100ff0477ac */ /* 0x000e620008000800 */
[----:B------:R-:W-:Y:S01]  /*0a20*/  BSSY.RECONVERGENT B0, `(.L_x_32) ;  /* 0x000003c000007945 */ /* 0x000fe20003800200 */
[----:B-1----:R-:W-:-:S04]  /*0a30*/  IMAD R13, R10, UR4, R5 ;  /* 0x000000040a0d7c24 */ /* 0x002fc8000f8e0205 */
[----:B0-----:R-:W-:-:S05]  /*0a40*/  IMAD.WIDE R8, R13, 0x8, R8 ;  /* 0x000000080d087825 */ /* 0x001fca00078e0208 */
[----:B------:R0:W-:Y:S01]  /*0a50*/  STG.E desc[UR6][R8.64], R3 ;  /* 0x0000000308007986 */ /* 0x0001e2000c101906 */
[----:B------:R-:W-:Y:S05]  /*0a60*/  @!P2 BRA `(.L_x_33) ;  /* 0x0000000000dca947 */ /* 0x000fea0003800000 */
[----:B------:R-:W-:-:S13]  /*0a70*/  FSETP.NEU.AND P0, PT, |R7|, +INF , PT ;  /* 0x7f8000000700780b */ /* 0x000fda0003f0d200 */
[----:B------:R-:W-:Y:S01]  /*0a80*/  @!P0 FMUL R12, RZ, R7 ;  /* 0x00000007ff0c8220 */ /* 0x000fe20000400000 */
[----:B------:R-:W-:Y:S01]  /*0a90*/  @!P0 IMAD.MOV.U32 R14, RZ, RZ, RZ ;  /* 0x000000ffff0e8224 */ /* 0x000fe200078e00ff */
[----:B------:R-:W-:Y:S06]  /*0aa0*/  @!P0 BRA `(.L_x_33) ;  /* 0x0000000000cc8947 */ /* 0x000fec0003800000 */
[----:B------:R-:W-:Y:S01]  /*0ab0*/  IMAD.SHL.U32 R2, R7, 0x100, RZ ;  /* 0x0000010007027824 */ /* 0x000fe200078e00ff */
[----:B------:R-:W1:Y:S01]  /*0ac0*/  LDCU.64 UR8, c[0x4][URZ] ;  /* 0x01000000ff0877ac */ /* 0x000e620008000a00 */
[----:B------:R-:W-:Y:S02]  /*0ad0*/  IMAD.MOV.U32 R6, RZ, RZ, RZ ;  /* 0x000000ffff067224 */ /* 0x000fe400078e00ff */
[----:B------:R-:W-:Y:S01]  /*0ae0*/  IMAD.MOV.U32 R0, RZ, RZ, R1 ;  /* 0x000000ffff007224 */ /* 0x000fe200078e0001 */
[----:B------:R-:W-:Y:S01]  /*0af0*/  LOP3.LUT R17, R2, 0x80000000, RZ, 0xfc, !PT ;  /* 0x8000000002117812 */ /* 0x000fe200078efcff */
[----:B------:R-:W-:Y:S01]  /*0b00*/  UMOV UR5, URZ ;  /* 0x000000ff00057c82 */ /* 0x000fe20008000000 */
[----:B------:R-:W-:-:S05]  /*0b10*/  UMOV UR4, URZ ;  /* 0x000000ff00047c82 */ /* 0x000fca0008000000 */
.L_x_34:
[----:B-1----:R-:W-:Y:S02]  /*0b20*/  IMAD.U32 R12, RZ, RZ, UR8 ;  /* 0x00000008ff0c7e24 */ /* 0x002fe4000f8e00ff */
[----:B------:R-:W-:-:S05]  /*0b30*/  IMAD.U32 R13, RZ, RZ, UR9 ;  /* 0x00000009ff0d7e24 */ /* 0x000fca000f8e00ff */
[----:B------:R-:W0:Y:S01]  /*0b40*/  LDG.E.CONSTANT R2, desc[UR6][R12.64] ;  /* 0x000000060c027981 */ /* 0x000e22000c1e9900 */
[----:B------:R-:W-:Y:S02]  /*0b50*/  UIADD3 UR8, UP0, UPT, UR8, 0x4, URZ ;  /* 0x0000000408087890 */ /* 0x000fe4000ff1e0ff */
[----:B------:R-:W-:Y:S02]  /*0b60*/  UIADD3 UR4, UPT, UPT, UR4, 0x1, URZ ;  /* 0x0000000104047890 */ /* 0x000fe4000fffe0ff */
[----:B------:R-:W-:Y:S02]  /*0b70*/  UIADD3.X UR9, UPT, UPT, URZ, UR9, URZ, UP0, !UPT ;  /* 0x00000009ff097290 */ /* 0x000fe400087fe4ff */
[----:B------:R-:W-:Y:S01]  /*0b80*/  UISETP.NE.AND UP0, UPT, UR4, 0x6, UPT ;  /* 0x000000060400788c */ /* 0x000fe2000bf05270 */
[----:B0-----:R-:W-:-:S03]  /*0b90*/  IMAD.WIDE.U32 R2, R2, R17, RZ ;  /* 0x0000001102027225 */ /* 0x001fc600078e00ff */
        /* <DEDUP_REMOVED lines=17> */
[----:B------:R-:W-:Y:S01]  /*0cb0*/  UMOV UR5, 0x3bf921fb ;  /* 0x3bf921fb00057882 */ /* 0x000fe20000000000 */
[----:B------:R-:W-:-:S02]  /*0cc0*/  ISETP.GE.AND P1, PT, R7, RZ, PT ;  /* 0x000000ff0700720c */ /* 0x000fc40003f26270 */
[-C--:B--2---:R-:W-:Y:S02]  /*0cd0*/  @P0 SHF.L.W.U32.HI R0, R3, R4.reuse, R0 ;  /* 0x0000000403000219 */ /* 0x084fe40000010e00 */
[----:B---3--:R-:W-:-:S04]  /*0ce0*/  @P0 SHF.L.W.U32.HI R3, R2, R4, R3 ;  /* 0x0000000402030219 */ /* 0x008fc80000010e03 */
[C---:B------:R-:W-:Y:S01]  /*0cf0*/  SHF.L.W.U32.HI R2, R3.reuse, 0x2, R0 ;  /* 0x0000000203027819 */ /* 0x040fe20000010e00 */
[----:B------:R-:W-:-:S03]  /*0d00*/  IMAD.SHL.U32 R3, R3, 0x4, RZ ;  /* 0x0000000403037824 */ /* 0x000fc600078e00ff */
[----:B------:R-:W-:Y:S02]  /*0d10*/  SHF.R.S32.HI R4, RZ, 0x1f, R2 ;  /* 0x0000001fff047819 */ /* 0x000fe40000011402 */
[----:B------:R-:W-:Y:S02]  /*0d20*/  LOP3.LUT R7, R2, R7, RZ, 0x3c, !PT ;  /* 0x0000000702077212 */ /* 0x000fe400078e3cff */
[C---:B------:R-:W-:Y:S02]  /*0d30*/  LOP3.LUT R12, R4.reuse, R3, RZ, 0x3c, !PT ;  /* 0x00000003040c7212 */ /* 0x040fe400078e3cff */
[----:B------:R-:W-:Y:S02]  /*0d40*/  LOP3.LUT R13, R4, R2, RZ, 0x3c, !PT ;  /* 0x00000002040d7212 */ /* 0x000fe400078e3cff */
[----:B------:R-:W-:Y:S02]  /*0d50*/  SHF.R.U32.HI R3, RZ, 0x1e, R0 ;  /* 0x0000001eff037819 */ /* 0x000fe40000011600 */
[----:B------:R-:W-:-:S02]  /*0d60*/  ISETP.GE.AND P0, PT, R7, RZ, PT ;  /* 0x000000ff0700720c */ /* 0x000fc40003f06270 */
[----:B------:R-:W0:Y:S01]  /*0d70*/  I2F.F64.S64 R12, R12 ;  /* 0x0000000c000c7312 */ /* 0x000e220000301c00 */
[----:B------:R-:W-:-:S05]  /*0d80*/  LEA.HI R14, R2, R3, RZ, 0x1 ;  /* 0x00000003020e7211 */ /* 0x000fca00078f08ff */
[----:B------:R-:W-:-:S04]  /*0d90*/  IMAD.MOV R0, RZ, RZ, -R14 ;  /* 0x000000ffff007224 */ /* 0x000fc800078e0a0e */
[----:B------:R-:W-:Y:S01]  /*0da0*/  @!P1 IMAD.MOV.U32 R14, RZ, RZ, R0 ;  /* 0x000000ffff0e9224 */ /* 0x000fe200078e0000 */
[----:B0-----:R-:W-:-:S10]  /*0db0*/  DMUL R16, R12, UR4 ;  /* 0x000000040c107c28 */ /* 0x001fd40008000000 */
[----:B------:R-:W0:Y:S02]  /*0dc0*/  F2F.F32.F64 R16, R16 ;  /* 0x0000001000107310 */ /* 0x000e240000301000 */
[----:B01----:R-:W-:-:S07]  /*0dd0*/  FSEL R12, -R16, R16, !P0 ;  /* 0x00000010100c7208 */ /* 0x003fce0004000100 */
.L_x_33:
[----:B------:R-:W-:Y:S05]  /*0de0*/  BSYNC.RECONVERGENT B0 ;  /* 0x0000000000007941 */ /* 0x000fea0003800200 */
.L_x_32:
[----:B------:R-:W-:Y:S01]  /*0df0*/  LOP3.LUT R2, R14, 0x1, RZ, 0xc0, !PT ;  /* 0x000000010e027812 */ /* 0x000fe200078ec0ff */
[----:B------:R-:W-:Y:S02]  /*0e00*/  IMAD.MOV.U32 R0, RZ, RZ, 0x37cbac00 ;  /* 0x37cbac00ff007424 */ /* 0x000fe400078e00ff */
[----:B0-----:R-:W-:Y:S01]  /*0e10*/  FMUL R3, R12, R12 ;  /* 0x0000000c0c037220 */ /* 0x001fe20000400000 */
[----:B------:R-:W-:Y:S01]  /*0e20*/  IMAD.MOV.U32 R7, RZ, RZ, 0x3effffff ;  /* 0x3effffffff077424 */ /* 0x000fe200078e00ff */
[----:B------:R-:W-:Y:S01]  /*0e30*/  ISETP.NE.U32.AND P0, PT, R2, 0x1, PT ;  /* 0x000000010200780c */ /* 0x000fe20003f05070 */
[----:B------:R-:W-:Y:S02]  /*0e40*/  IMAD.MOV.U32 R2, RZ, RZ, 0x3d2aaabb ;  /* 0x3d2aaabbff027424 */ /* 0x000fe400078e00ff */
[----:B------:R-:W-:Y:S01]  /*0e50*/  FFMA R0, R3, R0, -0.0013887860113754868507 ;  /* 0xbab607ed03007423 */ /* 0x000fe20000000000 */
[----:B------:R-:W-:Y:S01]  /*0e60*/  LOP3.LUT P1, RZ, R14, 0x2, RZ, 0xc0, !PT ;  /* 0x000000020eff7812 */ /* 0x000fe2000782c0ff */
[----:B------:R-:W0:Y:S01]  /*0e70*/  MUFU.RCP R4, R11 ;  /* 0x0000000b00047308 */ /* 0x000e220000001000 */
[----:B------:R-:W-:Y:S01]  /*0e80*/  FSEL R7, -R7, -0.16666662693023681641, !P0 ;  /* 0xbe2aaaa807077808 */ /* 0x000fe20004000100 */
[----:B------:R-:W-:Y:S01]  /*0e90*/  BSSY.RECONVERGENT B0, `(.L_x_35) ;  /* 0x0000015000007945 */ /* 0x000fe20003800200 */
[----:B------:R-:W-:-:S02]  /*0ea0*/  FSEL R0, R0, -0.00019574658654164522886, !P0 ;  /* 0xb94d415300007808 */ /* 0x000fc40004000000 */
[----:B------:R-:W-:-:S05]  /*0eb0*/  FSEL R2, R2, 0.0083327032625675201416, !P0 ;  /* 0x3c0885e402027808 */ /* 0x000fca0004000000 */
[----:B------:R-:W-:Y:S01]  /*0ec0*/  FFMA R2, R3, R0, R2 ;  /* 0x0000000003027223 */ /* 0x000fe20000000002 */
[----:B------:R-:W-:-:S03]  /*0ed0*/  FSEL R0, R12, 1, P0 ;  /* 0x3f8000000c007808 */ /* 0x000fc60000000000 */
[C---:B------:R-:W-:Y:S02]  /*0ee0*/  FFMA R2, R3.reuse, R2, R7 ;  /* 0x0000000203027223 */ /* 0x040fe40000000007 */
[----:B------:R-:W-:-:S04]  /*0ef0*/  FFMA R3, R3, R0, RZ ;  /* 0x0000000003037223 */ /* 0x000fc800000000ff */
[----:B------:R-:W-:Y:S01]  /*0f00*/  FFMA R2, R3, R2, R0 ;  /* 0x0000000203027223 */ /* 0x000fe20000000000 */
[----:B0-----:R-:W-:-:S03]  /*0f10*/  FFMA R3, R4, -R11, 1 ;  /* 0x3f80000004037423 */ /* 0x001fc6000000080b */
[----:B------:R-:W-:Y:S01]  /*0f20*/  @P1 FADD R2, RZ, -R2 ;  /* 0x80000002ff021221 */ /* 0x000fe20000000000 */
[----:B------:R-:W-:-:S03]  /*0f30*/  FFMA R0, R4, R3, R4 ;  /* 0x0000000304007223 */ /* 0x000fc60000000004 */
[----:B------:R-:W0:Y:S01]  /*0f40*/  FCHK P0, R2, R11 ;  /* 0x0000000b02007302 */ /* 0x000e220000000000 */
[----:B------:R-:W-:-:S04]  /*0f50*/  FFMA R3, R0, R2, RZ ;  /* 0x0000000200037223 */ /* 0x000fc800000000ff */
[----:B------:R-:W-:-:S04]  /*0f60*/  FFMA R4, R3, -R11, R2 ;  /* 0x8000000b03047223 */ /* 0x000fc80000000002 */
[----:B------:R-:W-:Y:S01]  /*0f70*/  FFMA R3, R0, R4, R3 ;  /* 0x0000000400037223 */ /* 0x000fe20000000003 */
[----:B0-----:R-:W-:Y:S06]  /*0f80*/  @!P0 BRA `(.L_x_36) ;  /* 0x0000000000148947 */ /* 0x001fec0003800000 */
[----:B------:R-:W-:Y:S01]  /*0f90*/  IMAD.MOV.U32 R0, RZ, RZ, R2 ;  /* 0x000000ffff007224 */ /* 0x000fe200078e0002 */
[----:B------:R-:W-:Y:S01]  /*0fa0*/  MOV R2, 0xfd0 ;  /* 0x00000fd000027802 */ /* 0x000fe20000000f00 */
[----:B------:R-:W-:-:S07]  /*0fb0*/  IMAD.MOV.U32 R3, RZ, RZ, R11 ;  /* 0x000000ffff037224 */ /* 0x000fce00078e000b */
[----:B------:R-:W-:Y:S05]  /*0fc0*/  CALL.REL.NOINC `($__internal_4_$__cuda_sm3x_div_rn_noftz_f32_slowpath) ;  /* 0x0000000400f07944 */ /* 0x000fea0003c00000 */
[----:B------:R-:W-:-:S07]  /*0fd0*/  IMAD.MOV.U32 R3, RZ, RZ, R0 ;  /* 0x000000ffff037224 */ /* 0x000fce00078e0000 */
.L_x_36:
[----:B------:R-:W-:Y:S05]  /*0fe0*/  BSYNC.RECONVERGENT B0 ;  /* 0x0000000000007941 */ /* 0x000fea0003800200 */
.L_x_35:
[----:B------:R-:W-:Y:S01]  /*0ff0*/  ISETP.NE.AND P0, PT, R10, RZ, PT ;  /* 0x000000ff0a00720c */ /* 0x000fe20003f05270 */
[----:B------:R0:W-:-:S12]  /*1000*/  STG.E desc[UR6][R8.64+0x4], R3 ;  /* 0x0000040308007986 */ /* 0x0001d8000c101906 */
[----:B0-----:R-:W-:Y:S05]  /*1010*/  @P0 EXIT ;  /* 0x000000000000094d */ /* 0x001fea0003800000 */
[----:B------:R-:W0:Y:S02]  /*1020*/  LDC.64 R2, c[0x0][0x380] ;  /* 0x0000e000ff027b82 */ /* 0x000e240000000a00 */
[----:B0-----:R-:W-:-:S05]  /*1030*/  IMAD.WIDE R2, R5, 0x8, R2 ;  /* 0x0000000805027825 */ /* 0x001fca00078e0202 */
[----:B------:R-:W-:Y:S01]  /*1040*/  STG.E.64 desc[UR6][R2.64], RZ ;  /* 0x000000ff02007986 */ /* 0x000fe2000c101b06 */
[----:B------:R-:W-:Y:S05]  /*1050*/  EXIT ;  /* 0x000000000000794d */ /* 0x000fea0003800000 */
        .weak           $__internal_2_$__cuda_sm20_div_rn_f64_full
        .type           $__internal_2_$__cuda_sm20_div_rn_f64_full,@function
        .size           $__internal_2_$__cuda_sm20_div_rn_f64_full,($__internal_3_$__cuda_sm20_sqrt_rn_f32_slowpath - $__internal_2_$__cuda_sm20_div_rn_f64_full)
$__internal_2_$__cuda_sm20_div_rn_f64_full:
[C---:B------:R-:W-:Y:S01]  /*1060*/  FSETP.GEU.AND P0, PT, |R7|.reuse, 1.469367938527859385e-39, PT ;  /* 0x001000000700780b */ /* 0x040fe20003f0e200 */
[----:B------:R-:W-:Y:S01]  /*1070*/  IMAD.MOV.U32 R12, RZ, RZ, 0x1 ;  /* 0x00000001ff0c7424 */ /* 0x000fe200078e00ff */
[----:B------:R-:W-:Y:S01]  /*1080*/  LOP3.LUT R2, R7, 0x800fffff, RZ, 0xc0, !PT ;  /* 0x800fffff07027812 */ /* 0x000fe200078ec0ff */
[----:B------:R-:W-:Y:S01]  /*1090*/  BSSY.RECONVERGENT B1, `(.L_x_37) ;  /* 0x0000055000017945 */ /* 0x000fe20003800200 */
[C---:B------:R-:W-:Y:S02]  /*10a0*/  FSETP.GEU.AND P2, PT, |R9|.reuse, 1.469367938527859385e-39, PT ;  /* 0x001000000900780b */ /* 0x040fe40003f4e200 */
[----:B------:R-:W-:Y:S01]  /*10b0*/  LOP3.LUT R3, R2, 0x3ff00000, RZ, 0xfc, !PT ;  /* 0x3ff0000002037812 */ /* 0x000fe200078efcff */
[----:B------:R-:W-:Y:S01]  /*10c0*/  IMAD.MOV.U32 R2, RZ, RZ, R6 ;  /* 0x000000ffff027224 */ /* 0x000fe200078e0006 */
[----:B------:R-:W-:-:S05]  /*10d0*/  LOP3.LUT R4, R9, 0x7ff00000, RZ, 0xc0, !PT ;  /* 0x7ff0000009047812 */ /* 0x000fca00078ec0ff */
[----:B------:R-:W-:Y:S01]  /*10e0*/  @!P0 DMUL R2, R6, 8.98846567431157953865e+307 ;  /* 0x7fe0000006028828 */ /* 0x000fe20000000000 */
[----:B------:R-:W-:-:S03]  /*10f0*/  IMAD.MOV.U32 R23, RZ, RZ, R4 ;  /* 0x000000ffff177224 */ /* 0x000fc600078e0004 */
[----:B------:R-:W-:Y:S02]  /*1100*/  @!P2 LOP3.LUT R19, R7, 0x7ff00000, RZ, 0xc0, !PT ;  /* 0x7ff000000713a812 */ /* 0x000fe400078ec0ff */
[----:B------:R-:W0:Y:S02]  /*1110*/  MUFU.RCP64H R13, R3 ;  /* 0x00000003000d7308 */ /* 0x000e240000001800 */
[----:B------:R-:W-:Y:S01]  /*1120*/  @!P2 ISETP.GE.U32.AND P3, PT, R4, R19, PT ;  /* 0x000000130400a20c */ /* 0x000fe20003f66070 */
[----:B0-----:R-:W-:-:S08]  /*1130*/  DFMA R14, R12, -R2, 1 ;  /* 0x3ff000000c0e742b */ /* 0x001fd00000000802 */
[----:B------:R-:W-:Y:S01]  /*1140*/  DFMA R16, R14, R14, R14 ;  /* 0x0000000e0e10722b */ /* 0x000fe2000000000e */
[----:B------:R-:W-:Y:S01]  /*1150*/  IMAD.MOV.U32 R14, RZ, RZ, 0x1ca00000 ;  /* 0x1ca00000ff0e7424 */ /* 0x000fe200078e00ff */
[----:B------:R-:W-:-:S04]  /*1160*/  LOP3.LUT R15, R7, 0x7ff00000, RZ, 0xc0, !PT ;  /* 0x7ff00000070f7812 */ /* 0x000fc800078ec0ff */
[----:B------:R-:W-:Y:S02]  /*1170*/  @!P2 SEL R19, R14, 0x63400000, !P3 ;  /* 0x634000000e13a807 */ /* 0x000fe40005800000 */
[----:B------:R-:W-:Y:S01]  /*1180*/  DFMA R16, R12, R16, R12 ;  /* 0x000000100c10722b */ /* 0x000fe2000000000c */
[----:B------:R-:W-:Y:S01]  /*1190*/  ISETP.GE.U32.AND P1, PT, R4, R15, PT ;  /* 0x0000000f0400720c */ /* 0x000fe20003f26070 */
[----:B------:R-:W-:Y:S01]  /*11a0*/  IMAD.MOV.U32 R12, RZ, RZ, R8 ;  /* 0x000000ffff0c7224 */ /* 0x000fe200078e0008 */
[----:B------:R-:W-:Y:S01]  /*11b0*/  @!P2 LOP3.LUT R20, R19, 0x80000000, R9, 0xf8, !PT ;  /* 0x800000001314a812 */ /* 0x000fe200078ef809 */
[----:B------:R-:W-:Y:S01]  /*11c0*/  IMAD.MOV.U32 R22, RZ, RZ, R15 ;  /* 0x000000ffff167224 */ /* 0x000fe200078e000f */
[----:B------:R-:W-:Y:S02]  /*11d0*/  SEL R13, R14, 0x63400000, !P1 ;  /* 0x634000000e0d7807 */ /* 0x000fe40004800000 */
[----:B------:R-:W-:Y:S01]  /*11e0*/  @!P2 LOP3.LUT R21, R20, 0x100000, RZ, 0xfc, !PT ;  /* 0x001000001415a812 */ /* 0x000fe200078efcff */
[----:B------:R-:W-:Y:S01]  /*11f0*/  @!P2 IMAD.MOV.U32 R20, RZ, RZ, RZ ;  /* 0x000000ffff14a224 */ /* 0x000fe200078e00ff */
[----:B------:R-:W-:Y:S01]  /*1200*/  LOP3.LUT R13, R13, 0x800fffff, R9, 0xf8, !PT ;  /* 0x800fffff0d0d7812 */ /* 0x000fe200078ef809 */
[----:B------:R-:W-:Y:S01]  /*1210*/  DFMA R18, R16, -R2, 1 ;  /* 0x3ff000001012742b */ /* 0x000fe20000000802 */
[----:B------:R-:W-:-:S04]  /*1220*/  @!P0 LOP3.LUT R22, R3, 0x7ff00000, RZ, 0xc0, !PT ;  /* 0x7ff0000003168812 */ /* 0x000fc800078ec0ff */
[----:B------:R-:W-:Y:S01]  /*1230*/  @!P2 DFMA R12, R12, 2, -R20 ;  /* 0x400000000c0ca82b */ /* 0x000fe20000000814 */
[----:B------:R-:W-:Y:S02]  /*1240*/  VIADD R24, R22, 0xffffffff ;  /* 0xffffffff16187836 */ /* 0x000fe40000000000 */
[----:B------:R-:W-:-:S07]  /*1250*/  DFMA R16, R16, R18, R16 ;  /* 0x000000121010722b */ /* 0x000fce0000000010 */
[----:B------:R-:W-:Y:S01]  /*1260*/  @!P2 LOP3.LUT R23, R13, 0x7ff00000, RZ, 0xc0, !PT ;  /* 0x7ff000000d17a812 */ /* 0x000fe200078ec0ff */
[----:B------:R-:W-:-:S04]  /*1270*/  DMUL R18, R16, R12 ;  /* 0x0000000c10127228 */ /* 0x000fc80000000000 */
[----:B------:R-:W-:-:S04]  /*1280*/  VIADD R15, R23, 0xffffffff ;  /* 0xffffffff170f7836 */ /* 0x000fc80000000000 */
[----:B------:R-:W-:Y:S01]  /*1290*/  DFMA R20, R18, -R2, R12 ;  /* 0x800000021214722b */ /* 0x000fe2000000000c */
[----:B------:R-:W-:-:S04]  /*12a0*/  ISETP.GT.U32.AND P0, PT, R15, 0x7feffffe, PT ;  /* 0x7feffffe0f00780c */ /* 0x000fc80003f04070 */
[----:B------:R-:W-:-:S03]  /*12b0*/  ISETP.GT.U32.OR P0, PT, R24, 0x7feffffe, P0 ;  /* 0x7feffffe1800780c */ /* 0x000fc60000704470 */
[----:B------:R-:W-:-:S10]  /*12c0*/  DFMA R16, R16, R20, R18 ;  /* 0x000000141010722b */ /* 0x000fd40000000012 */
[----:B------:R-:W-:Y:S05]  /*12d0*/  @P0 BRA `(.L_x_38) ;  /* 0x00000000006c0947 */ /* 0x000fea0003800000 */
[----:B------:R-:W-:-:S04]  /*12e0*/  LOP3.LUT R9, R7, 0x7ff00000, RZ, 0xc0, !PT ;  /* 0x7ff0000007097812 */ /* 0x000fc800078ec0ff */
[CC--:B------:R-:W-:Y:S02]  /*12f0*/  VIADDMNMX R8, R4.reuse, -R9.reuse, 0xb9600000, !PT ;  /* 0xb960000004087446 */ /* 0x0c0fe40007800909 */
[----:B------:R-:W-:Y:S02]  /*1300*/  ISETP.GE.U32.AND P0, PT, R4, R9, PT ;  /* 0x000000090400720c */ /* 0x000fe40003f06070 */
[----:B------:R-:W-:Y:S02]  /*1310*/  VIMNMX R8, PT, PT, R8, 0x46a00000, PT ;  /* 0x46a0000008087848 */ /* 0x000fe40003fe0100 */
[----:B------:R-:W-:-:S05]  /*1320*/  SEL R9, R14, 0x63400000, !P0 ;  /* 0x634000000e097807 */ /* 0x000fca0004000000 */
[----:B------:R-:W-:Y:S02]  /*1330*/  IMAD.IADD R4, R8, 0x1, -R9 ;  /* 0x0000000108047824 */ /* 0x000fe400078e0a09 */
[----:B------:R-:W-:Y:S02]  /*1340*/  IMAD.MOV.U32 R8, RZ, RZ, RZ ;  /* 0x000000ffff087224 */ /* 0x000fe400078e00ff */
[----:B------:R-:W-:-:S06]  /*1350*/  VIADD R9, R4, 0x7fe00000 ;  /* 0x7fe0000004097836 */ /* 0x000fcc0000000000 */
[----:B------:R-:W-:-:S10]  /*1360*/  DMUL R14, R16, R8 ;  /* 0x00000008100e7228 */ /* 0x000fd40000000000 */
[----:B------:R-:W-:-:S13]  /*1370*/  FSETP.GTU.AND P0, PT, |R15|, 1.469367938527859385e-39, PT ;  /* 0x001000000f00780b */ /* 0x000fda0003f0c200 */
[----:B------:R-:W-:Y:S05]  /*1380*/  @P0 BRA `(.L_x_39) ;  /* 0x0000000000940947 */ /* 0x000fea0003800000 */
[----:B------:R-:W-:Y:S01]  /*1390*/  DFMA R2, R16, -R2, R12 ;  /* 0x800000021002722b */ /* 0x000fe2000000000c */
[----:B------:R-:W-:-:S09]  /*13a0*/  IMAD.MOV.U32 R8, RZ, RZ, RZ ;  /* 0x000000ffff087224 */ /* 0x000fd200078e00ff */
[C---:B------:R-:W-:Y:S02]  /*13b0*/  FSETP.NEU.AND P0, PT, R3.reuse, RZ, PT ;  /* 0x000000ff0300720b */ /* 0x040fe40003f0d000 */
[----:B------:R-:W-:-:S04]  /*13c0*/  LOP3.LUT R7, R3, 0x80000000, R7, 0x48, !PT ;  /* 0x8000000003077812 */ /* 0x000fc800078e4807 */
[----:B------:R-:W-:-:S07]  /*13d0*/  LOP3.LUT R9, R7, R9, RZ, 0xfc, !PT ;  /* 0x0000000907097212 */ /* 0x000fce00078efcff */
[----:B------:R-:W-:Y:S05]  /*13e0*/  @!P0 BRA `(.L_x_39) ;  /* 0x00000000007c8947 */ /* 0x000fea0003800000 */
[----:B------:R-:W-:Y:S01]  /*13f0*/  IMAD.MOV R3, RZ, RZ, -R4 ;  /* 0x000000ffff037224 */ /* 0x000fe200078e0a04 */
[----:B------:R-:W-:Y:S01]  /*1400*/  DMUL.RP R8, R16, R8 ;  /* 0x0000000810087228 */ /* 0x000fe20000008000 */
[----:B------:R-:W-:-:S06]  /*1410*/  IMAD.MOV.U32 R2, RZ, RZ, RZ ;  /* 0x000000ffff027224 */ /* 0x000fcc00078e00ff */
[----:B------:R-:W-:-:S03]  /*1420*/  DFMA R2, R14, -R2, R16 ;  /* 0x800000020e02722b */ /* 0x000fc60000000010 */
[----:B------:R-:W-:-:S03]  /*1430*/  LOP3.LUT R7, R9, R7, RZ, 0x3c, !PT ;  /* 0x0000000709077212 */ /* 0x000fc600078e3cff */
[----:B------:R-:W-:-:S04]  /*1440*/  IADD3 R2, PT, PT, -R4, -0x43300000, RZ ;  /* 0xbcd0000004027810 */ /* 0x000fc80007ffe1ff */
[----:B------:R-:W-:-:S04]  /*1450*/  FSETP.NEU.AND P0, PT, |R3|, R2, PT ;  /* 0x000000020300720b */ /* 0x000fc80003f0d200 */
[----:B------:R-:W-:Y:S02]  /*1460*/  FSEL R14, R8, R14, !P0 ;  /* 0x0000000e080e7208 */ /* 0x000fe40004000000 */
[----:B------:R-:W-:Y:S01]  /*1470*/  FSEL R15, R7, R15, !P0 ;  /* 0x0000000f070f7208 */ /* 0x000fe20004000000 */
[----:B------:R-:W-:Y:S06]  /*1480*/  BRA `(.L_x_39) ;  /* 0x0000000000547947 */ /* 0x000fec0003800000 */
.L_x_38:
[----:B------:R-:W-:-:S14]  /*1490*/  DSETP.NAN.AND P0, PT, R8, R8, PT ;  /* 0x000000080800722a */ /* 0x000fdc0003f08000 */
[----:B------:R-:W-:Y:S05]  /*14a0*/  @P0 BRA `(.L_x_40) ;  /* 0x0000000000440947 */ /* 0x000fea0003800000 */
[----:B------:R-:W-:-:S14]  /*14b0*/  DSETP.NAN.AND P0, PT, R6, R6, PT ;  /* 0x000000060600722a */ /* 0x000fdc0003f08000 */
[----:B------:R-:W-:Y:S05]  /*14c0*/  @P0 BRA `(.L_x_41) ;  /* 0x0000000000300947 */ /* 0x000fea0003800000 */
[----:B------:R-:W-:Y:S01]  /*14d0*/  ISETP.NE.AND P0, PT, R23, R22, PT ;  /* 0x000000161700720c */ /* 0x000fe20003f05270 */
[----:B------:R-:W-:Y:S02]  /*14e0*/  IMAD.MOV.U32 R14, RZ, RZ, 0x0 ;  /* 0x00000000ff0e7424 */ /* 0x000fe400078e00ff */
[----:B------:R-:W-:-:S10]  /*14f0*/  IMAD.MOV.U32 R15, RZ, RZ, -0x80000 ;  /* 0xfff80000ff0f7424 */ /* 0x000fd400078e00ff */
[----:B------:R-:W-:Y:S05]  /*1500*/  @!P0 BRA `(.L_x_39) ;  /* 0x0000000000348947 */ /* 0x000fea0003800000 */
[----:B------:R-:W-:Y:S02]  /*1510*/  ISETP.NE.AND P0, PT, R23, 0x7ff00000, PT ;  /* 0x7ff000001700780c */ /* 0x000fe40003f05270 */
[----:B------:R-:W-:Y:S02]  /*1520*/  LOP3.LUT R15, R9, 0x80000000, R7, 0x48, !PT ;  /* 0x80000000090f7812 */ /* 0x000fe400078e4807 */
[----:B------:R-:W-:-:S13]  /*1530*/  ISETP.EQ.OR P0, PT, R22, RZ, !P0 ;  /* 0x000000ff1600720c */ /* 0x000fda0004702670 */
[----:B------:R-:W-:Y:S01]  /*1540*/  @P0 LOP3.LUT R2, R15, 0x7ff00000, RZ, 0xfc, !PT ;  /* 0x7ff000000f020812 */ /* 0x000fe200078efcff */
[----:B------:R-:W-:Y:S02]  /*1550*/  @!P0 IMAD.MOV.U32 R14, RZ, RZ, RZ ;  /* 0x000000ffff0e8224 */ /* 0x000fe400078e00ff */
[----:B------:R-:W-:Y:S02]  /*1560*/  @P0 IMAD.MOV.U32 R14, RZ, RZ, RZ ;  /* 0x000000ffff0e0224 */ /* 0x000fe400078e00ff */
[----:B------:R-:W-:Y:S01]  /*1570*/  @P0 IMAD.MOV.U32 R15, RZ, RZ, R2 ;  /* 0x000000ffff0f0224 */ /* 0x000fe200078e0002 */
[----:B------:R-:W-:Y:S06]  /*1580*/  BRA `(.L_x_39) ;  /* 0x0000000000147947 */ /* 0x000fec0003800000 */
.L_x_41:
[----:B------:R-:W-:Y:S01]  /*1590*/  LOP3.LUT R15, R7, 0x80000, RZ, 0xfc, !PT ;  /* 0x00080000070f7812 */ /* 0x000fe200078efcff */
[----:B------:R-:W-:Y:S01]  /*15a0*/  IMAD.MOV.U32 R14, RZ, RZ, R6 ;  /* 0x000000ffff0e7224 */ /* 0x000fe200078e0006 */
[----:B------:R-:W-:Y:S06]  /*15b0*/  BRA `(.L_x_39) ;  /* 0x0000000000087947 */ /* 0x000fec0003800000 */
.L_x_40:
[----:B------:R-:W-:Y:S01]  /*15c0*/  LOP3.LUT R15, R9, 0x80000, RZ, 0xfc, !PT ;  /* 0x00080000090f7812 */ /* 0x000fe200078efcff */
[----:B------:R-:W-:-:S07]  /*15d0*/  IMAD.MOV.U32 R14, RZ, RZ, R8 ;  /* 0x000000ffff0e7224 */ /* 0x000fce00078e0008 */
.L_x_39:
[----:B------:R-:W-:Y:S05]  /*15e0*/  BSYNC.RECONVERGENT B1 ;  /* 0x0000000000017941 */ /* 0x000fea0003800200 */
.L_x_37:
[----:B------:R-:W-:Y:S02]  /*15f0*/  IMAD.MOV.U32 R2, RZ, RZ, R0 ;  /* 0x000000ffff027224 */ /* 0x000fe400078e0000 */
[----:B------:R-:W-:-:S04]  /*1600*/  IMAD.MOV.U32 R3, RZ, RZ, 0x0 ;  /* 0x00000000ff037424 */ /* 0x000fc800078e00ff */
[----:B------:R-:W-:Y:S05]  /*1610*/  RET.REL.NODEC R2 `(_Z7takephiP6float2ii) ;  /* 0xffffffe802787950 */ /* 0x000fea0003c3ffff */
        .weak           $__internal_3_$__cuda_sm20_sqrt_rn_f32_slowpath
        .type           $__internal_3_$__cuda_sm20_sqrt_rn_f32_slowpath,@function
        .size           $__internal_3_$__cuda_sm20_sqrt_rn_f32_slowpath,($__internal_4_$__cuda_sm3x_div_rn_noftz_f32_slowpath - $__internal_3_$__cuda_sm20_sqrt_rn_f32_slowpath)
$__internal_3_$__cuda_sm20_sqrt_rn_f32_slowpath:
[----:B------:R-:W-:-:S13]  /*1620*/  LOP3.LUT P0, RZ, R11, 0x7fffffff, RZ, 0xc0, !PT ;  /* 0x7fffffff0bff7812 */ /* 0x000fda000780c0ff */
[----:B------:R-:W-:Y:S05]  /*1630*/  @!P0 BRA `(.L_x_42) ;  /* 0x0000000000488947 */ /* 0x000fea0003800000 */
[----:B------:R-:W-:Y:S01]  /*1640*/  FSETP.GEU.FTZ.AND P0, PT, R11, RZ, PT ;  /* 0x000000ff0b00720b */ /* 0x000fe20003f1e000 */
[----:B------:R-:W-:-:S12]  /*1650*/  IMAD.MOV.U32 R2, RZ, RZ, R11 ;  /* 0x000000ffff027224 */ /* 0x000fd800078e000b */
[----:B------:R-:W-:Y:S01]  /*1660*/  @!P0 IMAD.MOV.U32 R11, RZ, RZ, 0x7fffffff ;  /* 0x7fffffffff0b8424 */ /* 0x000fe200078e00ff */
[----:B------:R-:W-:Y:S06]  /*1670*/  @!P0 BRA `(.L_x_42) ;  /* 0x0000000000388947 */ /* 0x000fec0003800000 */
[----:B------:R-:W-:-:S13]  /*1680*/  FSETP.GTU.FTZ.AND P0, PT, |R2|, +INF , PT ;  /* 0x7f8000000200780b */ /* 0x000fda0003f1c200 */
[----:B------:R-:W-:Y:S01]  /*1690*/  @P0 FADD.FTZ R11, R2, 1 ;  /* 0x3f800000020b0421 */ /* 0x000fe20000010000 */
[----:B------:R-:W-:Y:S06]  /*16a0*/  @P0 BRA `(.L_x_42) ;  /* 0x00000000002c0947 */ /* 0x000fec0003800000 */
[----:B------:R-:W-:-:S13]  /*16b0*/  FSETP.NEU.FTZ.AND P0, PT, |R2|, +INF , PT ;  /* 0x7f8000000200780b */ /* 0x000fda0003f1d200 */
[----:B------:R-:W-:Y:S01]  /*16c0*/  @!P0 IMAD.MOV.U32 R11, RZ, RZ, R2 ;  /* 0x000000ffff0b8224 */ /* 0x000fe200078e0002 */
        /* <DEDUP_REMOVED lines=9> */
.L_x_42:
[----:B------:R-:W-:Y:S02]  /*1760*/  IMAD.MOV.U32 R2, RZ, RZ, R6 ;  /* 0x000000ffff027224 */ /* 0x000fe400078e0006 */
[----:B------:R-:W-:-:S04]  /*1770*/  IMAD.MOV.U32 R3, RZ, RZ, 0x0 ;  /* 0x00000000ff037424 */ /* 0x000fc800078e00ff */
[----:B------:R-:W-:Y:S05]  /*1780*/  RET.REL.NODEC R2 `(_Z7takephiP6float2ii) ;  /* 0xffffffe8021c7950 */ /* 0x000fea0003c3ffff */
        .weak           $__internal_4_$__cuda_sm3x_div_rn_noftz_f32_slowpath
        .type           $__internal_4_$__cuda_sm3x_div_rn_noftz_f32_slowpath,@function
        .size           $__internal_4_$__cuda_sm3x_div_rn_noftz_f32_slowpath,(.L_x_162 - $__internal_4_$__cuda_sm3x_div_rn_noftz_f32_slowpath)
$__internal_4_$__cuda_sm3x_div_rn_noftz_f32_slowpath:
[----:B------:R-:W-:Y:S01]  /*1790*/  SHF.R.U32.HI R6, RZ, 0x17, R3 ;  /* 0x00000017ff067819 */ /* 0x000fe20000011603 */
[----:B------:R-:W-:Y:S01]  /*17a0*/  BSSY.RECONVERGENT B1, `(.L_x_43) ;  /* 0x0000062000017945 */ /* 0x000fe20003800200 */
[----:B------:R-:W-:Y:S02]  /*17b0*/  SHF.R.U32.HI R4, RZ, 0x17, R0 ;  /* 0x00000017ff047819 */ /* 0x000fe40000011600 */
[----:B------:R-:W-:Y:S02]  /*17c0*/  LOP3.LUT R6, R6, 0xff, RZ, 0xc0, !PT ;  /* 0x000000ff06067812 */ /* 0x000fe400078ec0ff */
[----:B------:R-:W-:-:S03]  /*17d0*/  LOP3.LUT R17, R4, 0xff, RZ, 0xc0, !PT ;  /* 0x000000ff04117812 */ /* 0x000fc600078ec0ff */
[----:B------:R-:W-:Y:S02]  /*17e0*/  VIADD R15, R6, 0xffffffff ;  /* 0xffffffff060f7836 */ /* 0x000fe40000000000 */
[----:B------:R-:W-:-:S03]  /*17f0*/  VIADD R13, R17, 0xffffffff ;  /* 0xffffffff110d7836 */ /* 0x000fc60000000000 */
[----:B------:R-:W-:-:S04]  /*1800*/  ISETP.GT.U32.AND P0, PT, R15, 0xfd, PT ;  /* 0x000000fd0f00780c */ /* 0x000fc80003f04070 */
[----:B------:R-:W-:-:S13]  /*1810*/  ISETP.GT.U32.OR P0, PT, R13, 0xfd, P0 ;  /* 0x000000fd0d00780c */ /* 0x000fda0000704470 */
[----:B------:R-:W-:Y:S01]  /*1820*/  @!P0 IMAD.MOV.U32 R4, RZ, RZ, RZ ;  /* 0x000000ffff048224 */ /* 0x000fe200078e00ff */
        /* <DEDUP_REMOVED lines=19> */
[----:B------:R-:W-:Y:S02]  /*1960*/  @P0 IMAD.MOV.U32 R4, RZ, RZ, RZ ;  /* 0x000000ffff040224 */ /* 0x000fe400078e00ff */
[----:B------:R-:W-:Y:S01]  /*1970*/  @!P0 FFMA R0, R0, 1.84467440737095516160e+19, RZ ;  /* 0x5f80000000008823 */ /* 0x000fe200000000ff */
[----:B------:R-:W-:Y:S02]  /*1980*/  @!P0 IMAD.MOV.U32 R4, RZ, RZ, -0x40 ;  /* 0xffffffc0ff048424 */ /* 0x000fe400078e00ff */
[----:B------:R-:W-:Y:S02]  /*1990*/  @!P1 FFMA R3, R3, 1.84467440737095516160e+19, RZ ;  /* 0x5f80000003039823 */ /* 0x000fe400000000ff */
[----:B------:R-:W-:-:S07]  /*19a0*/  @!P1 VIADD R4, R4, 0x40 ;  /* 0x0000004004049836 */ /* 0x000fce0000000000 */
.L_x_44:
[----:B------:R-:W-:Y:S01]  /*19b0*/  LEA R16, R6, 0xc0800000, 0x17 ;  /* 0xc080000006107811 */ /* 0x000fe200078eb8ff */
[----:B------:R-:W-:Y:S04]  /*19c0*/  BSSY.RECONVERGENT B2, `(.L_x_49) ;  /* 0x0000036000027945 */ /* 0x000fe80003800200 */
[----:B------:R-:W-:Y:S02]  /*19d0*/  IMAD.IADD R16, R3, 0x1, -R16 ;  /* 0x0000000103107824 */ /* 0x000fe400078e0a10 */
[----:B------:R-:W-:Y:S02]  /*19e0*/  VIADD R3, R17, 0xffffff81 ;  /* 0xffffff8111037836 */ /* 0x000fe40000000000 */
[----:B------:R-:W0:Y:S01]  /*19f0*/  MUFU.RCP R13, R16 ;  /* 0x00000010000d7308 */ /* 0x000e220000001000 */
[----:B------:R-:W-:Y:S01]  /*1a00*/  FADD.FTZ R15, -R16, -RZ ;  /* 0x800000ff100f7221 */ /* 0x000fe20000010100 */
[----:B------:R-:W-:-:S03]  /*1a10*/  IMAD R0, R3, -0x800000, R0 ;  /* 0xff80000003007824 */ /* 0x000fc600078e0200 */
[----:B0-----:R-:W-:-:S04]  /*1a20*/  FFMA R18, R13, R15, 1 ;  /* 0x3f8000000d127423 */ /* 0x001fc8000000000f */
[----:B------:R-:W-:-:S04]  /*1a30*/  FFMA R20, R13, R18, R13 ;  /* 0x000000120d147223 */ /* 0x000fc8000000000d */
[----:B------:R-:W-:-:S04]  /*1a40*/  FFMA R13, R0, R20, RZ ;  /* 0x00000014000d7223 */ /* 0x000fc800000000ff */
[----:B------:R-:W-:-:S04]  /*1a50*/  FFMA R18, R15, R13, R0 ;  /* 0x0000000d0f127223 */ /* 0x000fc80000000000 */
[----:B------:R-:W-:Y:S01]  /*1a60*/  FFMA R17, R20, R18, R13 ;  /* 0x0000001214117223 */ /* 0x000fe2000000000d */
[----:B------:R-:W-:-:S03]  /*1a70*/  IADD3 R13, PT, PT, R3, 0x7f, -R6 ;  /* 0x0000007f030d7810 */ /* 0x000fc60007ffe806 */
[----:B------:R-:W-:Y:S02]  /*1a80*/  FFMA R18, R15, R17, R0 ;  /* 0x000000110f127223 */ /* 0x000fe40000000000 */
[----:B------:R-:W-:Y:S02]  /*1a90*/  IMAD.IADD R13, R13, 0x1, R4 ;  /* 0x000000010d0d7824 */ /* 0x000fe400078e0204 */
[----:B------:R-:W-:-:S05]  /*1aa0*/  FFMA R0, R20, R18, R17 ;  /* 0x0000001214007223 */ /* 0x000fca0000000011 */
[----:B------:R-:W-:-:S04]  /*1ab0*/  SHF.R.U32.HI R3, RZ, 0x17, R0 ;  /* 0x00000017ff037819 */ /* 0x000fc80000011600 */
[----:B------:R-:W-:-:S05]  /*1ac0*/  LOP3.LUT R3, R3, 0xff, RZ, 0xc0, !PT ;  /* 0x000000ff03037812 */ /* 0x000fca00078ec0ff */
[----:B------:R-:W-:-:S04]  /*1ad0*/  IMAD.IADD R15, R3, 0x1, R13 ;  /* 0x00000001030f7824 */ /* 0x000fc800078e020d */
[----:B------:R-:W-:-:S05]  /*1ae0*/  VIADD R3, R15, 0xffffffff ;  /* 0xffffffff0f037836 */ /* 0x000fca0000000000 */
        /* <DEDUP_REMOVED lines=9> */
[CCC-:B------:R-:W-:Y:S01]  /*1b80*/  FFMA.RZ R3, R20.reuse, R18.reuse, R17.reuse ;  /* 0x0000001214037223 */ /* 0x1c0fe2000000c011 */
[C---:B------:R-:W-:Y:S02]  /*1b90*/  VIADD R13, R15.reuse, 0x20 ;  /* 0x000000200f0d7836 */ /* 0x040fe40000000000 */
[CCC-:B------:R-:W-:Y:S01]  /*1ba0*/  FFMA.RM R4, R20.reuse, R18.reuse, R17.reuse ;  /* 0x0000001214047223 */ /* 0x1c0fe20000004011 */
[----:B------:R-:W-:Y:S02]  /*1bb0*/  ISETP.NE.AND P3, PT, R15, RZ, PT ;  /* 0x000000ff0f00720c */ /* 0x000fe40003f65270 */
[----:B------:R-:W-:Y:S01]  /*1bc0*/  LOP3.LUT R6, R3, 0x7fffff, RZ, 0xc0, !PT ;  /* 0x007fffff03067812 */ /* 0x000fe200078ec0ff */
[----:B------:R-:W-:Y:S01]  /*1bd0*/  FFMA.RP R3, R20, R18, R17 ;  /* 0x0000001214037223 */ /* 0x000fe20000008011 */
[----:B------:R-:W-:Y:S01]  /*1be0*/  ISETP.NE.AND P1, PT, R15, RZ, PT ;  /* 0x000000ff0f00720c */ /* 0x000fe20003f25270 */
[----:B------:R-:W-:Y:S01]  /*1bf0*/  IMAD.MOV R15, RZ, RZ, -R15 ;  /* 0x000000ffff0f7224 */ /* 0x000fe200078e0a0f */
[----:B------:R-:W-:-:S02]  /*1c00*/  LOP3.LUT R6, R6, 0x800000, RZ, 0xfc, !PT ;  /* 0x0080000006067812 */ /* 0x000fc400078efcff */
[----:B------:R-:W-:Y:S02]  /*1c10*/  FSETP.NEU.FTZ.AND P0, PT, R3, R4, PT ;  /* 0x000000040300720b */ /* 0x000fe40003f1d000 */
[----:B------:R-:W-:Y:S02]  /*1c20*/  SHF.L.U32 R13, R6, R13, RZ ;  /* 0x0000000d060d7219 */ /* 0x000fe400000006ff */
[----:B------:R-:W-:Y:S02]  /*1c30*/  SEL R3, R15, RZ, P3 ;  /* 0x000000ff0f037207 */ /* 0x000fe40001800000 */
[----:B------:R-:W-:Y:S02]  /*1c40*/  ISETP.NE.AND P1, PT, R13, RZ, P1 ;  /* 0x000000ff0d00720c */ /* 0x000fe40000f25270 */
[----:B------:R-:W-:Y:S02]  /*1c50*/  SHF.R.U32.HI R3, RZ, R3, R6 ;  /* 0x00000003ff037219 */ /* 0x000fe40000011606 */
[----:B------:R-:W-:-:S02]  /*1c60*/  PLOP3.LUT P0, PT, P0, P1, PT, 0xf8, 0x8f ;  /* 0x00000000008f781c */ /* 0x000fc40000703f70 */
[----:B------:R-:W-:Y:S02]  /*1c70*/  SHF.R.U32.HI R13, RZ, 0x1, R3 ;  /* 0x00000001ff0d7819 */ /* 0x000fe40000011603 */
[----:B------:R-:W-:-:S04]  /*1c80*/  SEL R4, RZ, 0x1, !P0 ;  /* 0x00000001ff047807 */ /* 0x000fc80004000000 */
[----:B------:R-:W-:-:S04]  /*1c90*/  LOP3.LUT R4, R4, 0x1, R13, 0xf8, !PT ;  /* 0x0000000104047812 */ /* 0x000fc800078ef80d */
[----:B------:R-:W-:-:S05]  /*1ca0*/  LOP3.LUT R4, R4, R3, RZ, 0xc0, !PT ;  /* 0x0000000304047212 */ /* 0x000fca00078ec0ff */
[----:B------:R-:W-:-:S05]  /*1cb0*/  IMAD.IADD R13, R13, 0x1, R4 ;  /* 0x000000010d0d7824 */ /* 0x000fca00078e0204 */
[----:B------:R-:W-:Y:S01]  /*1cc0*/  LOP3.LUT R0, R13, R0, RZ, 0xfc, !PT ;  /* 0x000000000d007212 */ /* 0x000fe200078efcff */
[----:B------:R-:W-:Y:S06]  /*1cd0*/  BRA `(.L_x_52) ;  /* 0x0000000000107947 */ /* 0x000fec0003800000 */
.L_x_51:
[----:B------:R-:W-:-:S04]  /*1ce0*/  LOP3.LUT R0, R0, 0x80000000, RZ, 0xc0, !PT ;  /* 0x8000000000007812 */ /* 0x000fc800078ec0ff */
[----:B------:R-:W-:Y:S01]  /*1cf0*/  LOP3.LUT R0, R0, 0x7f800000, RZ, 0xfc, !PT ;  /* 0x7f80000000007812 */ /* 0x000fe200078efcff */
[----:B------:R-:W-:Y:S06]  /*1d00*/  BRA `(.L_x_52) ;  /* 0x0000000000047947 */ /* 0x000fec0003800000 */
.L_x_50:
[----:B------:R-:W-:-:S07]  /*1d10*/  IMAD R0, R13, 0x800000, R0 ;  /* 0x008000000d007824 */ /* 0x000fce00078e0200 */
.L_x_52:
[----:B------:R-:W-:Y:S05]  /*1d20*/  BSYNC.RECONVERGENT B2 ;  /* 0x0000000000027941 */ /* 0x000fea0003800200 */
.L_x_49:
[----:B------:R-:W-:Y:S05]  /*1d30*/  BRA `(.L_x_53) ;  /* 0x0000000000207947 */ /* 0x000fea0003800000 */
.L_x_48:
[----:B------:R-:W-:-:S04]  /*1d40*/  LOP3.LUT R0, R3, 0x80000000, R0, 0x48, !PT ;  /* 0x8000000003007812 */ /* 0x000fc800078e4800 */
[----:B------:R-:W-:Y:S01]  /*1d50*/  LOP3.LUT R0, R0, 0x7f800000, RZ, 0xfc, !PT ;  /* 0x7f80000000007812 */ /* 0x000fe200078efcff */
[----:B------:R-:W-:Y:S06]  /*1d60*/  BRA `(.L_x_53) ;  /* 0x0000000000147947 */ /* 0x000fec0003800000 */
.L_x_47:
[----:B------:R-:W-:Y:S01]  /*1d70*/  LOP3.LUT R0, R3, 0x80000000, R0, 0x48, !PT ;  /* 0x8000000003007812 */ /* 0x000fe200078e4800 */
[----:B------:R-:W-:Y:S06]  /*1d80*/  BRA `(.L_x_53) ;  /* 0x00000000000c7947 */ /* 0x000fec0003800000 */
.L_x_46:
[----:B------:R-:W0:Y:S01]  /*1d90*/  MUFU.RSQ R0, -QNAN ;  /* 0xffc0000000007908 */ /* 0x000e220000001400 */
[----:B------:R-:W-:Y:S05]  /*1da0*/  BRA `(.L_x_53) ;  /* 0x0000000000047947 */ /* 0x000fea0003800000 */
.L_x_45:
[----:B------:R-:W-:-:S07]  /*1db0*/  FADD.FTZ R0, R0, R3 ;  /* 0x0000000300007221 */ /* 0x000fce0000010000 */
.L_x_53:
[----:B------:R-:W-:Y:S05]  /*1dc0*/  BSYNC.RECONVERGENT B1 ;  /* 0x0000000000017941 */ /* 0x000fea0003800200 */
.L_x_43:
[----:B------:R-:W-:-:S04]  /*1dd0*/  IMAD.MOV.U32 R3, RZ, RZ, 0x0 ;  /* 0x00000000ff037424 */ /* 0x000fc800078e00ff */
[----:B0-----:R-:W-:Y:S05]  /*1de0*/  RET.REL.NODEC R2 `(_Z7takephiP6float2ii) ;  /* 0xffffffe002847950 */ /* 0x001fea0003c3ffff */
.L_x_54:
        /* <DEDUP_REMOVED lines=9> */
.L_x_162:


//--------------------- .text._Z5radonP6float2S0_Pfiii --------------------------
	.section	.text._Z5radonP6float2S0_Pfiii,"ax",@progbits
	.align	128
        .global         _Z5radonP6float2S0_Pfiii
        .type           _Z5radonP6float2S0_Pfiii,@function
        .size           _Z5radonP6float2S0_Pfiii,(.L_x_164 - _Z5radonP6float2S0_Pfiii)
        .other          _Z5radonP6float2S0_Pfiii,@"STO_CUDA_ENTRY STV_DEFAULT"
_Z5radonP6float2S0_Pfiii:
.text._Z5radonP6float2S0_Pfiii:
[----:B------:R-:W-:Y:S01]  /*0000*/  LDC R1, c[0x0][0x37c] ;  /* 0x0000df00ff017b82 */ /* 0x000fe20000000800 */
[----:B------:R-:W0:Y:S01]  /*0010*/  S2R R0, SR_CTAID.Y ;  /* 0x0000000000007919 */ /* 0x000e220000002600 */
[----:B------:R-:W1:Y:S01]  /*0020*/  LDCU UR4, c[0x0][0x360] ;  /* 0x00006c00ff0477ac */ /* 0x000e620008000800 */
[----:B------:R-:W0:Y:S01]  /*0030*/  S2R R5, SR_TID.Y ;  /* 0x0000000000057919 */ /* 0x000e220000002200 */
[----:B------:R-:W0:Y:S01]  /*0040*/  LDCU UR5, c[0x0][0x364] ;  /* 0x00006c80ff0577ac */ /* 0x000e220008000800 */
[----:B------:R-:W1:Y:S01]  /*0050*/  S2R R2, SR_CTAID.X ;  /* 0x0000000000027919 */ /* 0x000e620000002500 */
[----:B------:R-:W2:Y:S01]  /*0060*/  LDCU.64 UR10, c[0x0][0x398] ;  /* 0x00007300ff0a77ac */ /* 0x000ea20008000a00 */
[----:B------:R-:W1:Y:S01]  /*0070*/  S2R R3, SR_TID.X ;  /* 0x0000000000037919 */ /* 0x000e620000002100 */
[----:B------:R-:W3:Y:S01]  /*0080*/  LDCU UR6, c[0x0][0x368] ;  /* 0x00006d00ff0677ac */ /* 0x000ee20008000800 */
[----:B------:R-:W3:Y:S01]  /*0090*/  S2R R4, SR_CTAID.Z ;  /* 0x0000000000047919 */ /* 0x000ee20000002700 */
[----:B------:R-:W4:Y:S01]  /*00a0*/  LDCU UR7, c[0x0][0x3a0] ;  /* 0x00007400ff0777ac */ /* 0x000f220008000800 */
[----:B------:R-:W3:Y:S01]  /*00b0*/  S2R R7, SR_TID.Z ;  /* 0x0000000000077919 */ /* 0x000ee20000002300 */
[----:B0-----:R-:W-:-:S05]  /*00c0*/  IMAD R0, R0, UR5, R5 ;  /* 0x0000000500007c24 */ /* 0x001fca000f8e0205 */
[----:B--2---:R-:W-:Y:S01]  /*00d0*/  ISETP.GE.AND P0, PT, R0, UR11, PT ;  /* 0x0000000b00007c0c */ /* 0x004fe2000bf06270 */
[----:B-1----:R-:W-:-:S05]  /*00e0*/  IMAD R2, R2, UR4, R3 ;  /* 0x0000000402027c24 */ /* 0x002fca000f8e0203 */
[----:B------:R-:W-:Y:S01]  /*00f0*/  ISETP.GE.OR P0, PT, R2, UR10, P0 ;  /* 0x0000000a02007c0c */ /* 0x000fe20008706670 */
[----:B---3--:R-:W-:-:S05]  /*0100*/  IMAD R3, R4, UR6, R7 ;  /* 0x0000000604037c24 */ /* 0x008fca000f8e0207 */
[----:B----4-:R-:W-:-:S13]  /*0110*/  ISETP.GE.OR P0, PT, R3, UR7, P0 ;  /* 0x0000000703007c0c */ /* 0x010fda0008706670 */
[----:B------:R-:W-:Y:S05]  /*0120*/  @P0 EXIT ;  /* 0x000000000000094d */ /* 0x000fea0003800000 */
[----:B------:R-:W-:Y:S01]  /*0130*/  UISETP.GE.AND UP0, UPT, UR10, 0x1, UPT ;  /* 0x000000010a00788c */ /* 0x000fe2000bf06270 */
[----:B------:R-:W-:Y:S01]  /*0140*/  HFMA2 R5, -RZ, RZ, 0, 0 ;  /* 0x00000000ff057431 */ /* 0x000fe200000001ff */
[----:B------:R-:W-:Y:S01]  /*0150*/  MOV R11, RZ ;  /* 0x000000ff000b7202 */ /* 0x000fe20000000f00 */
[----:B------:R-:W0:Y:S06]  /*0160*/  LDCU.64 UR8, c[0x0][0x358] ;  /* 0x00006b00ff0877ac */ /* 0x000e2c0008000a00 */
[----:B------:R-:W-:Y:S05]  /*0170*/  BRA.U !UP0, `(.L_x_55) ;  /* 0x0000000908d87547 */ /* 0x000fea000b800000 */
[----:B------:R-:W1:Y:S02]  /*0180*/  LDC.64 R4, c[0x0][0x390] ;  /* 0x0000e400ff047b82 */ /* 0x000e640000000a00 */
[----:B-1----:R-:W-:-:S06]  /*0190*/  IMAD.WIDE.U32 R4, R0, 0x4, R4 ;  /* 0x0000000400047825 */ /* 0x002fcc00078e0004 */
[----:B0-----:R0:W2:Y:S01]  /*01a0*/  LDG.E R4, desc[UR8][R4.64] ;  /* 0x0000000804047981 */ /* 0x0010a2000c1e1900 */
[----:B------:R-:W-:Y:S01]  /*01b0*/  USHF.R.U32.HI UR5, URZ, 0x1, UR10 ;  /* 0x00000001ff057899 */ /* 0x000fe2000801160a */
[----:B------:R-:W-:Y:S01]  /*01c0*/  MOV R11, RZ ;  /* 0x000000ff000b7202 */ /* 0x000fe20000000f00 */
[----:B------:R-:W-:Y:S02]  /*01d0*/  UISETP.NE.AND UP0, UPT, UR10, 0x1, UPT ;  /* 0x000000010a00788c */ /* 0x000fe4000bf05270 */
[----:B------:R-:W-:Y:S02]  /*01e0*/  UIADD3 UR6, UPT, UPT, UR10, -0x1, URZ ;  /* 0xffffffff0a067890 */ /* 0x000fe4000fffe0ff */
[----:B------:R-:W-:Y:S01]  /*01f0*/  IADD3 R8, PT, PT, R2, -UR5, RZ ;  /* 0x8000000502087c10 */ /* 0x000fe2000fffe0ff */
[----:B------:R-:W-:Y:S01]  /*0200*/  UMOV UR4, URZ ;  /* 0x000000ff00047c82 */ /* 0x000fe20008000000 */
[----:B0-----:R-:W-:Y:S02]  /*0210*/  MOV R5, RZ ;  /* 0x000000ff00057202 */ /* 0x001fe40000000f00 */
[----:B------:R-:W-:Y:S01]  /*0220*/  I2FP.F32.S32 R9, R8 ;  /* 0x0000000800097245 */ /* 0x000fe20000201400 */
[----:B------:R-:W-:-:S02]  /*0230*/  IMAD R8, R3, UR10, RZ ;  /* 0x0000000a03087c24 */ /* 0x000fc4000f8e02ff */
[----:B--2---:R-:W-:-:S04]  /*0240*/  FMUL.RZ R12, R4, 0.15915493667125701904 ;  /* 0x3e22f983040c7820 */ /* 0x004fc8000040c000 */
[----:B------:R-:W0:Y:S08]  /*0250*/  MUFU.SIN R6, R12 ;  /* 0x0000000c00067308 */ /* 0x000e300000000400 */
[----:B------:R-:W1:Y:S01]  /*0260*/  MUFU.COS R7, R12 ;  /* 0x0000000c00077308 */ /* 0x000e620000000000 */
[-C--:B0-----:R-:W-:Y:S01]  /*0270*/  FMUL R10, R6, R9.reuse ;  /* 0x00000009060a7220 */ /* 0x081fe20000400000 */
[----:B-1----:R-:W-:Y:S01]  /*0280*/  FMUL R9, R7, R9 ;  /* 0x0000000907097220 */ /* 0x002fe20000400000 */
[----:B------:R-:W-:Y:S06]  /*0290*/  BRA.U !UP0, `(.L_x_56) ;  /* 0x0000000508b47547 */ /* 0x000fec000b800000 */
[----:B------:R-:W-:Y:S01]  /*02a0*/  USHF.L.U32 UR4, UR5, 0x1, URZ ;  /* 0x0000000105047899 */ /* 0x000fe200080006ff */
[----:B------:R-:W-:Y:S01]  /*02b0*/  HFMA2 R11, -RZ, RZ, 0, 0 ;  /* 0x00000000ff0b7431 */ /* 0x000fe200000001ff */
[----:B------:R-:W-:Y:S01]  /*02c0*/  I2FP.F32.U32 R4, UR5 ;  /* 0x0000000500047c45 */ /* 0x000fe20008201000 */
[----:B------:R-:W-:Y:S02]  /*02d0*/  UIADD3 UR7, UPT, UPT, -UR5, 0x1, URZ ;  /* 0x0000000105077890 */ /* 0x000fe4000fffe1ff */
[----:B------:R-:W-:-:S04]  /*02e0*/  ULOP3.LUT UR4, UR4, 0x7ffffffe, URZ, 0xc0, !UPT ;  /* 0x7ffffffe04047892 */ /* 0x000fc8000f8ec0ff */
[----:B------:R-:W-:-:S12]  /*02f0*/  UIADD3 UR4, UPT, UPT, -UR4, URZ, URZ ;  /* 0x000000ff04047290 */ /* 0x000fd8000fffe1ff */
.L_x_57:
[----:B------:R-:W-:Y:S01]  /*0300*/  UIADD3 UR5, UPT, UPT, UR7, -0x1, URZ ;  /* 0xffffffff07057890 */ /* 0x000fe2000fffe0ff */
[----:B------:R-:W-:-:S05]  /*0310*/  MOV R16, 0x1 ;  /* 0x0000000100107802 */ /* 0x000fca0000000f00 */
[----:B------:R-:W-:-:S05]  /*0320*/  I2FP.F32.S32 R12, UR5 ;  /* 0x00000005000c7c45 */ /* 0x000fca0008201400 */
[-C--:B------:R-:W-:Y:S01]  /*0330*/  FFMA R25, R6, R12.reuse, R9 ;  /* 0x0000000c06197223 */ /* 0x080fe20000000009 */
[----:B------:R-:W-:-:S03]  /*0340*/  FFMA R13, -R7, R12, R10 ;  /* 0x0000000c070d7223 */ /* 0x000fc6000000010a */
[--C-:B------:R-:W-:Y:S01]  /*0350*/  FADD R25, R25, R4.reuse ;  /* 0x0000000419197221 */ /* 0x100fe20000000000 */
[----:B------:R-:W-:Y:S02]  /*0360*/  FADD R22, R13, R4 ;  /* 0x000000040d167221 */ /* 0x000fe40000000000 */
[----:B------:R-:W0:Y:S01]  /*0370*/  LDC.64 R12, c[0x0][0x388] ;  /* 0x0000e200ff0c7b82 */ /* 0x000e220000000a00 */
[----:B------:R-:W1:Y:S08]  /*0380*/  F2I.TRUNC.NTZ R24, R25 ;  /* 0x0000001900187305 */ /* 0x000e70000020f100 */
[----:B------:R-:W2:Y:S01]  /*0390*/  F2I.TRUNC.NTZ R23, R22 ;  /* 0x0000001600177305 */ /* 0x000ea2000020f100 */
[----:B-1----:R-:W-:-:S02]  /*03a0*/  VIMNMX.RELU R14, PT, PT, R24, UR6, PT ;  /* 0x00000006180e7c48 */ /* 0x002fc4000bfe1100 */
[C---:B--2---:R-:W-:Y:S02]  /*03b0*/  VIMNMX.RELU R15, PT, PT, R23.reuse, UR6, PT ;  /* 0x00000006170f7c48 */ /* 0x044fe4000bfe1100 */
[----:B------:R-:W-:Y:S01]  /*03c0*/  VIADDMNMX.RELU R19, R23, R16, UR6, PT ;  /* 0x0000000617137e46 */ /* 0x000fe2000b801110 */
[----:B------:R-:W-:Y:S02]  /*03d0*/  IMAD R16, R3, UR10, R14 ;  /* 0x0000000a03107c24 */ /* 0x000fe4000f8e020e */
[----:B------:R-:W-:Y:S02]  /*03e0*/  IMAD R18, R8, UR10, R15 ;  /* 0x0000000a08127c24 */ /* 0x000fe4000f8e020f */
[----:B------:R-:W-:Y:S02]  /*03f0*/  IMAD R15, R16, UR10, R19 ;  /* 0x0000000a100f7c24 */ /* 0x000fe4000f8e0213 */
[----:B------:R-:W-:Y:S02]  /*0400*/  IMAD R17, R14, UR10, R18 ;  /* 0x0000000a0e117c24 */ /* 0x000fe4000f8e0212 */
[----:B0-----:R-:W-:-:S04]  /*0410*/  IMAD.WIDE R14, R15, 0x8, R12 ;  /* 0x000000080f0e7825 */ /* 0x001fc800078e020c */
[----:B------:R-:W-:Y:S02]  /*0420*/  IMAD.WIDE R16, R17, 0x8, R12 ;  /* 0x0000000811107825 */ /* 0x000fe400078e020c */
[----:B------:R-:W2:Y:S04]  /*0430*/  LDG.E.64 R14, desc[UR8][R14.64] ;  /* 0x000000080e0e7981 */ /* 0x000ea8000c1e1b00 */
[----:B------:R-:W3:Y:S01]  /*0440*/  LDG.E.64 R16, desc[UR8][R16.64] ;  /* 0x0000000810107981 */ /* 0x000ee2000c1e1b00 */
[----:B------:R-:W-:Y:S01]  /*0450*/  MOV R21, 0x1 ;  /* 0x0000000100157802 */ /* 0x000fe20000000f00 */
[----:B------:R-:W-:-:S03]  /*0460*/  IMAD R20, R8, UR10, R19 ;  /* 0x0000000a08147c24 */ /* 0x000fc6000f8e0213 */
[----:B------:R-:W-:-:S05]  /*0470*/  VIADDMNMX.RELU R21, R24, R21, UR6, PT ;  /* 0x0000000618157e46 */ /* 0x000fca000b801115 */
[C---:B------:R-:W-:Y:S02]  /*0480*/  IMAD R27, R21.reuse, UR10, R18 ;  /* 0x0000000a151b7c24 */ /* 0x040fe4000f8e0212 */
[----:B------:R-:W-:Y:S02]  /*0490*/  IMAD R21, R21, UR10, R20 ;  /* 0x0000000a15157c24 */ /* 0x000fe4000f8e0214 */
[----:B------:R-:W-:-:S04]  /*04a0*/  IMAD.WIDE R18, R27, 0x8, R12 ;  /* 0x000000081b127825 */ /* 0x000fc800078e020c */
[----:B------:R-:W-:Y:S02]  /*04b0*/  IMAD.WIDE R20, R21, 0x8, R12 ;  /* 0x0000000815147825 */ /* 0x000fe400078e020c */
[----:B------:R-:W4:Y:S04]  /*04c0*/  LDG.E.64 R18, desc[UR8][R18.64] ;  /* 0x0000000812127981 */ /* 0x000f28000c1e1b00 */
[----:B------:R-:W5:Y:S01]  /*04d0*/  LDG.E.64 R20, desc[UR8][R20.64] ;  /* 0x0000000814147981 */ /* 0x000f62000c1e1b00 */
[----:B------:R-:W-:Y:S02]  /*04e0*/  I2FP.F32.S32 R26, R24 ;  /* 0x00000018001a7245 */ /* 0x000fe40000201400 */
[----:B------:R-:W-:-:S03]  /*04f0*/  I2FP.F32.S32 R29, R23 ;  /* 0x00000017001d7245 */ /* 0x000fc60000201400 */
[----:B------:R-:W-:Y:S02]  /*0500*/  FADD R26, R25, -R26 ;  /* 0x8000001a191a7221 */ /* 0x000fe40000000000 */
[----:B------:R-:W-:Y:S02]  /*0510*/  FADD R29, R22, -R29 ;  /* 0x8000001d161d7221 */ /* 0x000fe40000000000 */
[----:B------:R-:W-:Y:S02]  /*0520*/  FADD R22, -R26, 1 ;  /* 0x3f8000001a167421 */ /* 0x000fe40000000100 */
[C---:B------:R-:W-:Y:S02]  /*0530*/  FADD R27, -R29.reuse, 1 ;  /* 0x3f8000001d1b7421 */ /* 0x040fe40000000100 */
[-C--:B------:R-:W-:Y:S02]  /*0540*/  FMUL R23, R29, R22.reuse ;  /* 0x000000161d177220 */ /* 0x080fe40000400000 */
[----:B------:R-:W-:-:S02]  /*0550*/  FMUL R22, R27, R22 ;  /* 0x000000161b167220 */ /* 0x000fc40000400000 */
[C---:B--2---:R-:W-:Y:S01]  /*0560*/  FMUL R25, R23.reuse, R14 ;  /* 0x0000000e17197220 */ /* 0x044fe20000400000 */
[----:B------:R-:W-:-:S03]  /*0570*/  FMUL R14, R23, R15 ;  /* 0x0000000f170e7220 */ /* 0x000fc60000400000 */
[C---:B---3--:R-:W-:Y:S01]  /*0580*/  FFMA R15, R22.reuse, R16, R25 ;  /* 0x00000010160f7223 */ /* 0x048fe20000000019 */
[----:B------:R-:W-:Y:S01]  /*0590*/  I2FP.F32.S32 R16, UR7 ;  /* 0x0000000700107c45 */ /* 0x000fe20008201400 */
[----:B------:R-:W-:-:S04]  /*05a0*/  FFMA R14, R22, R17, R14 ;  /* 0x00000011160e7223 */ /* 0x000fc8000000000e */
[-C--:B------:R-:W-:Y:S01]  /*05b0*/  FFMA R17, R6, R16.reuse, R9 ;  /* 0x0000001006117223 */ /* 0x080fe20000000009 */
[----:B------:R-:W-:Y:S01]  /*05c0*/  FFMA R25, -R7, R16, R10 ;  /* 0x0000001007197223 */ /* 0x000fe2000000010a */
[----:B------:R-:W-:Y:S01]  /*05d0*/  FMUL R16, R26, R27 ;  /* 0x0000001b1a107220 */ /* 0x000fe20000400000 */
[----:B------:R-:W-:Y:S01]  /*05e0*/  FMUL R26, R29, R26 ;  /* 0x0000001a1d1a7220 */ /* 0x000fe20000400000 */
[C---:B------:R-:W-:Y:S01]  /*05f0*/  FADD R22, R4.reuse, R17 ;  /* 0x0000001104167221 */ /* 0x040fe20000000000 */
[----:B------:R-:W-:Y:S01]  /*0600*/  FADD R25, R4, R25 ;  /* 0x0000001904197221 */ /* 0x000fe20000000000 */
[----:B------:R-:W-:Y:S02]  /*0610*/  MOV R17, 0x1 ;  /* 0x0000000100117802 */ /* 0x000fe40000000f00 */
[----:B------:R-:W0:Y:S01]  /*0620*/  F2I.TRUNC.NTZ R23, R22 ;  /* 0x0000001600177305 */ /* 0x000e22000020f100 */
[C---:B----4-:R-:W-:Y:S01]  /*0630*/  FFMA R15, R16.reuse, R18, R15 ;  /* 0x00000012100f7223 */ /* 0x050fe2000000000f */
[----:B------:R-:W-:-:S06]  /*0640*/  FFMA R19, R16, R19, R14 ;  /* 0x0000001310137223 */ /* 0x000fcc000000000e */
[----:B------:R-:W1:Y:S01]  /*0650*/  F2I.TRUNC.NTZ R24, R25 ;  /* 0x0000001900187305 */ /* 0x000e62000020f100 */
[----:B------:R-:W-:Y:S01]  /*0660*/  MOV R18, 0x1 ;  /* 0x0000000100127802 */ /* 0x000fe20000000f00 */
[C---:B-----5:R-:W-:Y:S01]  /*0670*/  FFMA R20, R26.reuse, R20, R15 ;  /* 0x000000141a147223 */ /* 0x060fe2000000000f */
[----:B------:R-:W-:Y:S01]  /*0680*/  FFMA R26, R26, R21, R19 ;  /* 0x000000151a1a7223 */ /* 0x000fe20000000013 */
[----:B0-----:R-:W-:-:S05]  /*0690*/  VIMNMX.RELU R16, PT, PT, R23, UR6, PT ;  /* 0x0000000617107c48 */ /* 0x001fca000bfe1100 */
[----:B------:R-:W-:Y:S01]  /*06a0*/  IMAD R14, R3, UR10, R16 ;  /* 0x0000000a030e7c24 */ /* 0x000fe2000f8e0210 */
[C---:B-1----:R-:W-:Y:S02]  /*06b0*/  VIADDMNMX.RELU R17, R24.reuse, R17, UR6, PT ;  /* 0x0000000618117e46 */ /* 0x042fe4000b801111 */
[----:B------:R-:W-:-:S03]  /*06c0*/  VIMNMX.RELU R15, PT, PT, R24, UR6, PT ;  /* 0x00000006180f7c48 */ /* 0x000fc6000bfe1100 */
[----:B------:R-:W-:Y:S02]  /*06d0*/  IMAD R27, R14, UR10, R17 ;  /* 0x0000000a0e1b7c24 */ /* 0x000fe4000f8e0211 */
[----:B------:R-:W-:Y:S02]  /*06e0*/  IMAD R19, R8, UR10, R15 ;  /* 0x0000000a08137c24 */ /* 0x000fe4000f8e020f */
[----:B------:R-:W-:Y:S01]  /*06f0*/  IMAD.WIDE R14, R27, 0x8, R12 ;  /* 0x000000081b0e7825 */ /* 0x000fe200078e020c */
[----:B------:R-:W-:-:S03]  /*0700*/  VIADDMNMX.RELU R18, R23, R18, UR6, PT ;  /* 0x0000000617127e46 */ /* 0x000fc6000b801112 */
[----:B------:R-:W-:Y:S02]  /*0710*/  IMAD R21, R16, UR10, R19 ;  /* 0x0000000a10157c24 */ /* 0x000fe4000f8e0213 */
[----:B------:R-:W2:Y:S01]  /*0720*/  LDG.E.64 R14, desc[UR8][R14.64] ;  /* 0x000000080e0e7981 */ /* 0x000ea2000c1e1b00 */
[----:B------:R-:W-:Y:S02]  /*0730*/  IMAD R27, R8, UR10, R17 ;  /* 0x0000000a081b7c24 */ /* 0x000fe4000f8e0211 */
[----:B------:R-:W-:-:S04]  /*0740*/  IMAD.WIDE R16, R21, 0x8, R12 ;  /* 0x0000000815107825 */ /* 0x000fc800078e020c */
[C---:B------:R-:W-:Y:S02]  /*0750*/  IMAD R29, R18.reuse, UR10, R19 ;  /* 0x0000000a121d7c24 */ /* 0x040fe4000f8e0213 */
[----:B------:R-:W-:Y:S01]  /*0760*/  IMAD R19, R18, UR10, R27 ;  /* 0x0000000a12137c24 */ /* 0x000fe2000f8e021b */
[----:B------:R-:W3:Y:S01]  /*0770*/  LDG.E.64 R16, desc[UR8][R16.64] ;  /* 0x0000000810107981 */ /* 0x000ee2000c1e1b00 */
[----:B------:R-:W-:-:S04]  /*0780*/  IMAD.WIDE R28, R29, 0x8, R12 ;  /* 0x000000081d1c7825 */ /* 0x000fc800078e020c */
[----:B------:R-:W-:Y:S02]  /*0790*/  IMAD.WIDE R18, R19, 0x8, R12 ;  /* 0x0000000813127825 */ /* 0x000fe400078e020c */
[----:B------:R-:W4:Y:S04]  /*07a0*/  LDG.E.64 R12, desc[UR8][R28.64] ;  /* 0x000000081c0c7981 */ /* 0x000f28000c1e1b00 */
[----:B------:R-:W5:Y:S01]  /*07b0*/  LDG.E.64 R18, desc[UR8][R18.64] ;  /* 0x0000000812127981 */ /* 0x000f62000c1e1b00 */
[----:B------:R-:W-:Y:S01]  /*07c0*/  I2FP.F32.S32 R23, R23 ;  /* 0x0000001700177245 */ /* 0x000fe20000201400 */
[----:B------:R-:W-:Y:S01]  /*07d0*/  UIADD3 UR4, UPT, UPT, UR4, 0x2, URZ ;  /* 0x0000000204047890 */ /* 0x000fe2000fffe0ff */
[----:B------:R-:W-:Y:S01]  /*07e0*/  I2FP.F32.S32 R24, R24 ;  /* 0x0000001800187245 */ /* 0x000fe20000201400 */
[----:B------:R-:W-:Y:S01]  /*07f0*/  FADD R11, R20, R11 ;  /* 0x0000000b140b7221 */ /* 0x000fe20000000000 */
[----:B------:R-:W-:Y:S01]  /*0800*/  FADD R5, R26, R5 ;  /* 0x000000051a057221 */ /* 0x000fe20000000000 */
[----:B------:R-:W-:Y:S01]  /*0810*/  FADD R22, R22, -R23 ;  /* 0x8000001716167221 */ /* 0x000fe20000000000 */
[----:B------:R-:W-:Y:S01]  /*0820*/  UISETP.NE.AND UP0, UPT, UR4, URZ, UPT ;  /* 0x000000ff0400728c */ /* 0x000fe2000bf05270 */
[----:B------:R-:W-:Y:S01]  /*0830*/  FADD R25, R25, -R24 ;  /* 0x8000001819197221 */ /* 0x000fe20000000000 */
[----:B------:R-:W-:Y:S01]  /*0840*/  UIADD3 UR7, UPT, UPT, UR7, 0x2, URZ ;  /* 0x0000000207077890 */ /* 0x000fe2000fffe0ff */
[----:B------:R-:W-:-:S04]  /*0850*/  FADD R24, -R22, 1 ;  /* 0x3f80000016187421 */ /* 0x000fc80000000100 */
[----:B------:R-:W-:-:S04]  /*0860*/  FMUL R21, R25, R24 ;  /* 0x0000001819157220 */ /* 0x000fc80000400000 */
[C---:B--2---:R-:W-:Y:S01]  /*0870*/  FMUL R23, R21.reuse, R14 ;  /* 0x0000000e15177220 */ /* 0x044fe20000400000 */
[----:B------:R-:W-:Y:S01]  /*0880*/  FMUL R21, R21, R15 ;  /* 0x0000000f15157220 */ /* 0x000fe20000400000 */
[----:B------:R-:W-:-:S04]  /*0890*/  FADD R15, -R25, 1 ;  /* 0x3f800000190f7421 */ /* 0x000fc80000000100 */
[----:B------:R-:W-:Y:S01]  /*08a0*/  FMUL R24, R15, R24 ;  /* 0x000000180f187220 */ /* 0x000fe20000400000 */
[----:B------:R-:W-:Y:S01]  /*08b0*/  FMUL R14, R22, R15 ;  /* 0x0000000f160e7220 */ /* 0x000fe20000400000 */
[----:B------:R-:W-:Y:S02]  /*08c0*/  FMUL R22, R25, R22 ;  /* 0x0000001619167220 */ /* 0x000fe40000400000 */
[C---:B---3--:R-:W-:Y:S01]  /*08d0*/  FFMA R23, R24.reuse, R16, R23 ;  /* 0x0000001018177223 */ /* 0x048fe20000000017 */
[----:B------:R-:W-:-:S03]  /*08e0*/  FFMA R24, R24, R17, R21 ;  /* 0x0000001118187223 */ /* 0x000fc60000000015 */
[C---:B----4-:R-:W-:Y:S01]  /*08f0*/  FFMA R23, R14.reuse, R12, R23 ;  /* 0x0000000c0e177223 */ /* 0x050fe20000000017 */
[----:B------:R-:W-:-:S03]  /*0900*/  FFMA R24, R14, R13, R24 ;  /* 0x0000000d0e187223 */ /* 0x000fc60000000018 */
[C---:B-----5:R-:W-:Y:S01]  /*0910*/  FFMA R18, R22.reuse, R18, R23 ;  /* 0x0000001216127223 */ /* 0x060fe20000000017 */
[----:B------:R-:W-:-:S03]  /*0920*/  FFMA R24, R22, R19, R24 ;  /* 0x0000001316187223 */ /* 0x000fc60000000018 */
[----:B------:R-:W-:Y:S01]  /*0930*/  FADD R11, R11, R18 ;  /* 0x000000120b0b7221 */ /* 0x000fe20000000000 */
[----:B------:R-:W-:Y:S01]  /*0940*/  FADD R5, R5, R24 ;  /* 0x0000001805057221 */ /* 0x000fe20000000000 */
[----:B------:R-:W-:Y:S06]  /*0950*/  BRA.U UP0, `(.L_x_57) ;  /* 0xfffffff900687547 */ /* 0x000fec000b83ffff */
[----:B------:R-:W-:-:S12]  /*0960*/  ULOP3.LUT UR4, UR10, 0x7ffffffe, URZ, 0xc0, !UPT ;  /* 0x7ffffffe0a047892 */ /* 0x000fd8000f8ec0ff */
.L_x_56:
[----:B------:R-:W-:-:S04]  /*0970*/  ULOP3.LUT UR5, UR10, 0x1, URZ, 0xc0, !UPT ;  /* 0x000000010a057892 */ /* 0x000fc8000f8ec0ff */
[----:B------:R-:W-:-:S09]  /*0980*/  UISETP.NE.U32.AND UP0, UPT, UR5, 0x1, UPT ;  /* 0x000000010500788c */ /* 0x000fd2000bf05070 */
[----:B------:R-:W-:Y:S05]  /*0990*/  BRA.U UP0, `(.L_x_55) ;  /* 0x0000000100d07547 */ /* 0x000fea000b800000 */
[----:B------:R-:W-:Y:S01]  /*09a0*/  USHF.R.U32.HI UR5, URZ, 0x1, UR10 ;  /* 0x00000001ff057899 */ /* 0x000fe2000801160a */
[----:B------:R-:W-:-:S03]  /*09b0*/  HFMA2 R15, -RZ, RZ, 0, 5.9604644775390625e-08 ;  /* 0x00000001ff0f7431 */ /* 0x000fc600000001ff */
[----:B------:R-:W-:Y:S02]  /*09c0*/  UIADD3 UR4, UPT, UPT, -UR5, UR4, URZ ;  /* 0x0000000405047290 */ /* 0x000fe4000fffe1ff */
[----:B------:R-:W-:-:S04]  /*09d0*/  I2FP.F32.U32 R13, UR5 ;  /* 0x00000005000d7c45 */ /* 0x000fc80008201000 */
[----:B------:R-:W-:-:S05]  /*09e0*/  I2FP.F32.S32 R12, UR4 ;  /* 0x00000004000c7c45 */ /* 0x000fca0008201400 */
[-C--:B------:R-:W-:Y:S01]  /*09f0*/  FFMA R4, R6, R12.reuse, R9 ;  /* 0x0000000c06047223 */ /* 0x080fe20000000009 */
[----:B------:R-:W-:Y:S02]  /*0a00*/  FFMA R17, -R7, R12, R10 ;  /* 0x0000000c07117223 */ /* 0x000fe4000000010a */
[----:B------:R-:W0:Y:S01]  /*0a10*/  LDC.64 R6, c[0x0][0x388] ;  /* 0x0000e200ff067b82 */ /* 0x000e220000000a00 */
[C---:B------:R-:W-:Y:S01]  /*0a20*/  FADD R4, R13.reuse, R4 ;  /* 0x000000040d047221 */ /* 0x040fe20000000000 */
[----:B------:R-:W-:Y:S01]  /*0a30*/  FADD R17, R13, R17 ;  /* 0x000000110d117221 */ /* 0x000fe20000000000 */
[----:B------:R-:W-:Y:S02]  /*0a40*/  MOV R13, 0x1 ;  /* 0x00000001000d7802 */ /* 0x000fe40000000f00 */
[----:B------:R-:W1:Y:S08]  /*0a50*/  F2I.TRUNC.NTZ R10, R4 ;  /* 0x00000004000a7305 */ /* 0x000e70000020f100 */
[----:B------:R-:W2:Y:S01]  /*0a60*/  F2I.TRUNC.NTZ R16, R17 ;  /* 0x0000001100107305 */ /* 0x000ea2000020f100 */
[----:B-1----:R-:W-:-:S05]  /*0a70*/  VIMNMX.RELU R12, PT, PT, R10, UR6, PT ;  /* 0x000000060a0c7c48 */ /* 0x002fca000bfe1100 */
[----:B------:R-:W-:Y:S01]  /*0a80*/  IMAD R14, R3, UR10, R12 ;  /* 0x0000000a030e7c24 */ /* 0x000fe2000f8e020c */
[C---:B--2---:R-:W-:Y:S02]  /*0a90*/  VIMNMX.RELU R9, PT, PT, R16.reuse, UR6, PT ;  /* 0x0000000610097c48 */ /* 0x044fe4000bfe1100 */
[----:B------:R-:W-:-:S03]  /*0aa0*/  VIADDMNMX.RELU R13, R16, R13, UR6, PT ;  /* 0x00000006100d7e46 */ /* 0x000fc6000b80110d */
[----:B------:R-:W-:Y:S02]  /*0ab0*/  IMAD R9, R8, UR10, R9 ;  /* 0x0000000a08097c24 */ /* 0x000fe4000f8e0209 */
[----:B------:R-:W-:Y:S01]  /*0ac0*/  IMAD R19, R14, UR10, R13 ;  /* 0x0000000a0e137c24 */ /* 0x000fe2000f8e020d */
[----:B------:R-:W-:Y:S01]  /*0ad0*/  VIADDMNMX.RELU R14, R10, R15, UR6, PT ;  /* 0x000000060a0e7e46 */ /* 0x000fe2000b80110f */
[----:B------:R-:W-:Y:S02]  /*0ae0*/  IMAD R15, R12, UR10, R9 ;  /* 0x0000000a0c0f7c24 */ /* 0x000fe4000f8e0209 */
[----:B0-----:R-:W-:-:S04]  /*0af0*/  IMAD.WIDE R18, R19, 0x8, R6 ;  /* 0x0000000813127825 */ /* 0x001fc800078e0206 */
[----:B------:R-:W-:Y:S02]  /*0b00*/  IMAD R23, R8, UR10, R13 ;  /* 0x0000000a08177c24 */ /* 0x000fe4000f8e020d */
[C---:B------:R-:W-:Y:S02]  /*0b10*/  IMAD R21, R14.reuse, UR10, R9 ;  /* 0x0000000a0e157c24 */ /* 0x040fe4000f8e0209 */
[----:B------:R-:W-:Y:S01]  /*0b20*/  IMAD.WIDE R12, R15, 0x8, R6 ;  /* 0x000000080f0c7825 */ /* 0x000fe200078e0206 */
[----:B------:R-:W2:Y:S03]  /*0b30*/  LDG.E.64 R8, desc[UR8][R18.64] ;  /* 0x0000000812087981 */ /* 0x000ea6000c1e1b00 */
[----:B------:R-:W-:Y:S02]  /*0b40*/  IMAD R23, R14, UR10, R23 ;  /* 0x0000000a0e177c24 */ /* 0x000fe4000f8e0217 */
[--C-:B------:R-:W-:Y:S01]  /*0b50*/  IMAD.WIDE R14, R21, 0x8, R6.reuse ;  /* 0x00000008150e7825 */ /* 0x100fe200078e0206 */
[----:B------:R-:W3:Y:S03]  /*0b60*/  LDG.E.64 R12, desc[UR8][R12.64] ;  /* 0x000000080c0c7981 */ /* 0x000ee6000c1e1b00 */
[----:B------:R-:W-:-:S02]  /*0b70*/  IMAD.WIDE R6, R23, 0x8, R6 ;  /* 0x0000000817067825 */ /* 0x000fc400078e0206 */
[----:B------:R-:W4:Y:S04]  /*0b80*/  LDG.E.64 R14, desc[UR8][R14.64] ;  /* 0x000000080e0e7981 */ /* 0x000f28000c1e1b00 */
[----:B------:R-:W5:Y:S01]  /*0b90*/  LDG.E.64 R6, desc[UR8][R6.64] ;  /* 0x0000000806067981 */ /* 0x000f62000c1e1b00 */
[----:B------:R-:W-:Y:S02]  /*0ba0*/  I2FP.F32.S32 R21, R10 ;  /* 0x0000000a00157245 */ /* 0x000fe40000201400 */
[----:B------:R-:W-:-:S03]  /*0bb0*/  I2FP.F32.S32 R16, R16 ;  /* 0x0000001000107245 */ /* 0x000fc60000201400 */
[----:B------:R-:W-:Y:S02]  /*0bc0*/  FADD R21, R4, -R21 ;  /* 0x8000001504157221 */ /* 0x000fe40000000000 */
[----:B------:R-:W-:Y:S02]  /*0bd0*/  FADD R16, R17, -R16 ;  /* 0x8000001011107221 */ /* 0x000fe40000000000 */
[C---:B------:R-:W-:Y:S02]  /*0be0*/  FADD R17, -R21.reuse, 1 ;  /* 0x3f80000015117421 */ /* 0x040fe40000000100 */
[C---:B------:R-:W-:Y:S02]  /*0bf0*/  FADD R4, -R16.reuse, 1 ;  /* 0x3f80000010047421 */ /* 0x040fe40000000100 */
[C---:B------:R-:W-:Y:S01]  /*0c00*/  FMUL R10, R16.reuse, R17 ;  /* 0x00000011100a7220 */ /* 0x040fe20000400000 */
[----:B------:R-:W-:Y:S01]  /*0c10*/  FMUL R16, R16, R21 ;  /* 0x0000001510107220 */ /* 0x000fe20000400000 */
[----:B------:R-:W-:Y:S01]  /*0c20*/  FMUL R17, R4, R17 ;  /* 0x0000001104117220 */ /* 0x000fe20000400000 */
[----:B------:R-:W-:Y:S01]  /*0c30*/  FMUL R4, R21, R4 ;  /* 0x0000000415047220 */ /* 0x000fe20000400000 */
[C---:B--2---:R-:W-:Y:S01]  /*0c40*/  FMUL R8, R10.reuse, R8 ;  /* 0x000000080a087220 */ /* 0x044fe20000400000 */
[----:B------:R-:W-:-:S03]  /*0c50*/  FMUL R10, R10, R9 ;  /* 0x000000090a0a7220 */ /* 0x000fc60000400000 */
[C---:B---3--:R-:W-:Y:S01]  /*0c60*/  FFMA R9, R17.reuse, R12, R8 ;  /* 0x0000000c11097223 */ /* 0x048fe20000000008 */
[----:B------:R-:W-:-:S03]  /*0c70*/  FFMA R10, R17, R13, R10 ;  /* 0x0000000d110a7223 */ /* 0x000fc6000000000a */
[C---:B----4-:R-:W-:Y:S01]  /*0c80*/  FFMA R9, R4.reuse, R14, R9 ;  /* 0x0000000e04097223 */ /* 0x050fe20000000009 */
[----:B------:R-:W-:-:S03]  /*0c90*/  FFMA R10, R4, R15, R10 ;  /* 0x0000000f040a7223 */ /* 0x000fc6000000000a */
[C---:B-----5:R-:W-:Y:S01]  /*0ca0*/  FFMA R6, R16.reuse, R6, R9 ;  /* 0x0000000610067223 */ /* 0x060fe20000000009 */
[----:B------:R-:W-:-:S03]  /*0cb0*/  FFMA R10, R16, R7, R10 ;  /* 0x00000007100a7223 */ /* 0x000fc6000000000a */
[----:B------:R-:W-:Y:S01]  /*0cc0*/  FADD R11, R11, R6 ;  /* 0x000000060b0b7221 */ /* 0x000fe20000000000 */
[----:B------:R-:W-:-:S07]  /*0cd0*/  FADD R5, R5, R10 ;  /* 0x0000000a05057221 */ /* 0x000fce0000000000 */
.L_x_55:
[----:B------:R-:W-:Y:S02]  /*0ce0*/  I2FP.F32.S32 R4, UR10 ;  /* 0x0000000a00047c45 */ /* 0x000fe40008201400 */
[----:B------:R-:W-:-:S05]  /*0cf0*/  I2FP.F32.U32 R7, UR11 ;  /* 0x0000000b00077c45 */ /* 0x000fca0008201000 */
[----:B------:R-:W-:-:S04]  /*0d00*/  FMUL R4, R4, R7 ;  /* 0x0000000704047220 */ /* 0x000fc80000400000 */
[----:B------:R1:W2:Y:S01]  /*0d10*/  MUFU.RSQ R7, R4 ;  /* 0x0000000400077308 */ /* 0x0002a20000001400 */
[----:B------:R-:W-:-:S04]  /*0d20*/  IADD3 R6, PT, PT, R4, -0xd000000, RZ ;  /* 0xf300000004067810 */ /* 0x000fc80007ffe0ff */
[----:B------:R-:W-:-:S13]  /*0d30*/  ISETP.GT.U32.AND P0, PT, R6, 0x727fffff, PT ;  /* 0x727fffff0600780c */ /* 0x000fda0003f04070 */
[----:B-12---:R-:W-:Y:S05]  /*0d40*/  @!P0 BRA `(.L_x_58) ;  /* 0x00000000000c8947 */ /* 0x006fea0003800000 */
[----:B------:R-:W-:-:S07]  /*0d50*/  MOV R10, 0xd70 ;  /* 0x00000d70000a7802 */ /* 0x000fce0000000f00 */
[----:B0-----:R-:W-:Y:S05]  /*0d60*/  CALL.REL.NOINC `($__internal_5_$__cuda_sm20_sqrt_rn_f32_slowpath) ;  /* 0x0000000000a47944 */ /* 0x001fea0003c00000 */
[----:B------:R-:W-:Y:S05]  /*0d70*/  BRA `(.L_x_59) ;  /* 0x0000000000107947 */ /* 0x000fea0003800000 */
.L_x_58:
[----:B------:R-:W-:Y:S01]  /*0d80*/  FMUL.FTZ R9, R4, R7 ;  /* 0x0000000704097220 */ /* 0x000fe20000410000 */
[----:B------:R-:W-:-:S03]  /*0d90*/  FMUL.FTZ R7, R7, 0.5 ;  /* 0x3f00000007077820 */ /* 0x000fc60000410000 */
[----:B------:R-:W-:-:S04]  /*0da0*/  FFMA R4, -R9, R9, R4 ;  /* 0x0000000909047223 */ /* 0x000fc80000000104 */
[----:B------:R-:W-:-:S07]  /*0db0*/  FFMA R8, R4, R7, R9 ;  /* 0x0000000704087223 */ /* 0x000fce0000000009 */
.L_x_59:
[----:B------:R-:W1:Y:S01]  /*0dc0*/  MUFU.RCP R7, R8 ;  /* 0x0000000800077308 */ /* 0x000e620000001000 */
[----:B------:R-:W-:Y:S07]  /*0dd0*/  BSSY.RECONVERGENT B0, `(.L_x_60) ;  /* 0x000000c000007945 */ /* 0x000fee0003800200 */
[----:B------:R-:W2:Y:S01]  /*0de0*/  FCHK P0, R11, R8 ;  /* 0x000000080b007302 */ /* 0x000ea20000000000 */
[----:B-1----:R-:W-:-:S04]  /*0df0*/  FFMA R4, R7, -R8, 1 ;  /* 0x3f80000007047423 */ /* 0x002fc80000000808 */
[----:B------:R-:W-:-:S04]  /*0e00*/  FFMA R4, R7, R4, R7 ;  /* 0x0000000407047223 */ /* 0x000fc80000000007 */
[----:B------:R-:W-:-:S04]  /*0e10*/  FFMA R6, R4, R11, RZ ;  /* 0x0000000b04067223 */ /* 0x000fc800000000ff */
[----:B------:R-:W-:-:S04]  /*0e20*/  FFMA R7, R6, -R8, R11 ;  /* 0x8000000806077223 */ /* 0x000fc8000000000b */
[----:B------:R-:W-:Y:S01]  /*0e30*/  FFMA R6, R4, R7, R6 ;  /* 0x0000000704067223 */ /* 0x000fe20000000006 */
[----:B--2---:R-:W-:Y:S06]  /*0e40*/  @!P0 BRA `(.L_x_61) ;  /* 0x0000000000108947 */ /* 0x004fec0003800000 */
[----:B------:R-:W-:Y:S02]  /*0e50*/  MOV R4, R8 ;  /* 0x0000000800047202 */ /* 0x000fe40000000f00 */
[----:B------:R-:W-:-:S07]  /*0e60*/  MOV R10, 0xe80 ;  /* 0x00000e80000a7802 */ /* 0x000fce0000000f00 */
[----:B0-----:R-:W-:Y:S05]  /*0e70*/  CALL.REL.NOINC `($__internal_6_$__cuda_sm3x_div_rn_noftz_f32_slowpath) ;  /* 0x0000000000c07944 */ /* 0x001fea0003c00000 */
[----:B------:R-:W-:-:S07]  /*0e80*/  MOV R6, R4 ;  /* 0x0000000400067202 */ /* 0x000fce0000000f00 */
.L_x_61:
[----:B0-----:R-:W-:Y:S05]  /*0e90*/  BSYNC.RECONVERGENT B0 ;  /* 0x0000000000007941 */ /* 0x001fea0003800200 */
.L_x_60:
[----:B------:R-:W0:Y:S01]  /*0ea0*/  MUFU.RCP R7, R8 ;  /* 0x0000000800077308 */ /* 0x000e220000001000 */
[----:B------:R-:W1:Y:S01]  /*0eb0*/  LDCU.64 UR4, c[0x0][0x398] ;  /* 0x00007300ff0477ac */ /* 0x000e620008000a00 */
        /* <DEDUP_REMOVED lines=15> */
[----:B------:R-:W-:Y:S05]  /*0fb0*/  CALL.REL.NOINC `($__internal_6_$__cuda_sm3x_div_rn_noftz_f32_slowpath) ;  /* 0x0000000000707944 */ /* 0x000fea0003c00000 */
[----:B------:R-:W-:-:S07]  /*0fc0*/  MOV R7, R4 ;  /* 0x0000000400077202 */ /* 0x000fce0000000f00 */
.L_x_63:
[----:B------:R-:W-:Y:S05]  /*0fd0*/  BSYNC.RECONVERGENT B0 ;  /* 0x0000000000007941 */ /* 0x000fea0003800200 */
.L_x_62:
[----:B------:R-:W-:Y:S01]  /*0fe0*/  STG.E.64 desc[UR8][R2.64], R6 ;  /* 0x0000000602007986 */ /* 0x000fe2000c101b08 */
[----:B------:R-:W-:Y:S05]  /*0ff0*/  EXIT ;  /* 0x000000000000794d */ /* 0x000fea0003800000 */
        .weak           $__internal_5_$__cuda_sm20_sqrt_rn_f32_slowpath
        .type           $__internal_5_$__cuda_sm20_sqrt_rn_f32_slowpath,@function
        .size           $__internal_5_$__cuda_sm20_sqrt_rn_f32_slowpath,($__internal_6_$__cuda_sm3x_div_rn_noftz_f32_slowpath - $__internal_5_$__cuda_sm20_sqrt_rn_f32_slowpath)
$__internal_5_$__cuda_sm20_sqrt_rn_f32_slowpath:
        /* <DEDUP_REMOVED lines=20> */
.L_x_64:
[----:B------:R-:W-:Y:S01]  /*1140*/  HFMA2 R7, -RZ, RZ, 0, 0 ;  /* 0x00000000ff077431 */ /* 0x000fe200000001ff */
[----:B------:R-:W-:Y:S02]  /*1150*/  MOV R8, R6 ;  /* 0x0000000600087202 */ /* 0x000fe40000000f00 */
[----:B------:R-:W-:-:S04]  /*1160*/  MOV R6, R10 ;  /* 0x0000000a00067202 */ /* 0x000fc80000000f00 */
[----:B------:R-:W-:Y:S05]  /*1170*/  RET.REL.NODEC R6 `(_Z5radonP6float2S0_Pfiii) ;  /* 0xffffffec06a07950 */ /* 0x000fea0003c3ffff */
        .weak           $__internal_6_$__cuda_sm3x_div_rn_noftz_f32_slowpath
        .type           $__internal_6_$__cuda_sm3x_div_rn_noftz_f32_slowpath,@function
        .size           $__internal_6_$__cuda_sm3x_div_rn_noftz_f32_slowpath,(.L_x_164 - $__internal_6_$__cuda_sm3x_div_rn_noftz_f32_slowpath)
$__internal_6_$__cuda_sm3x_div_rn_noftz_f32_slowpath:
        /* <DEDUP_REMOVED lines=34> */
.L_x_66:
[----:B------:R-:W-:Y:S01]  /*13a0*/  LEA R13, R9, 0xc0800000, 0x17 ;  /* 0xc0800000090d7811 */ /* 0x000fe200078eb8ff */
[----:B------:R-:W-:Y:S01]  /*13b0*/  BSSY.RECONVERGENT B2, `(.L_x_71) ;  /* 0x0000036000027945 */ /* 0x000fe20003800200 */
[----:B------:R-:W-:Y:S02]  /*13c0*/  IADD3 R12, PT, PT, R12, -0x7f, RZ ;  /* 0xffffff810c0c7810 */ /* 0x000fe40007ffe0ff */
[----:B------:R-:W-:-:S03]  /*13d0*/  IADD3 R13, PT, PT, -R13, R4, RZ ;  /* 0x000000040d0d7210 */ /* 0x000fc60007ffe1ff */
[C---:B------:R-:W-:Y:S01]  /*13e0*/  IMAD R4, R12.reuse, -0x800000, R11 ;  /* 0xff8000000c047824 */ /* 0x040fe200078e020b */
[----:B------:R-:W0:Y:S01]  /*13f0*/  MUFU.RCP R14, R13 ;  /* 0x0000000d000e7308 */ /* 0x000e220000001000 */
[----:B------:R-:W-:Y:S01]  /*1400*/  FADD.FTZ R15, -R13, -RZ ;  /* 0x800000ff0d0f7221 */ /* 0x000fe20000010100 */
[----:B------:R-:W-:-:S04]  /*1410*/  IADD3 R12, PT, PT, R12, 0x7f, -R9 ;  /* 0x0000007f0c0c7810 */ /* 0x000fc80007ffe809 */
        /* <DEDUP_REMOVED lines=22> */
[CCC-:B------:R-:W-:Y:S01]  /*1580*/  FFMA.RM R12, R16.reuse, R14.reuse, R11.reuse ;  /* 0x0000000e100c7223 */ /* 0x1c0fe2000000400b */
[C---:B------:R-:W-:Y:S02]  /*1590*/  ISETP.NE.AND P2, PT, R13.reuse, RZ, PT ;  /* 0x000000ff0d00720c */ /* 0x040fe40003f45270 */
[----:B------:R-:W-:Y:S02]  /*15a0*/  ISETP.NE.AND P1, PT, R13, RZ, PT ;  /* 0x000000ff0d00720c */ /* 0x000fe40003f25270 */
[----:B------:R-:W-:Y:S01]  /*15b0*/  LOP3.LUT R9, R7, 0x7fffff, RZ, 0xc0, !PT ;  /* 0x007fffff07097812 */ /* 0x000fe200078ec0ff */
[----:B------:R-:W-:Y:S01]  /*15c0*/  FFMA.RP R7, R16, R14, R11 ;  /* 0x0000000e10077223 */ /* 0x000fe2000000800b */
[----:B------:R-:W-:Y:S02]  /*15d0*/  IADD3 R14, PT, PT, R13, 0x20, RZ ;  /* 0x000000200d0e7810 */ /* 0x000fe40007ffe0ff */
        /* <DEDUP_REMOVED lines=15> */
.L_x_73:
[----:B------:R-:W-:-:S04]  /*16d0*/  LOP3.LUT R4, R4, 0x80000000, RZ, 0xc0, !PT ;  /* 0x8000000004047812 */ /* 0x000fc800078ec0ff */
[----:B------:R-:W-:Y:S01]  /*16e0*/  LOP3.LUT R4, R4, 0x7f800000, RZ, 0xfc, !PT ;  /* 0x7f80000004047812 */ /* 0x000fe200078efcff */
[----:B------:R-:W-:Y:S06]  /*16f0*/  BRA `(.L_x_74) ;  /* 0x0000000000047947 */ /* 0x000fec0003800000 */
.L_x_72:
[----:B------:R-:W-:-:S07]  /*1700*/  LEA R4, R12, R4, 0x17 ;  /* 0x000000040c047211 */ /* 0x000fce00078eb8ff */
.L_x_74:
[----:B------:R-:W-:Y:S05]  /*1710*/  BSYNC.RECONVERGENT B2 ;  /* 0x0000000000027941 */ /* 0x000fea0003800200 */
.L_x_71:
[----:B------:R-:W-:Y:S05]  /*1720*/  BRA `(.L_x_75) ;  /* 0x0000000000207947 */ /* 0x000fea0003800000 */
.L_x_70:
[----:B------:R-:W-:-:S04]  /*1730*/  LOP3.LUT R4, R4, 0x80000000, R11, 0x48, !PT ;  /* 0x8000000004047812 */ /* 0x000fc800078e480b */
[----:B------:R-:W-:Y:S01]  /*1740*/  LOP3.LUT R4, R4, 0x7f800000, RZ, 0xfc, !PT ;  /* 0x7f80000004047812 */ /* 0x000fe200078efcff */
[----:B------:R-:W-:Y:S06]  /*1750*/  BRA `(.L_x_75) ;  /* 0x0000000000147947 */ /* 0x000fec0003800000 */
.L_x_69:
[----:B------:R-:W-:Y:S01]  /*1760*/  LOP3.LUT R4, R4, 0x80000000, R11, 0x48, !PT ;  /* 0x8000000004047812 */ /* 0x000fe200078e480b */
[----:B------:R-:W-:Y:S06]  /*1770*/  BRA `(.L_x_75) ;  /* 0x00000000000c7947 */ /* 0x000fec0003800000 */
.L_x_68:
[----:B------:R-:W0:Y:S01]  /*1780*/  MUFU.RSQ R4, -QNAN ;  /* 0xffc0000000047908 */ /* 0x000e220000001400 */
[----:B------:R-:W-:Y:S05]  /*1790*/  BRA `(.L_x_75) ;  /* 0x0000000000047947 */ /* 0x000fea0003800000 */
.L_x_67:
[----:B------:R-:W-:-:S07]  /*17a0*/  FADD.FTZ R4, R11, R4 ;  /* 0x000000040b047221 */ /* 0x000fce0000010000 */
.L_x_75:
[----:B------:R-:W-:Y:S05]  /*17b0*/  BSYNC.RECONVERGENT B1 ;  /* 0x0000000000017941 */ /* 0x000fea0003800200 */
.L_x_65:
[----:B------:R-:W-:-:S04]  /*17c0*/  HFMA2 R11, -RZ, RZ, 0, 0 ;  /* 0x00000000ff0b7431 */ /* 0x000fc800000001ff */
[----:B0-----:R-:W-:Y:S05]  /*17d0*/  RET.REL.NODEC R10 `(_Z5radonP6float2S0_Pfiii) ;  /* 0xffffffe80a087950 */ /* 0x001fea0003c3ffff */
.L_x_76:
        /* <DEDUP_REMOVED lines=10> */
.L_x_164:


//--------------------- .text._Z12updateft_kerPfS_S_iii --------------------------
	.section	.text._Z12updateft_kerPfS_S_iii,"ax",@progbits
	.align	128
        .global         _Z12updateft_kerPfS_S_iii
        .type           _Z12updateft_kerPfS_S_iii,@function
        .size           _Z12updateft_kerPfS_S_iii,(.L_x_173 - _Z12updateft_kerPfS_S_iii)
        .other          _Z12updateft_kerPfS_S_iii,@"STO_CUDA_ENTRY STV_DEFAULT"
_Z12updateft_kerPfS_S_iii:
.text._Z12updateft_kerPfS_S_iii:
[----:B------:R-:W-:Y:S08]  /*0000*/  LDC R1, c[0x0][0x37c] ;  /* 0x0000df00ff017b82 */ /* 0x000ff00000000800 */
[----:B------:R-:W0:Y:S01]  /*0010*/  LDC R0, c[0x0][0x39c] ;  /* 0x0000e700ff007b82 */ /* 0x000e220000000800 */
[----:B------:R-:W1:Y:S01]  /*0020*/  S2R R8, SR_TID.Z ;  /* 0x0000000000087919 */ /* 0x000e620000002300 */
[----:B------:R-:W2:Y:S01]  /*0030*/  LDCU UR6, c[0x0][0x3a0] ;  /* 0x00007400ff0677ac */ /* 0x000ea20008000800 */
[----:B------:R-:W3:Y:S01]  /*0040*/  S2R R11, SR_TID.Y ;  /* 0x00000000000b7919 */ /* 0x000ee20000002200 */
[----:B------:R-:W4:Y:S04]  /*0050*/  LDCU UR7, c[0x0][0x398] ;  /* 0x00007300ff0777ac */ /* 0x000f280008000800 */
[----:B------:R-:W5:Y:S08]  /*0060*/  LDC R7, c[0x0][0x360] ;  /* 0x0000d800ff077b82 */ /* 0x000f700000000800 */
[----:B------:R-:W3:Y:S01]  /*0070*/  LDC R10, c[0x0][0x364] ;  /* 0x0000d900ff0a7b82 */ /* 0x000ee20000000800 */
[----:B0-----:R-:W-:-:S07]  /*0080*/  IABS R2, R0 ;  /* 0x0000000000027213 */ /* 0x001fce0000000000 */
[----:B------:R-:W1:Y:S01]  /*0090*/  S2UR UR4, SR_CTAID.Z ;  /* 0x00000000000479c3 */ /* 0x000e620000002700 */
[----:B------:R-:W0:Y:S07]  /*00a0*/  I2F.RP R6, R2 ;  /* 0x0000000200067306 */ /* 0x000e2e0000209400 */
[----:B------:R-:W1:Y:S08]  /*00b0*/  LDC R3, c[0x0][0x368] ;  /* 0x0000da00ff037b82 */ /* 0x000e700000000800 */
[----:B------:R-:W-:Y:S01]  /*00c0*/  S2UR UR5, SR_CTAID.Y ;  /* 0x00000000000579c3 */ /* 0x000fe20000002600 */
[----:B0-----:R-:W0:Y:S01]  /*00d0*/  MUFU.RCP R6, R6 ;  /* 0x0000000600067308 */ /* 0x001e220000001000 */
[----:B-1----:R-:W-:-:S06]  /*00e0*/  IMAD R3, R3, UR4, R8 ;  /* 0x0000000403037c24 */ /* 0x002fcc000f8e0208 */
[----:B------:R-:W5:Y:S01]  /*00f0*/  S2UR UR4, SR_CTAID.X ;  /* 0x00000000000479c3 */ /* 0x000f620000002500 */
[----:B------:R-:W-:Y:S01]  /*0100*/  LOP3.LUT R8, RZ, R0, RZ, 0x33, !PT ;  /* 0x00000000ff087212 */ /* 0x000fe200078e33ff */
[----:B0-----:R-:W-:Y:S01]  /*0110*/  VIADD R4, R6, 0xffffffe ;  /* 0x0ffffffe06047836 */ /* 0x001fe20000000000 */
[----:B------:R-:W-:-:S03]  /*0120*/  IABS R6, R3 ;  /* 0x0000000300067213 */ /* 0x000fc60000000000 */
[----:B------:R0:W1:Y:S02]  /*0130*/  F2I.FTZ.U32.TRUNC.NTZ R5, R4 ;  /* 0x0000000400057305 */ /* 0x000064000021f000 */
[----:B0-----:R-:W-:Y:S01]  /*0140*/  IMAD.MOV.U32 R4, RZ, RZ, RZ ;  /* 0x000000ffff047224 */ /* 0x001fe200078e00ff */
[----:B-1----:R-:W-:-:S05]  /*0150*/  IADD3 R9, PT, PT, RZ, -R5, RZ ;  /* 0x80000005ff097210 */ /* 0x002fca0007ffe0ff */
[----:B------:R-:W-:-:S04]  /*0160*/  IMAD R9, R9, R2, RZ ;  /* 0x0000000209097224 */ /* 0x000fc800078e02ff */
[----:B------:R-:W-:Y:S01]  /*0170*/  IMAD.HI.U32 R5, R5, R9, R4 ;  /* 0x0000000905057227 */ /* 0x000fe200078e0004 */
[----:B------:R-:W-:Y:S02]  /*0180*/  MOV R9, R6 ;  /* 0x0000000600097202 */ /* 0x000fe40000000f00 */
[----:B------:R-:W-:-:S03]  /*0190*/  LOP3.LUT R4, R3, R0, RZ, 0x3c, !PT ;  /* 0x0000000003047212 */ /* 0x000fc600078e3cff */
[----:B------:R-:W-:Y:S01]  /*01a0*/  IMAD.HI.U32 R5, R5, R9, RZ ;  /* 0x0000000905057227 */ /* 0x000fe200078e00ff */
[----:B------:R-:W-:-:S03]  /*01b0*/  ISETP.GE.AND P0, PT, R4, RZ, PT ;  /* 0x000000ff0400720c */ /* 0x000fc60003f06270 */
[----:B------:R-:W-:-:S04]  /*01c0*/  IMAD.MOV R6, RZ, RZ, -R5 ;  /* 0x000000ffff067224 */ /* 0x000fc800078e0a05 */
[C---:B------:R-:W-:Y:S02]  /*01d0*/  IMAD R9, R2.reuse, R6, R9 ;  /* 0x0000000602097224 */ /* 0x040fe400078e0209 */
[----:B------:R-:W5:Y:S03]  /*01e0*/  S2R R6, SR_TID.X ;  /* 0x0000000000067919 */ /* 0x000f660000002100 */
[----:B------:R-:W-:-:S13]  /*01f0*/  ISETP.GT.U32.AND P2, PT, R2, R9, PT ;  /* 0x000000090200720c */ /* 0x000fda0003f44070 */
[----:B------:R-:W-:Y:S01]  /*0200*/  @!P2 IADD3 R9, PT, PT, R9, -R2, RZ ;  /* 0x800000020909a210 */ /* 0x000fe20007ffe0ff */
[----:B------:R-:W-:-:S03]  /*0210*/  @!P2 VIADD R5, R5, 0x1 ;  /* 0x000000010505a836 */ /* 0x000fc60000000000 */
[----:B------:R-:W-:Y:S01]  /*0220*/  ISETP.GE.U32.AND P1, PT, R9, R2, PT ;  /* 0x000000020900720c */ /* 0x000fe20003f26070 */
[----:B-----5:R-:W-:-:S12]  /*0230*/  IMAD R6, R7, UR4, R6 ;  /* 0x0000000407067c24 */ /* 0x020fd8000f8e0206 */
[----:B------:R-:W-:Y:S01]  /*0240*/  @P1 IADD3 R5, PT, PT, R5, 0x1, RZ ;  /* 0x0000000105051810 */ /* 0x000fe20007ffe0ff */
[----:B---3--:R-:W-:Y:S01]  /*0250*/  IMAD R7, R10, UR5, R11 ;  /* 0x000000050a077c24 */ /* 0x008fe2000f8e020b */
[----:B------:R-:W-:-:S03]  /*0260*/  ISETP.NE.AND P1, PT, R0, RZ, PT ;  /* 0x000000ff0000720c */ /* 0x000fc60003f25270 */
[----:B------:R-:W-:Y:S01]  /*0270*/  @!P0 IMAD.MOV R5, RZ, RZ, -R5 ;  /* 0x000000ffff058224 */ /* 0x000fe200078e0a05 */
[----:B------:R-:W-:-:S04]  /*0280*/  VIMNMX R4, PT, PT, R6, R7, !PT ;  /* 0x0000000706047248 */ /* 0x000fc80007fe0100 */
[----:B------:R-:W-:-:S04]  /*0290*/  SEL R10, R8, R5, !P1 ;  /* 0x00000005080a7207 */ /* 0x000fc80004800000 */
[----:B--2---:R-:W-:-:S04]  /*02a0*/  ISETP.GE.AND P0, PT, R10, UR6, PT ;  /* 0x000000060a007c0c */ /* 0x004fc8000bf06270 */
[----:B----4-:R-:W-:-:S04]  /*02b0*/  ISETP.GE.OR P0, PT, R4, UR7, P0 ;  /* 0x0000000704007c0c */ /* 0x010fc80008706670 */
[----:B------:R-:W-:-:S13]  /*02c0*/  ISETP.LT.OR P0, PT, R0, RZ, P0 ;  /* 0x000000ff0000720c */ /* 0x000fda0000701670 */
[----:B------:R-:W-:Y:S05]  /*02d0*/  @P0 EXIT ;  /* 0x000000000000094d */ /* 0x000fea0003800000 */
[----:B------:R-:W-:Y:S01]  /*02e0*/  ISETP.GE.AND P2, PT, R3, RZ, PT ;  /* 0x000000ff0300720c */ /* 0x000fe20003f46270 */
[----:B------:R-:W0:Y:S01]  /*02f0*/  LDC.64 R4, c[0x0][0x390] ;  /* 0x0000e400ff047b82 */ /* 0x000e220000000a00 */
[----:B------:R-:W-:Y:S01]  /*0300*/  ISETP.GT.U32.AND P0, PT, R2, R9, PT ;  /* 0x000000090200720c */ /* 0x000fe20003f04070 */
[----:B------:R-:W1:Y:S01]  /*0310*/  LDCU.64 UR4, c[0x0][0x358] ;  /* 0x00006b00ff0477ac */ /* 0x000e620008000a00 */
[----:B------:R-:W-:-:S04]  /*0320*/  IADD3 R2, PT, PT, R9, -R2, RZ ;  /* 0x8000000209027210 */ /* 0x000fc80007ffe0ff */
[----:B------:R-:W-:Y:S02]  /*0330*/  SEL R9, R2, R9, !P0 ;  /* 0x0000000902097207 */ /* 0x000fe40004000000 */
[----:B------:R-:W2:Y:S03]  /*0340*/  LDC.64 R2, c[0x0][0x388] ;  /* 0x0000e200ff027b82 */ /* 0x000ea60000000a00 */
[----:B------:R-:W-:-:S05]  /*0350*/  @!P2 IMAD.MOV R9, RZ, RZ, -R9 ;  /* 0x000000ffff09a224 */ /* 0x000fca00078e0a09 */
[----:B------:R-:W-:-:S05]  /*0360*/  SEL R9, R8, R9, !P1 ;  /* 0x0000000908097207 */ /* 0x000fca0004800000 */
[----:B------:R-:W-:-:S04]  /*0370*/  IMAD R0, R10, R0, R9 ;  /* 0x000000000a007224 */ /* 0x000fc800078e0209 */
[----:B------:R-:W-:-:S04]  /*0380*/  IMAD R7, R0, UR7, R7 ;  /* 0x0000000700077c24 */ /* 0x000fc8000f8e0207 */
[----:B------:R-:W-:Y:S02]  /*0390*/  IMAD R9, R7, UR7, R6 ;  /* 0x0000000707097c24 */ /* 0x000fe4000f8e0206 */
[----:B------:R-:W3:Y:S02]  /*03a0*/  LDC.64 R6, c[0x0][0x380] ;  /* 0x0000e000ff067b82 */ /* 0x000ee40000000a00 */
[----:B--2---:R-:W-:-:S04]  /*03b0*/  IMAD.WIDE R2, R9, 0x4, R2 ;  /* 0x0000000409027825 */ /* 0x004fc800078e0202 */
[C---:B0-----:R-:W-:Y:S02]  /*03c0*/  IMAD.WIDE R4, R9.reuse, 0x4, R4 ;  /* 0x0000000409047825 */ /* 0x041fe400078e0204 */
[----:B-1----:R-:W2:Y:S04]  /*03d0*/  LDG.E R2, desc[UR4][R2.64] ;  /* 0x0000000402027981 */ /* 0x002ea8000c1e1900 */
[----:B------:R-:W4:Y:S01]  /*03e0*/  LDG.E R5, desc[UR4][R4.64] ;  /* 0x0000000404057981 */ /* 0x000f22000c1e1900 */
[----:B---3--:R-:W-:-:S04]  /*03f0*/  IMAD.WIDE R6, R9, 0x4, R6 ;  /* 0x0000000409067825 */ /* 0x008fc800078e0206 */
[----:B--2---:R-:W-:-:S04]  /*0400*/  FADD R0, R2, R2 ;  /* 0x0000000202007221 */ /* 0x004fc80000000000 */
[----:B----4-:R-:W-:-:S05]  /*0410*/  FADD R9, R0, -R5 ;  /* 0x8000000500097221 */ /* 0x010fca0000000000 */
[----:B------:R-:W-:Y:S01]  /*0420*/  STG.E desc[UR4][R6.64], R9 ;  /* 0x0000000906007986 */ /* 0x000fe2000c101904 */
[----:B------:R-:W-:Y:S05]  /*0430*/  EXIT ;  /* 0x000000000000794d */ /* 0x000fea0003800000 */
.L_x_77:
        /* <DEDUP_REMOVED lines=12> */
.L_x_173:


//--------------------- .text._Z5prox2P6float4fiii --------------------------
	.section	.text._Z5prox2P6float4fiii,"ax",@progbits
	.align	128
        .global         _Z5prox2P6float4fiii
        .type           _Z5prox2P6float4fiii,@function
        .size           _Z5prox2P6float4fiii,(.L_x_167 - _Z5prox2P6float4fiii)
        .other          _Z5prox2P6float4fiii,@"STO_CUDA_ENTRY STV_DEFAULT"
_Z5prox2P6float4fiii:
.text._Z5prox2P6float4fiii:
        /* <DEDUP_REMOVED lines=16> */
[----:B0-----:R-:W-:-:S04]  /*0100*/  VIADD R4, R3, 0xffffffe ;  /* 0x0ffffffe03047836 */ /* 0x001fc80000000000 */
[----:B------:R0:W1:Y:S02]  /*0110*/  F2I.FTZ.U32.TRUNC.NTZ R5, R4 ;  /* 0x0000000400057305 */ /* 0x000064000021f000 */
[----:B0-----:R-:W-:Y:S02]  /*0120*/  IMAD.MOV.U32 R4, RZ, RZ, RZ ;  /* 0x000000ffff047224 */ /* 0x001fe400078e00ff */
[----:B-1----:R-:W-:-:S04]  /*0130*/  IMAD.MOV R9, RZ, RZ, -R5 ;  /* 0x000000ffff097224 */ /* 0x002fc800078e0a05 */
[----:B------:R-:W-:Y:S01]  /*0140*/  IMAD R3, R9, R2, RZ ;  /* 0x0000000209037224 */ /* 0x000fe200078e02ff */
[----:B------:R-:W-:-:S03]  /*0150*/  IABS R9, R7 ;  /* 0x0000000700097213 */ /* 0x000fc60000000000 */
[----:B------:R-:W-:Y:S01]  /*0160*/  IMAD.HI.U32 R5, R5, R3, R4 ;  /* 0x0000000305057227 */ /* 0x000fe200078e0004 */
[----:B------:R-:W-:-:S04]  /*0170*/  LOP3.LUT R4, R7, R0, RZ, 0x3c, !PT ;  /* 0x0000000007047212 */ /* 0x000fc800078e3cff */
[----:B------:R-:W-:Y:S01]  /*0180*/  ISETP.GE.AND P0, PT, R4, RZ, PT ;  /* 0x000000ff0400720c */ /* 0x000fe20003f06270 */
[----:B------:R-:W-:Y:S01]  /*0190*/  IMAD.HI.U32 R5, R5, R9, RZ ;  /* 0x0000000905057227 */ /* 0x000fe200078e00ff */
[----:B------:R-:W-:-:S04]  /*01a0*/  LOP3.LUT R4, RZ, R0, RZ, 0x33, !PT ;  /* 0x00000000ff047212 */ /* 0x000fc800078e33ff */
[----:B------:R-:W-:-:S05]  /*01b0*/  IADD3 R3, PT, PT, -R5, RZ, RZ ;  /* 0x000000ff05037210 */ /* 0x000fca0007ffe1ff */
[C---:B------:R-:W-:Y:S02]  /*01c0*/  IMAD R9, R2.reuse, R3, R9 ;  /* 0x0000000302097224 */ /* 0x040fe400078e0209 */
[----:B------:R-:W5:Y:S03]  /*01d0*/  S2R R3, SR_TID.X ;  /* 0x0000000000037919 */ /* 0x000f660000002100 */
[----:B------:R-:W-:-:S13]  /*01e0*/  ISETP.GT.U32.AND P2, PT, R2, R9, PT ;  /* 0x000000090200720c */ /* 0x000fda0003f44070 */
[----:B------:R-:W-:Y:S02]  /*01f0*/  @!P2 IMAD.IADD R9, R9, 0x1, -R2 ;  /* 0x000000010909a824 */ /* 0x000fe400078e0a02 */
[----:B------:R-:W-:-:S03]  /*0200*/  @!P2 VIADD R5, R5, 0x1 ;  /* 0x000000010505a836 */ /* 0x000fc60000000000 */
[----:B------:R-:W-:Y:S01]  /*0210*/  ISETP.GE.U32.AND P1, PT, R9, R2, PT ;  /* 0x000000020900720c */ /* 0x000fe20003f26070 */
[----:B-----5:R-:W-:-:S12]  /*0220*/  IMAD R12, R12, UR4, R3 ;  /* 0x000000040c0c7c24 */ /* 0x020fd8000f8e0203 */
[----:B------:R-:W-:Y:S01]  /*0230*/  @P1 VIADD R5, R5, 0x1 ;  /* 0x0000000105051836 */ /* 0x000fe20000000000 */
[----:B------:R-:W-:Y:S01]  /*0240*/  ISETP.NE.AND P1, PT, R0, RZ, PT ;  /* 0x000000ff0000720c */ /* 0x000fe20003f25270 */
[----:B---3--:R-:W-:-:S03]  /*0250*/  IMAD R3, R6, UR5, R11 ;  /* 0x0000000506037c24 */ /* 0x008fc6000f8e020b */
[----:B------:R-:W-:-:S04]  /*0260*/  @!P0 IADD3 R5, PT, PT, -R5, RZ, RZ ;  /* 0x000000ff05058210 */ /* 0x000fc80007ffe1ff */
[----:B------:R-:W-:Y:S02]  /*0270*/  SEL R6, R4, R5, !P1 ;  /* 0x0000000504067207 */ /* 0x000fe40004800000 */
[----:B------:R-:W-:Y:S02]  /*0280*/  VIMNMX R5, PT, PT, R12, R3, !PT ;  /* 0x000000030c057248 */ /* 0x000fe40007fe0100 */
[----:B--2---:R-:W-:-:S04]  /*0290*/  ISETP.GE.AND P0, PT, R6, UR6, PT ;  /* 0x0000000606007c0c */ /* 0x004fc8000bf06270 */
[----:B----4-:R-:W-:-:S04]  /*02a0*/  ISETP.GE.OR P0, PT, R5, UR7, P0 ;  /* 0x0000000705007c0c */ /* 0x010fc80008706670 */
[----:B------:R-:W-:-:S13]  /*02b0*/  ISETP.LT.OR P0, PT, R0, RZ, P0 ;  /* 0x000000ff0000720c */ /* 0x000fda0000701670 */
[----:B------:R-:W-:Y:S05]  /*02c0*/  @P0 EXIT ;  /* 0x000000000000094d */ /* 0x000fea0003800000 */
[----:B------:R-:W0:Y:S01]  /*02d0*/  LDC R5, c[0x0][0x388] ;  /* 0x0000e200ff057b82 */ /* 0x000e220000000800 */
[----:B------:R-:W-:Y:S01]  /*02e0*/  ISETP.GE.AND P2, PT, R7, RZ, PT ;  /* 0x000000ff0700720c */ /* 0x000fe20003f46270 */
[----:B------:R-:W1:Y:S01]  /*02f0*/  LDCU.64 UR4, c[0x0][0x358] ;  /* 0x00006b00ff0477ac */ /* 0x000e620008000a00 */
[----:B------:R-:W-:Y:S01]  /*0300*/  ISETP.GT.U32.AND P0, PT, R2, R9, PT ;  /* 0x000000090200720c */ /* 0x000fe20003f04070 */
[----:B------:R-:W-:-:S05]  /*0310*/  IMAD.IADD R2, R9, 0x1, -R2 ;  /* 0x0000000109027824 */ /* 0x000fca00078e0a02 */
[----:B------:R-:W-:-:S05]  /*0320*/  SEL R9, R2, R9, !P0 ;  /* 0x0000000902097207 */ /* 0x000fca0004000000 */
[----:B------:R-:W-:-:S05]  /*0330*/  @!P2 IMAD.MOV R9, RZ, RZ, -R9 ;  /* 0x000000ffff09a224 */ /* 0x000fca00078e0a09 */
[----:B------:R-:W-:Y:S01]  /*0340*/  SEL R9, R4, R9, !P1 ;  /* 0x0000000904097207 */ /* 0x000fe20004800000 */
[----:B0-----:R-:W-:-:S04]  /*0350*/  VIADD R2, R5, 0x1800000 ;  /* 0x0180000005027836 */ /* 0x001fc80000000000 */
[----:B------:R-:W-:Y:S01]  /*0360*/  IMAD R0, R6, R0, R9 ;  /* 0x0000000006007224 */ /* 0x000fe200078e0209 */
[----:B------:R-:W-:-:S03]  /*0370*/  LOP3.LUT R2, R2, 0x7f800000, RZ, 0xc0, !PT ;  /* 0x7f80000002027812 */ /* 0x000fc600078ec0ff */
[----:B------:R-:W-:Y:S01]  /*0380*/  IMAD R3, R0, UR7, R3 ;  /* 0x0000000700037c24 */ /* 0x000fe2000f8e0203 */
[----:B------:R-:W-:-:S03]  /*0390*/  ISETP.GT.U32.AND P0, PT, R2, 0x1ffffff, PT ;  /* 0x01ffffff0200780c */ /* 0x000fc60003f04070 */
[----:B------:R-:W-:-:S10]  /*03a0*/  IMAD R12, R3, UR7, R12 ;  /* 0x00000007030c7c24 */ /* 0x000fd4000f8e020c */
[----:B-1----:R-:W-:Y:S05]  /*03b0*/  @P0 BRA `(.L_x_78) ;  /* 0x0000000000100947 */ /* 0x002fea0003800000 */
[----:B------:R-:W-:-:S07]  /*03c0*/  MOV R2, 0x3e0 ;  /* 0x000003e000027802 */ /* 0x000fce0000000f00 */
[----:B------:R-:W-:Y:S05]  /*03d0*/  CALL.REL.NOINC `($__internal_7_$__cuda_sm20_rcp_rn_f32_slowpath) ;  /* 0x0000000400547944 */ /* 0x000fea0003c00000 */
[----:B------:R-:W-:Y:S01]  /*03e0*/  MOV R2, R0 ;  /* 0x0000000000027202 */ /* 0x000fe20000000f00 */
[----:B------:R-:W-:Y:S06]  /*03f0*/  BRA `(.L_x_79) ;  /* 0x0000000000107947 */ /* 0x000fec0003800000 */
.L_x_78:
[----:B------:R-:W0:Y:S02]  /*0400*/  MUFU.RCP R2, R5 ;  /* 0x0000000500027308 */ /* 0x000e240000001000 */
[----:B0-----:R-:W-:-:S04]  /*0410*/  FFMA R0, R2, R5, -1 ;  /* 0xbf80000002007423 */ /* 0x001fc80000000005 */
[----:B------:R-:W-:-:S04]  /*0420*/  FADD.FTZ R3, -R0, -RZ ;  /* 0x800000ff00037221 */ /* 0x000fc80000010100 */
[----:B------:R-:W-:-:S07]  /*0430*/  FFMA R2, R2, R3, R2 ;  /* 0x0000000302027223 */ /* 0x000fce0000000002 */
.L_x_79:
[----:B------:R-:W0:Y:S02]  /*0440*/  LDC.64 R4, c[0x0][0x380] ;  /* 0x0000e000ff047b82 */ /* 0x000e240000000a00 */
[----:B0-----:R-:W-:-:S05]  /*0450*/  IMAD.WIDE R12, R12, 0x10, R4 ;  /* 0x000000100c0c7825 */ /* 0x001fca00078e0204 */
[----:B------:R-:W2:Y:S01]  /*0460*/  LDG.E.128 R4, desc[UR4][R12.64] ;  /* 0x000000040c047981 */ /* 0x000ea2000c1e1d00 */
[----:B------:R-:W-:Y:S01]  /*0470*/  BSSY.RECONVERGENT B0, `(.L_x_80) ;  /* 0x0000010000007945 */ /* 0x000fe20003800200 */
[----:B--2---:R-:W-:-:S04]  /*0480*/  FMUL R3, R5, R5 ;  /* 0x0000000505037220 */ /* 0x004fc80000400000 */
[----:B------:R-:W-:-:S04]  /*0490*/  FFMA R3, R4, R4, R3 ;  /* 0x0000000404037223 */ /* 0x000fc80000000003 */
[----:B------:R-:W-:-:S04]  /*04a0*/  FFMA R0, R6, R6, R3 ;  /* 0x0000000606007223 */ /* 0x000fc80000000003 */
[----:B------:R-:W-:-:S04]  /*04b0*/  FFMA R10, R7, R7, R0 ;  /* 0x00000007070a7223 */ /* 0x000fc80000000000 */
[----:B------:R-:W-:Y:S01]  /*04c0*/  VIADD R0, R10, 0xf3000000 ;  /* 0xf30000000a007836 */ /* 0x000fe20000000000 */
[----:B------:R0:W1:Y:S04]  /*04d0*/  MUFU.RSQ R9, R10 ;  /* 0x0000000a00097308 */ /* 0x0000680000001400 */
[----:B------:R-:W-:-:S13]  /*04e0*/  ISETP.GT.U32.AND P0, PT, R0, 0x727fffff, PT ;  /* 0x727fffff0000780c */ /* 0x000fda0003f04070 */
[----:B01----:R-:W-:Y:S05]  /*04f0*/  @!P0 BRA `(.L_x_81) ;  /* 0x00000000000c8947 */ /* 0x003fea0003800000 */
[----:B------:R-:W-:-:S07]  /*0500*/  MOV R14, 0x520 ;  /* 0x00000520000e7802 */ /* 0x000fce0000000f00 */
[----:B------:R-:W-:Y:S05]  /*0510*/  CALL.REL.NOINC `($__internal_8_$__cuda_sm20_sqrt_rn_f32_slowpath) ;  /* 0x0000000400d47944 */ /* 0x000fea0003c00000 */
[----:B------:R-:W-:Y:S05]  /*0520*/  BRA `(.L_x_82) ;  /* 0x0000000000107947 */ /* 0x000fea0003800000 */
.L_x_81:
[----:B------:R-:W-:Y:S01]  /*0530*/  FMUL.FTZ R3, R10, R9 ;  /* 0x000000090a037220 */ /* 0x000fe20000410000 */
[----:B------:R-:W-:-:S03]  /*0540*/  FMUL.FTZ R8, R9, 0.5 ;  /* 0x3f00000009087820 */ /* 0x000fc60000410000 */
[----:B------:R-:W-:-:S04]  /*0550*/  FFMA R0, -R3, R3, R10 ;  /* 0x0000000303007223 */ /* 0x000fc8000000010a */
[----:B------:R-:W-:-:S07]  /*0560*/  FFMA R3, R0, R8, R3 ;  /* 0x0000000800037223 */ /* 0x000fce0000000003 */
.L_x_82:
[----:B------:R-:W-:Y:S05]  /*0570*/  BSYNC.RECONVERGENT B0 ;  /* 0x0000000000007941 */ /* 0x000fea0003800200 */
.L_x_80:
[----:B------:R-:W-:Y:S01]  /*0580*/  FMUL R3, R3, R2 ;  /* 0x0000000203037220 */ /* 0x000fe20000400000 */
[----:B------:R-:W-:Y:S04]  /*0590*/  BSSY.RECONVERGENT B0, `(.L_x_83) ;  /* 0x000000d000007945 */ /* 0x000fe80003800200 */
[----:B------:R-:W-:-:S04]  /*05a0*/  FMNMX R3, R3, 1, !PT ;  /* 0x3f80000003037809 */ /* 0x000fc80007800000 */
[----:B------:R-:W0:Y:S08]  /*05b0*/  MUFU.RCP R0, R3 ;  /* 0x0000000300007308 */ /* 0x000e300000001000 */
[----:B------:R-:W1:Y:S01]  /*05c0*/  FCHK P0, R4, R3 ;  /* 0x0000000304007302 */ /* 0x000e620000000000 */
[----:B0-----:R-:W-:-:S04]  /*05d0*/  FFMA R9, -R3, R0, 1 ;  /* 0x3f80000003097423 */ /* 0x001fc80000000100 */
[----:B------:R-:W-:-:S04]  /*05e0*/  FFMA R9, R0, R9, R0 ;  /* 0x0000000900097223 */ /* 0x000fc80000000000 */
[----:B------:R-:W-:-:S04]  /*05f0*/  FFMA R8, R4, R9, RZ ;  /* 0x0000000904087223 */ /* 0x000fc800000000ff */
[----:B------:R-:W-:-:S04]  /*0600*/  FFMA R0, -R3, R8, R4 ;  /* 0x0000000803007223 */ /* 0x000fc80000000104 */
[----:B------:R-:W-:Y:S01]  /*0610*/  FFMA R8, R9, R0, R8 ;  /* 0x0000000009087223 */ /* 0x000fe20000000008 */
[----:B-1----:R-:W-:Y:S06]  /*0620*/  @!P0 BRA `(.L_x_84) ;  /* 0x00000000000c8947 */ /* 0x002fec0003800000 */
[----:B------:R-:W-:-:S07]  /*0630*/  MOV R2, 0x650 ;  /* 0x0000065000027802 */ /* 0x000fce0000000f00 */
[----:B------:R-:W-:Y:S05]  /*0640*/  CALL.REL.NOINC `($__internal_9_$__cuda_sm3x_div_rn_noftz_f32_slowpath) ;  /* 0x0000000400e47944 */ /* 0x000fea0003c00000 */
[----:B------:R-:W-:-:S07]  /*0650*/  IMAD.MOV.U32 R8, RZ, RZ, R0 ;  /* 0x000000ffff087224 */ /* 0x000fce00078e0000 */
.L_x_84:
[----:B------:R-:W-:Y:S05]  /*0660*/  BSYNC.RECONVERGENT B0 ;  /* 0x0000000000007941 */ /* 0x000fea0003800200 */
.L_x_83:
[----:B------:R-:W0:Y:S01]  /*0670*/  MUFU.RCP R0, R3 ;  /* 0x0000000300007308 */ /* 0x000e220000001000 */
[----:B------:R-:W-:Y:S07]  /*0680*/  BSSY.RECONVERGENT B0, `(.L_x_85) ;  /* 0x000000c000007945 */ /* 0x000fee0003800200 */
[----:B------:R-:W1:Y:S01]  /*0690*/  FCHK P0, R5, R3 ;  /* 0x0000000305007302 */ /* 0x000e620000000000 */
[----:B0-----:R-:W-:-:S04]  /*06a0*/  FFMA R9, -R3, R0, 1 ;  /* 0x3f80000003097423 */ /* 0x001fc80000000100 */
[----:B------:R-:W-:-:S04]  /*06b0*/  FFMA R11, R0, R9, R0 ;  /* 0x00000009000b7223 */ /* 0x000fc80000000000 */
[----:B------:R-:W-:-:S04]  /*06c0*/  FFMA R0, R5, R11, RZ ;  /* 0x0000000b05007223 */ /* 0x000fc800000000ff */
[----:B------:R-:W-:-:S04]  /*06d0*/  FFMA R9, -R3, R0, R5 ;  /* 0x0000000003097223 */ /* 0x000fc80000000105 */
[----:B------:R-:W-:Y:S01]  /*06e0*/  FFMA R9, R11, R9, R0 ;  /* 0x000000090b097223 */ /* 0x000fe20000000000 */
[----:B-1----:R-:W-:Y:S06]  /*06f0*/  @!P0 BRA `(.L_x_86) ;  /* 0x0000000000108947 */ /* 0x002fec0003800000 */
[----:B------:R-:W-:Y:S01]  /*0700*/  IMAD.MOV.U32 R4, RZ, RZ, R5 ;  /* 0x000000ffff047224 */ /* 0x000fe200078e0005 */
[----:B------:R-:W-:-:S07]  /*0710*/  MOV R2, 0x730 ;  /* 0x0000073000027802 */ /* 0x000fce0000000f00 */
[----:B------:R-:W-:Y:S05]  /*0720*/  CALL.REL.NOINC `($__internal_9_$__cuda_sm3x_div_rn_noftz_f32_slowpath) ;  /* 0x0000000400ac7944 */ /* 0x000fea0003c00000 */
[----:B------:R-:W-:-:S07]  /*0730*/  MOV R9, R0 ;  /* 0x0000000000097202 */ /* 0x000fce0000000f00 */
.L_x_86:
[----:B------:R-:W-:Y:S05]  /*0740*/  BSYNC.RECONVERGENT B0 ;  /* 0x0000000000007941 */ /* 0x000fea0003800200 */
.L_x_85:
        /* <DEDUP_REMOVED lines=12> */
[----:B------:R-:W-:-:S07]  /*0810*/  IMAD.MOV.U32 R10, RZ, RZ, R0 ;  /* 0x000000ffff0a7224 */ /* 0x000fce00078e0000 */
.L_x_88:
[----:B------:R-:W-:Y:S05]  /*0820*/  BSYNC.RECONVERGENT B0 ;  /* 0x0000000000007941 */ /* 0x000fea0003800200 */
.L_x_87:
        /* <DEDUP_REMOVED lines=13> */
.L_x_90:
[----:B------:R-:W-:Y:S05]  /*0900*/  BSYNC.RECONVERGENT B0 ;  /* 0x0000000000007941 */ /* 0x000fea0003800200 */
.L_x_89:
[----:B------:R-:W-:Y:S01]  /*0910*/  STG.E.128 desc[UR4][R12.64], R8 ;  /* 0x000000080c007986 */ /* 0x000fe2000c101d04 */
[----:B------:R-:W-:Y:S05]  /*0920*/  EXIT ;  /* 0x000000000000794d */ /* 0x000fea0003800000 */
        .weak           $__internal_7_$__cuda_sm20_rcp_rn_f32_slowpath
        .type           $__internal_7_$__cuda_sm20_rcp_rn_f32_slowpath,@function
        .size           $__internal_7_$__cuda_sm20_rcp_rn_f32_slowpath,($__internal_8_$__cuda_sm20_sqrt_rn_f32_slowpath - $__internal_7_$__cuda_sm20_rcp_rn_f32_slowpath)
$__internal_7_$__cuda_sm20_rcp_rn_f32_slowpath:
[----:B------:R-:W0:Y:S02]  /*0930*/  LDC R0, c[0x0][0x388] ;  /* 0x0000e200ff007b82 */ /* 0x000e240000000800 */
[----:B0-----:R-:W-:-:S05]  /*0940*/  IMAD.SHL.U32 R4, R0, 0x2, RZ ;  /* 0x0000000200047824 */ /* 0x001fca00078e00ff */
[----:B------:R-:W-:-:S04]  /*0950*/  SHF.R.U32.HI R3, RZ, 0x18, R4 ;  /* 0x00000018ff037819 */ /* 0x000fc80000011604 */
[----:B------:R-:W-:-:S13]  /*0960*/  ISETP.NE.U32.AND P0, PT, R3, RZ, PT ;  /* 0x000000ff0300720c */ /* 0x000fda0003f05070 */
[----:B------:R-:W-:Y:S05]  /*0970*/  @P0 BRA `(.L_x_91) ;  /* 0x0000000000280947 */ /* 0x000fea0003800000 */
[----:B------:R-:W-:-:S13]  /*0980*/  ISETP.NE.AND P0, PT, R4, RZ, PT ;  /* 0x000000ff0400720c */ /* 0x000fda0003f05270 */
[----:B------:R0:W1:Y:S01]  /*0990*/  @!P0 MUFU.RCP R3, R0 ;  /* 0x0000000000038308 */ /* 0x0000620000001000 */
[----:B------:R-:W-:Y:S05]  /*09a0*/  @!P0 BRA `(.L_x_92) ;  /* 0x0000000000a48947 */ /* 0x000fea0003800000 */
[----:B------:R-:W-:-:S04]  /*09b0*/  FFMA R4, R0, 1.84467440737095516160e+19, RZ ;  /* 0x5f80000000047823 */ /* 0x000fc800000000ff */
[----:B-1----:R-:W0:Y:S02]  /*09c0*/  MUFU.RCP R3, R4 ;  /* 0x0000000400037308 */ /* 0x002e240000001000 */
[----:B0-----:R-:W-:-:S04]  /*09d0*/  FFMA R0, R4, R3, -1 ;  /* 0xbf80000004007423 */ /* 0x001fc80000000003 */
[----:B------:R-:W-:-:S04]  /*09e0*/  FADD.FTZ R0, -R0, -RZ ;  /* 0x800000ff00007221 */ /* 0x000fc80000010100 */
[----:B------:R-:W-:-:S04]  /*09f0*/  FFMA R0, R3, R0, R3 ;  /* 0x0000000003007223 */ /* 0x000fc80000000003 */
[----:B------:R-:W-:Y:S01]  /*0a00*/  FFMA R3, R0, 1.84467440737095516160e+19, RZ ;  /* 0x5f80000000037823 */ /* 0x000fe200000000ff */
[----:B------:R-:W-:Y:S06]  /*0a10*/  BRA `(.L_x_92) ;  /* 0x0000000000887947 */ /* 0x000fec0003800000 */
.L_x_91:
[----:B------:R-:W-:-:S05]  /*0a20*/  VIADD R4, R3, 0xffffff03 ;  /* 0xffffff0303047836 */ /* 0x000fca0000000000 */
[----:B------:R-:W-:-:S13]  /*0a30*/  ISETP.GT.U32.AND P0, PT, R4, 0x1, PT ;  /* 0x000000010400780c */ /* 0x000fda0003f04070 */
[----:B------:R-:W-:Y:S05]  /*0a40*/  @P0 BRA `(.L_x_93) ;  /* 0x0000000000780947 */ /* 0x000fea0003800000 */
[----:B------:R-:W-:Y:S01]  /*0a50*/  LOP3.LUT R5, R0, 0x7fffff, RZ, 0xc0, !PT ;  /* 0x007fffff00057812 */ /* 0x000fe200078ec0ff */
[----:B------:R-:W-:-:S03]  /*0a60*/  IMAD.MOV.U32 R9, RZ, RZ, 0x3 ;  /* 0x00000003ff097424 */ /* 0x000fc600078e00ff */
[----:B------:R-:W-:Y:S02]  /*0a70*/  LOP3.LUT R5, R5, 0x3f800000, RZ, 0xfc, !PT ;  /* 0x3f80000005057812 */ /* 0x000fe400078efcff */
[----:B------:R-:W-:Y:S02]  /*0a80*/  SHF.L.U32 R10, R9, R4, RZ ;  /* 0x00000004090a7219 */ /* 0x000fe400000006ff */
[----:B------:R-:W0:Y:S02]  /*0a90*/  MUFU.RCP R6, R5 ;  /* 0x0000000500067308 */ /* 0x000e240000001000 */
[----:B0-----:R-:W-:-:S04]  /*0aa0*/  FFMA R7, R5, R6, -1 ;  /* 0xbf80000005077423 */ /* 0x001fc80000000006 */
[----:B------:R-:W-:-:S04]  /*0ab0*/  FADD.FTZ R7, -R7, -RZ ;  /* 0x800000ff07077221 */ /* 0x000fc80000010100 */
[CCC-:B------:R-:W-:Y:S01]  /*0ac0*/  FFMA.RM R8, R6.reuse, R7.reuse, R6.reuse ;  /* 0x0000000706087223 */ /* 0x1c0fe20000004006 */
[----:B------:R-:W-:-:S04]  /*0ad0*/  FFMA.RP R7, R6, R7, R6 ;  /* 0x0000000706077223 */ /* 0x000fc80000008006 */
[C---:B------:R-:W-:Y:S02]  /*0ae0*/  LOP3.LUT R6, R8.reuse, 0x7fffff, RZ, 0xc0, !PT ;  /* 0x007fffff08067812 */ /* 0x040fe400078ec0ff */
[----:B------:R-:W-:Y:S02]  /*0af0*/  FSETP.NEU.FTZ.AND P0, PT, R8, R7, PT ;  /* 0x000000070800720b */ /* 0x000fe40003f1d000 */
[----:B------:R-:W-:Y:S02]  /*0b00*/  LOP3.LUT R7, R6, 0x800000, RZ, 0xfc, !PT ;  /* 0x0080000006077812 */ /* 0x000fe400078efcff */
[----:B------:R-:W-:Y:S02]  /*0b10*/  SEL R6, RZ, 0xffffffff, !P0 ;  /* 0xffffffffff067807 */ /* 0x000fe40004000000 */
[----:B------:R-:W-:Y:S02]  /*0b20*/  LOP3.LUT R5, R10, R7, RZ, 0xc0, !PT ;  /* 0x000000070a057212 */ /* 0x000fe400078ec0ff */
[----:B------:R-:W-:-:S02]  /*0b30*/  IADD3 R6, PT, PT, -R6, RZ, RZ ;  /* 0x000000ff06067210 */ /* 0x000fc40007ffe1ff */
[-C--:B------:R-:W-:Y:S02]  /*0b40*/  SHF.R.U32.HI R5, RZ, R4.reuse, R5 ;  /* 0x00000004ff057219 */ /* 0x080fe40000011605 */
[----:B------:R-:W-:Y:S02]  /*0b50*/  LOP3.LUT P1, RZ, R6, R4, R7, 0xf8, !PT ;  /* 0x0000000406ff7212 */ /* 0x000fe4000782f807 */
[C---:B------:R-:W-:Y:S02]  /*0b60*/  LOP3.LUT P0, RZ, R5.reuse, 0x1, RZ, 0xc0, !PT ;  /* 0x0000000105ff7812 */ /* 0x040fe4000780c0ff */
[----:B------:R-:W-:-:S04]  /*0b70*/  LOP3.LUT P2, RZ, R5, 0x2, RZ, 0xc0, !PT ;  /* 0x0000000205ff7812 */ /* 0x000fc8000784c0ff */
[----:B------:R-:W-:Y:S02]  /*0b80*/  PLOP3.LUT P0, PT, P0, P1, P2, 0xe0, 0x0 ;  /* 0x000000000000781c */ /* 0x000fe40000703c20 */
[----:B------:R-:W-:Y:S02]  /*0b90*/  LOP3.LUT P1, RZ, R0, 0x7fffff, RZ, 0xc0, !PT ;  /* 0x007fffff00ff7812 */ /* 0x000fe4000782c0ff */
[----:B------:R-:W-:-:S05]  /*0ba0*/  SEL R4, RZ, 0x1, !P0 ;  /* 0x00000001ff047807 */ /* 0x000fca0004000000 */
[----:B------:R-:W-:-:S05]  /*0bb0*/  IMAD.MOV R4, RZ, RZ, -R4 ;  /* 0x000000ffff047224 */ /* 0x000fca00078e0a04 */
[----:B------:R-:W-:Y:S01]  /*0bc0*/  ISETP.GE.AND P0, PT, R4, RZ, PT ;  /* 0x000000ff0400720c */ /* 0x000fe20003f06270 */
[----:B------:R-:W-:-:S05]  /*0bd0*/  VIADD R4, R3, 0xffffff04 ;  /* 0xffffff0403047836 */ /* 0x000fca0000000000 */
[----:B------:R-:W-:-:S07]  /*0be0*/  SHF.R.U32.HI R3, RZ, R4, R7 ;  /* 0x00000004ff037219 */ /* 0x000fce0000011607 */
[----:B------:R-:W-:-:S05]  /*0bf0*/  @!P0 VIADD R3, R3, 0x1 ;  /* 0x0000000103038836 */ /* 0x000fca0000000000 */
[----:B------:R-:W-:-:S04]  /*0c00*/  @!P1 SHF.L.U32 R3, R3, 0x1, RZ ;  /* 0x0000000103039819 */ /* 0x000fc800000006ff */
[----:B------:R-:W-:Y:S01]  /*0c10*/  LOP3.LUT R3, R3, 0x80000000, R0, 0xf8, !PT ;  /* 0x8000000003037812 */ /* 0x000fe200078ef800 */
[----:B------:R-:W-:Y:S06]  /*0c20*/  BRA `(.L_x_92) ;  /* 0x0000000000047947 */ /* 0x000fec0003800000 */
.L_x_93:
[----:B------:R2:W3:Y:S02]  /*0c30*/  MUFU.RCP R3, R0 ;  /* 0x0000000000037308 */ /* 0x0004e40000001000 */
.L_x_92:
[----:B0123--:R-:W-:Y:S02]  /*0c40*/  IMAD.MOV.U32 R0, RZ, RZ, R3 ;  /* 0x000000ffff007224 */ /* 0x00ffe400078e0003 */
[----:B------:R-:W-:-:S04]  /*0c50*/  IMAD.MOV.U32 R3, RZ, RZ, 0x0 ;  /* 0x00000000ff037424 */ /* 0x000fc800078e00ff */
[----:B------:R-:W-:Y:S05]  /*0c60*/  RET.REL.NODEC R2 `(_Z5prox2P6float4fiii) ;  /* 0xfffffff002e47950 */ /* 0x000fea0003c3ffff */
        .weak           $__internal_8_$__cuda_sm20_sqrt_rn_f32_slowpath
        .type           $__internal_8_$__cuda_sm20_sqrt_rn_f32_slowpath,@function
        .size           $__internal_8_$__cuda_sm20_sqrt_rn_f32_slowpath,($__internal_9_$__cuda_sm3x_div_rn_noftz_f32_slowpath - $__internal_8_$__cuda_sm20_sqrt_rn_f32_slowpath)
$__internal_8_$__cuda_sm20_sqrt_rn_f32_slowpath:
[----:B------:R-:W-:-:S13]  /*0c70*/  LOP3.LUT P0, RZ, R10, 0x7fffffff, RZ, 0xc0, !PT ;  /* 0x7fffffff0aff7812 */ /* 0x000fda000780c0ff */
[----:B------:R-:W-:Y:S01]  /*0c80*/  @!P0 IMAD.MOV.U32 R3, RZ, RZ, R10 ;  /* 0x000000ffff038224 */ /* 0x000fe200078e000a */
[----:B------:R-:W-:Y:S06]  /*0c90*/  @!P0 BRA `(.L_x_94) ;  /* 0x0000000000448947 */ /* 0x000fec0003800000 */
[----:B------:R-:W-:Y:S02]  /*0ca0*/  FSETP.GEU.FTZ.AND P0, PT, R10, RZ, PT ;  /* 0x000000ff0a00720b */ /* 0x000fe40003f1e000 */
[----:B------:R-:W-:-:S11]  /*0cb0*/  MOV R0, R10 ;  /* 0x0000000a00007202 */ /* 0x000fd60000000f00 */
[----:B------:R-:W-:Y:S01]  /*0cc0*/  @!P0 IMAD.MOV.U32 R3, RZ, RZ, 0x7fffffff ;  /* 0x7fffffffff038424 */ /* 0x000fe200078e00ff */
[----:B------:R-:W-:Y:S06]  /*0cd0*/  @!P0 BRA `(.L_x_94) ;  /* 0x0000000000348947 */ /* 0x000fec0003800000 */
[----:B------:R-:W-:-:S13]  /*0ce0*/  FSETP.GTU.FTZ.AND P0, PT, |R0|, +INF , PT ;  /* 0x7f8000000000780b */ /* 0x000fda0003f1c200 */
[----:B------:R-:W-:Y:S01]  /*0cf0*/  @P0 FADD.FTZ R3, R0, 1 ;  /* 0x3f80000000030421 */ /* 0x000fe20000010000 */
[----:B------:R-:W-:Y:S06]  /*0d00*/  @P0 BRA `(.L_x_94) ;  /* 0x0000000000280947 */ /* 0x000fec0003800000 */
[----:B------:R-:W-:-:S13]  /*0d10*/  FSETP.NEU.FTZ.AND P0, PT, |R0|, +INF , PT ;  /* 0x7f8000000000780b */ /* 0x000fda0003f1d200 */
[----:B------:R-:W-:-:S04]  /*0d20*/  @P0 FFMA R8, R0, 1.84467440737095516160e+19, RZ ;  /* 0x5f80000000080823 */ /* 0x000fc800000000ff */
[----:B------:R-:W0:Y:S02]  /*0d30*/  @P0 MUFU.RSQ R3, R8 ;  /* 0x0000000800030308 */ /* 0x000e240000001400 */
[----:B0-----:R-:W-:Y:S01]  /*0d40*/  @P0 FMUL.FTZ R9, R8, R3 ;  /* 0x0000000308090220 */ /* 0x001fe20000410000 */
[----:B------:R-:W-:Y:S01]  /*0d50*/  @P0 FMUL.FTZ R11, R3, 0.5 ;  /* 0x3f000000030b0820 */ /* 0x000fe20000410000 */
[----:B------:R-:W-:Y:S02]  /*0d60*/  @!P0 IMAD.MOV.U32 R3, RZ, RZ, R0 ;  /* 0x000000ffff038224 */ /* 0x000fe400078e0000 */
[----:B------:R-:W-:-:S04]  /*0d70*/  @P0 FADD.FTZ R10, -R9, -RZ ;  /* 0x800000ff090a0221 */ /* 0x000fc80000010100 */
[----:B------:R-:W-:-:S04]  /*0d80*/  @P0 FFMA R10, R9, R10, R8 ;  /* 0x0000000a090a0223 */ /* 0x000fc80000000008 */
[----:B------:R-:W-:-:S04]  /*0d90*/  @P0 FFMA R10, R10, R11, R9 ;  /* 0x0000000b0a0a0223 */ /* 0x000fc80000000009 */
[----:B------:R-:W-:-:S07]  /*0da0*/  @P0 FMUL.FTZ R3, R10, 2.3283064365386962891e-10 ;  /* 0x2f8000000a030820 */ /* 0x000fce0000410000 */
.L_x_94:
[----:B------:R-:W-:Y:S01]  /*0db0*/  MOV R8, R14 ;  /* 0x0000000e00087202 */ /* 0x000fe20000000f00 */
[----:B------:R-:W-:-:S04]  /*0dc0*/  IMAD.MOV.U32 R9, RZ, RZ, 0x0 ;  /* 0x00000000ff097424 */ /* 0x000fc800078e00ff */
[----:B------:R-:W-:Y:S05]  /*0dd0*/  RET.REL.NODEC R8 `(_Z5prox2P6float4fiii) ;  /* 0xfffffff008887950 */ /* 0x000fea0003c3ffff */
        .weak           $__internal_9_$__cuda_sm3x_div_rn_noftz_f32_slowpath
        .type           $__internal_9_$__cuda_sm3x_div_rn_noftz_f32_slowpath,@function
        .size           $__internal_9_$__cuda_sm3x_div_rn_noftz_f32_slowpath,(.L_x_167 - $__internal_9_$__cuda_sm3x_div_rn_noftz_f32_slowpath)
$__internal_9_$__cuda_sm3x_div_rn_noftz_f32_slowpath:
[--C-:B------:R-:W-:Y:S01]  /*0de0*/  SHF.R.U32.HI R14, RZ, 0x17, R3.reuse ;  /* 0x00000017ff0e7819 */ /* 0x100fe20000011603 */
[----:B------:R-:W-:Y:S01]  /*0df0*/  BSSY.RECONVERGENT B1, `(.L_x_95) ;  /* 0x0000063000017945 */ /* 0x000fe20003800200 */
[----:B------:R-:W-:Y:S01]  /*0e00*/  SHF.R.U32.HI R0, RZ, 0x17, R4 ;  /* 0x00000017ff007819 */ /* 0x000fe20000011604 */
[----:B------:R-:W-:Y:S01]  /*0e10*/  IMAD.MOV.U32 R15, RZ, RZ, R3 ;  /* 0x000000ffff0f7224 */ /* 0x000fe200078e0003 */
[----:B------:R-:W-:Y:S02]  /*0e20*/  LOP3.LUT R14, R14, 0xff, RZ, 0xc0, !PT ;  /* 0x000000ff0e0e7812 */ /* 0x000fe400078ec0ff */
[----:B------:R-:W-:-:S03]  /*0e30*/  LOP3.LUT R17, R0, 0xff, RZ, 0xc0, !PT ;  /* 0x000000ff00117812 */ /* 0x000fc600078ec0ff */
[----:B------:R-:W-:Y:S01]  /*0e40*/  VIADD R16, R14, 0xffffffff ;  /* 0xffffffff0e107836 */ /* 0x000fe20000000000 */
[----:B------:R-:W-:-:S04]  /*0e50*/  IADD3 R0, PT, PT, R17, -0x1, RZ ;  /* 0xffffffff11007810 */ /* 0x000fc80007ffe0ff */
        /* <DEDUP_REMOVED lines=23> */
[----:B------:R-:W-:Y:S02]  /*0fd0*/  @!P0 IMAD.MOV.U32 R11, RZ, RZ, -0x40 ;  /* 0xffffffc0ff0b8424 */ /* 0x000fe400078e00ff */
[----:B------:R-:W-:Y:S01]  /*0fe0*/  @!P0 FFMA R4, R4, 1.84467440737095516160e+19, RZ ;  /* 0x5f80000004048823 */ /* 0x000fe200000000ff */
[----:B------:R-:W-:Y:S01]  /*0ff0*/  @!P1 FFMA R15, R3, 1.84467440737095516160e+19, RZ ;  /* 0x5f800000030f9823 */ /* 0x000fe200000000ff */
[----:B------:R-:W-:-:S07]  /*1000*/  @!P1 VIADD R11, R11, 0x40 ;  /* 0x000000400b0b9836 */ /* 0x000fce0000000000 */
.L_x_96:
[----:B------:R-:W-:Y:S01]  /*1010*/  LEA R0, R14, 0xc0800000, 0x17 ;  /* 0xc08000000e007811 */ /* 0x000fe200078eb8ff */
[----:B------:R-:W-:Y:S01]  /*1020*/  VIADD R17, R17, 0xffffff81 ;  /* 0xffffff8111117836 */ /* 0x000fe20000000000 */
[----:B------:R-:W-:Y:S02]  /*1030*/  BSSY.RECONVERGENT B2, `(.L_x_101) ;  /* 0x0000035000027945 */ /* 0x000fe40003800200 */
[----:B------:R-:W-:Y:S01]  /*1040*/  IADD3 R16, PT, PT, -R0, R15, RZ ;  /* 0x0000000f00107210 */ /* 0x000fe20007ffe1ff */
[C---:B------:R-:W-:Y:S01]  /*1050*/  IMAD R0, R17.reuse, -0x800000, R4 ;  /* 0xff80000011007824 */ /* 0x040fe200078e0204 */
[----:B------:R-:W-:Y:S02]  /*1060*/  IADD3 R14, PT, PT, R17, 0x7f, -R14 ;  /* 0x0000007f110e7810 */ /* 0x000fe40007ffe80e */
[----:B------:R-:W0:Y:S01]  /*1070*/  MUFU.RCP R15, R16 ;  /* 0x00000010000f7308 */ /* 0x000e220000001000 */
[----:B------:R-:W-:Y:S02]  /*1080*/  FADD.FTZ R19, -R16, -RZ ;  /* 0x800000ff10137221 */ /* 0x000fe40000010100 */
[----:B------:R-:W-:-:S02]  /*1090*/  IMAD.IADD R11, R14, 0x1, R11 ;  /* 0x000000010e0b7824 */ /* 0x000fc400078e020b */
        /* <DEDUP_REMOVED lines=9> */
[----:B------:R-:W-:-:S05]  /*1130*/  IADD3 R16, PT, PT, R4, R11, RZ ;  /* 0x0000000b04107210 */ /* 0x000fca0007ffe0ff */
        /* <DEDUP_REMOVED lines=11> */
[C---:B------:R-:W-:Y:S01]  /*11f0*/  VIADD R14, R16.reuse, 0x20 ;  /* 0x00000020100e7836 */ /* 0x040fe20000000000 */
[C---:B------:R-:W-:Y:S02]  /*1200*/  ISETP.NE.AND P2, PT, R16.reuse, RZ, PT ;  /* 0x000000ff1000720c */ /* 0x040fe40003f45270 */
[----:B------:R-:W-:Y:S02]  /*1210*/  ISETP.NE.AND P1, PT, R16, RZ, PT ;  /* 0x000000ff1000720c */ /* 0x000fe40003f25270 */
[----:B------:R-:W-:Y:S01]  /*1220*/  LOP3.LUT R11, R4, 0x7fffff, RZ, 0xc0, !PT ;  /* 0x007fffff040b7812 */ /* 0x000fe200078ec0ff */
[CCC-:B------:R-:W-:Y:S01]  /*1230*/  FFMA.RP R4, R15.reuse, R19.reuse, R18.reuse ;  /* 0x000000130f047223 */ /* 0x1c0fe20000008012 */
[----:B------:R-:W-:Y:S01]  /*1240*/  FFMA.RM R15, R15, R19, R18 ;  /* 0x000000130f0f7223 */ /* 0x000fe20000004012 */
[----:B------:R-:W-:Y:S02]  /*1250*/  IADD3 R16, PT, PT, -R16, RZ, RZ ;  /* 0x000000ff10107210 */ /* 0x000fe40007ffe1ff */
        /* <DEDUP_REMOVED lines=14> */
.L_x_103:
[----:B------:R-:W-:-:S04]  /*1340*/  LOP3.LUT R0, R0, 0x80000000, RZ, 0xc0, !PT ;  /* 0x8000000000007812 */ /* 0x000fc800078ec0ff */
[----:B------:R-:W-:Y:S01]  /*1350*/  LOP3.LUT R0, R0, 0x7f800000, RZ, 0xfc, !PT ;  /* 0x7f80000000007812 */ /* 0x000fe200078efcff */
[----:B------:R-:W-:Y:S06]  /*1360*/  BRA `(.L_x_104) ;  /* 0x0000000000047947 */ /* 0x000fec0003800000 */
.L_x_102:
[----:B------:R-:W-:-:S07]  /*1370*/  IMAD R0, R11, 0x800000, R0 ;  /* 0x008000000b007824 */ /* 0x000fce00078e0200 */
.L_x_104:
[----:B------:R-:W-:Y:S05]  /*1380*/  BSYNC.RECONVERGENT B2 ;  /* 0x0000000000027941 */ /* 0x000fea0003800200 */
.L_x_101:
[----:B------:R-:W-:Y:S05]  /*1390*/  BRA `(.L_x_105) ;  /* 0x0000000000207947 */ /* 0x000fea0003800000 */
.L_x_100:
[----:B------:R-:W-:-:S04]  /*13a0*/  LOP3.LUT R0, R15, 0x80000000, R4, 0x48, !PT ;  /* 0x800000000f007812 */ /* 0x000fc800078e4804 */
[----:B------:R-:W-:Y:S01]  /*13b0*/  LOP3.LUT R0, R0, 0x7f800000, RZ, 0xfc, !PT ;  /* 0x7f80000000007812 */ /* 0x000fe200078efcff */
[----:B------:R-:W-:Y:S06]  /*13c0*/  BRA `(.L_x_105) ;  /* 0x0000000000147947 */ /* 0x000fec0003800000 */
.L_x_99:
[----:B------:R-:W-:Y:S01]  /*13d0*/  LOP3.LUT R0, R15, 0x80000000, R4, 0x48, !PT ;  /* 0x800000000f007812 */ /* 0x000fe200078e4804 */
[----:B------:R-:W-:Y:S06]  /*13e0*/  BRA `(.L_x_105) ;  /* 0x00000000000c7947 */ /* 0x000fec0003800000 */
.L_x_98:
[----:B------:R-:W0:Y:S01]  /*13f0*/  MUFU.RSQ R0, -QNAN ;  /* 0xffc0000000007908 */ /* 0x000e220000001400 */
[----:B------:R-:W-:Y:S05]  /*1400*/  BRA `(.L_x_105) ;  /* 0x0000000000047947 */ /* 0x000fea0003800000 */
.L_x_97:
[----:B------:R-:W-:-:S07]  /*1410*/  FADD.FTZ R0, R4, R3 ;  /* 0x0000000304007221 */ /* 0x000fce0000010000 */
.L_x_105:
[----:B------:R-:W-:Y:S05]  /*1420*/  BSYNC.RECONVERGENT B1 ;  /* 0x0000000000017941 */ /* 0x000fea0003800200 */
.L_x_95:
[----:B------:R-:W-:Y:S01]  /*1430*/  MOV R14, R2 ;  /* 0x00000002000e7202 */ /* 0x000fe20000000f00 */
[----:B------:R-:W-:-:S04]  /*1440*/  IMAD.MOV.U32 R15, RZ, RZ, 0x0 ;  /* 0x00000000ff0f7424 */ /* 0x000fc800078e00ff */
[----:B0-----:R-:W-:Y:S05]  /*1450*/  RET.REL.NODEC R14 `(_Z5prox2P6float4fiii) ;  /* 0xffffffe80ee87950 */ /* 0x001fea0003c3ffff */
.L_x_106:
        /* <DEDUP_REMOVED lines=10> */
.L_x_167:


//--------------------- .text._Z5prox1PfS_fiii    --------------------------
	.section	.text._Z5prox1PfS_fiii,"ax",@progbits
	.align	128
        .global         _Z5prox1PfS_fiii
        .type           _Z5prox1PfS_fiii,@function
        .size           _Z5prox1PfS_fiii,(.L_x_168 - _Z5prox1PfS_fiii)
        .other          _Z5prox1PfS_fiii,@"STO_CUDA_ENTRY STV_DEFAULT"
_Z5prox1PfS_fiii:
.text._Z5prox1PfS_fiii:
[----:B------:R-:W-:Y:S01]  /*0000*/  LDC R1, c[0x0][0x37c] ;  /* 0x0000df00ff017b82 */ /* 0x000fe20000000800 */
[----:B------:R-:W0:Y:S07]  /*0010*/  S2R R5, SR_TID.Y ;  /* 0x0000000000057919 */ /* 0x000e2e0000002200 */
[----:B------:R-:W1:Y:S01]  /*0020*/  LDC R0, c[0x0][0x360] ;  /* 0x0000d800ff007b82 */ /* 0x000e620000000800 */
[----:B------:R-:W2:Y:S01]  /*0030*/  LDCU.64 UR8, c[0x0][0x398] ;  /* 0x00007300ff0877ac */ /* 0x000ea20008000a00 */
[----:B------:R-:W1:Y:S01]  /*0040*/  S2R R3, SR_TID.X ;  /* 0x0000000000037919 */ /* 0x000e620000002100 */
[----:B------:R-:W3:Y:S01]  /*0050*/  LDCU UR7, c[0x0][0x394] ;  /* 0x00007280ff0777ac */ /* 0x000ee20008000800 */
[----:B------:R-:W4:Y:S04]  /*0060*/  S2R R2, SR_TID.Z ;  /* 0x0000000000027919 */ /* 0x000f280000002300 */
[----:B------:R-:W0:Y:S08]  /*0070*/  S2UR UR5, SR_CTAID.Y ;  /* 0x00000000000579c3 */ /* 0x000e300000002600 */
[----:B------:R-:W0:Y:S08]  /*0080*/  LDC R6, c[0x0][0x364] ;  /* 0x0000d900ff067b82 */ /* 0x000e300000000800 */
[----:B------:R-:W1:Y:S08]  /*0090*/  S2UR UR4, SR_CTAID.X ;  /* 0x00000000000479c3 */ /* 0x000e700000002500 */
[----:B------:R-:W4:Y:S08]  /*00a0*/  S2UR UR6, SR_CTAID.Z ;  /* 0x00000000000679c3 */ /* 0x000f300000002700 */
[----:B------:R-:W4:Y:S01]  /*00b0*/  LDC R7, c[0x0][0x368] ;  /* 0x0000da00ff077b82 */ /* 0x000f220000000800 */
[----:B0-----:R-:W-:-:S05]  /*00c0*/  IMAD R6, R6, UR5, R5 ;  /* 0x0000000506067c24 */ /* 0x001fca000f8e0205 */
[----:B--2---:R-:W-:Y:S01]  /*00d0*/  ISETP.GE.AND P0, PT, R6, UR8, PT ;  /* 0x0000000806007c0c */ /* 0x004fe2000bf06270 */
[----:B-1----:R-:W-:-:S05]  /*00e0*/  IMAD R0, R0, UR4, R3 ;  /* 0x0000000400007c24 */ /* 0x002fca000f8e0203 */
[----:B---3--:R-:W-:Y:S01]  /*00f0*/  ISETP.GE.OR P0, PT, R0, UR7, P0 ;  /* 0x0000000700007c0c */ /* 0x008fe20008706670 */
[----:B----4-:R-:W-:-:S05]  /*0100*/  IMAD R7, R7, UR6, R2 ;  /* 0x0000000607077c24 */ /* 0x010fca000f8e0202 */
[----:B------:R-:W-:-:S13]  /*0110*/  ISETP.GE.OR P0, PT, R7, UR9, P0 ;  /* 0x0000000907007c0c */ /* 0x000fda0008706670 */
[----:B------:R-:W-:Y:S05]  /*0120*/  @P0 EXIT ;  /* 0x000000000000094d */ /* 0x000fea0003800000 */
[----:B------:R-:W0:Y:S01]  /*0130*/  LDC.64 R2, c[0x0][0x388] ;  /* 0x0000e200ff027b82 */ /* 0x000e220000000a00 */
[----:B------:R-:W1:Y:S01]  /*0140*/  LDCU.64 UR4, c[0x0][0x358] ;  /* 0x00006b00ff0477ac */ /* 0x000e620008000a00 */
[----:B------:R-:W-:-:S04]  /*0150*/  IMAD R7, R7, UR8, R6 ;  /* 0x0000000807077c24 */ /* 0x000fc8000f8e0206 */
[----:B------:R-:W-:Y:S02]  /*0160*/  IMAD R7, R7, UR7, R0 ;  /* 0x0000000707077c24 */ /* 0x000fe4000f8e0200 */
[----:B------:R-:W2:Y:S08]  /*0170*/  LDC.64 R4, c[0x0][0x380] ;  /* 0x0000e000ff047b82 */ /* 0x000eb00000000a00 */
[----:B------:R-:W3:Y:S01]  /*0180*/  LDC R8, c[0x0][0x390] ;  /* 0x0000e400ff087b82 */ /* 0x000ee20000000800 */
[----:B0-----:R-:W-:-:S06]  /*0190*/  IMAD.WIDE R2, R7, 0x4, R2 ;  /* 0x0000000407027825 */ /* 0x001fcc00078e0202 */
[----:B-1----:R-:W4:Y:S01]  /*01a0*/  LDG.E R3, desc[UR4][R2.64] ;  /* 0x0000000402037981 */ /* 0x002f22000c1e1900 */
[----:B--2---:R-:W-:-:S05]  /*01b0*/  IMAD.WIDE R4, R7, 0x4, R4 ;  /* 0x0000000407047825 */ /* 0x004fca00078e0204 */
[----:B------:R-:W4:Y:S01]  /*01c0*/  LDG.E R0, desc[UR4][R4.64] ;  /* 0x0000000404007981 */ /* 0x000f22000c1e1900 */
[----:B---3--:R-:W-:-:S04]  /*01d0*/  FADD R7, R8, 1 ;  /* 0x3f80000008077421 */ /* 0x008fc80000000000 */
[----:B------:R-:W0:Y:S01]  /*01e0*/  MUFU.RCP R6, R7 ;  /* 0x0000000700067308 */ /* 0x000e220000001000 */
[----:B------:R-:W-:Y:S01]  /*01f0*/  BSSY.RECONVERGENT B0, `(.L_x_107) ;  /* 0x000000c000007945 */ /* 0x000fe20003800200 */
[----:B0-----:R-:W-:-:S04]  /*0200*/  FFMA R9, -R7, R6, 1 ;  /* 0x3f80000007097423 */ /* 0x001fc80000000106 */
[----:B------:R-:W-:Y:S01]  /*0210*/  FFMA R9, R6, R9, R6 ;  /* 0x0000000906097223 */ /* 0x000fe20000000006 */
[----:B----4-:R-:W-:-:S04]  /*0220*/  FFMA R0, -R3, R8, R0 ;  /* 0x0000000803007223 */ /* 0x010fc80000000100 */
[----:B------:R-:W0:Y:S01]  /*0230*/  FCHK P0, R0, R7 ;  /* 0x0000000700007302 */ /* 0x000e220000000000 */
[----:B------:R-:W-:-:S04]  /*0240*/  FFMA R6, R0, R9, RZ ;  /* 0x0000000900067223 */ /* 0x000fc800000000ff */
[----:B------:R-:W-:-:S04]  /*0250*/  FFMA R8, -R7, R6, R0 ;  /* 0x0000000607087223 */ /* 0x000fc80000000100 */
[----:B------:R-:W-:Y:S01]  /*0260*/  FFMA R9, R9, R8, R6 ;  /* 0x0000000809097223 */ /* 0x000fe20000000006 */
[----:B0-----:R-:W-:Y:S06]  /*0270*/  @!P0 BRA `(.L_x_108) ;  /* 0x00000000000c8947 */ /* 0x001fec0003800000 */
[----:B------:R-:W-:-:S07]  /*0280*/  MOV R2, 0x2a0 ;  /* 0x000002a000027802 */ /* 0x000fce0000000f00 */
[----:B------:R-:W-:Y:S05]  /*0290*/  CALL.REL.NOINC `($__internal_10_$__cuda_sm3x_div_rn_noftz_f32_slowpath) ;  /* 0x0000000000107944 */ /* 0x000fea0003c00000 */
[----:B------:R-:W-:-:S07]  /*02a0*/  IMAD.MOV.U32 R9, RZ, RZ, R0 ;  /* 0x000000ffff097224 */ /* 0x000fce00078e0000 */
.L_x_108:
[----:B------:R-:W-:Y:S05]  /*02b0*/  BSYNC.RECONVERGENT B0 ;  /* 0x0000000000007941 */ /* 0x000fea0003800200 */
.L_x_107:
[----:B------:R-:W-:Y:S01]  /*02c0*/  STG.E desc[UR4][R4.64], R9 ;  /* 0x0000000904007986 */ /* 0x000fe2000c101904 */
[----:B------:R-:W-:Y:S05]  /*02d0*/  EXIT ;  /* 0x000000000000794d */ /* 0x000fea0003800000 */
        .weak           $__internal_10_$__cuda_sm3x_div_rn_noftz_f32_slowpath
        .type           $__internal_10_$__cuda_sm3x_div_rn_noftz_f32_slowpath,@function
        .size           $__internal_10_$__cuda_sm3x_div_rn_noftz_f32_slowpath,(.L_x_168 - $__internal_10_$__cuda_sm3x_div_rn_noftz_f32_slowpath)
$__internal_10_$__cuda_sm3x_div_rn_noftz_f32_slowpath:
[----:B------:R-:W-:Y:S01]  /*02e0*/  SHF.R.U32.HI R6, RZ, 0x17, R7 ;  /* 0x00000017ff067819 */ /* 0x000fe20000011607 */
[----:B------:R-:W-:Y:S01]  /*02f0*/  BSSY.RECONVERGENT B1, `(.L_x_109) ;  /* 0x0000064000017945 */ /* 0x000fe20003800200 */
[--C-:B------:R-:W-:Y:S01]  /*0300*/  SHF.R.U32.HI R3, RZ, 0x17, R0.reuse ;  /* 0x00000017ff037819 */ /* 0x100fe20000011600 */
[----:B------:R-:W-:Y:S01]  /*0310*/  IMAD.MOV.U32 R9, RZ, RZ, R0 ;  /* 0x000000ffff097224 */ /* 0x000fe200078e0000 */
        /* <DEDUP_REMOVED lines=8> */
[----:B------:R-:W-:Y:S01]  /*03a0*/  FSETP.GTU.FTZ.AND P0, PT, |R0|, +INF , PT ;  /* 0x7f8000000000780b */ /* 0x000fe20003f1c200 */
[----:B------:R-:W-:Y:S01]  /*03b0*/  IMAD.MOV.U32 R3, RZ, RZ, R7 ;  /* 0x000000ffff037224 */ /* 0x000fe200078e0007 */
        /* <DEDUP_REMOVED lines=22> */
.L_x_110:
[----:B------:R-:W-:Y:S01]  /*0520*/  LEA R0, R8, 0xc0800000, 0x17 ;  /* 0xc080000008007811 */ /* 0x000fe200078eb8ff */
[----:B------:R-:W-:Y:S01]  /*0530*/  VIADD R6, R6, 0xffffff81 ;  /* 0xffffff8106067836 */ /* 0x000fe20000000000 */
[----:B------:R-:W-:Y:S03]  /*0540*/  BSSY.RECONVERGENT B2, `(.L_x_115) ;  /* 0x0000035000027945 */ /* 0x000fe60003800200 */
[----:B------:R-:W-:Y:S02]  /*0550*/  IMAD.IADD R7, R7, 0x1, -R0 ;  /* 0x0000000107077824 */ /* 0x000fe400078e0a00 */
[C---:B------:R-:W-:Y:S02]  /*0560*/  IMAD R0, R6.reuse, -0x800000, R9 ;  /* 0xff80000006007824 */ /* 0x040fe400078e0209 */
[----:B------:R0:W1:Y:S01]  /*0570*/  MUFU.RCP R3, R7 ;  /* 0x0000000700037308 */ /* 0x0000620000001000 */
[----:B------:R-:W-:Y:S01]  /*0580*/  FADD.FTZ R11, -R7, -RZ ;  /* 0x800000ff070b7221 */ /* 0x000fe20000010100 */
[----:B0-----:R-:W-:-:S05]  /*0590*/  IADD3 R7, PT, PT, R6, 0x7f, -R8 ;  /* 0x0000007f06077810 */ /* 0x001fca0007ffe808 */
[----:B------:R-:W-:Y:S02]  /*05a0*/  IMAD.IADD R7, R7, 0x1, R10 ;  /* 0x0000000107077824 */ /* 0x000fe400078e020a */
[----:B-1----:R-:W-:-:S04]  /*05b0*/  FFMA R12, R3, R11, 1 ;  /* 0x3f800000030c7423 */ /* 0x002fc8000000000b */
[----:B------:R-:W-:-:S04]  /*05c0*/  FFMA R14, R3, R12, R3 ;  /* 0x0000000c030e7223 */ /* 0x000fc80000000003 */
[----:B------:R-:W-:-:S04]  /*05d0*/  FFMA R3, R0, R14, RZ ;  /* 0x0000000e00037223 */ /* 0x000fc800000000ff */
[----:B------:R-:W-:-:S04]  /*05e0*/  FFMA R12, R11, R3, R0 ;  /* 0x000000030b0c7223 */ /* 0x000fc80000000000 */
[----:B------:R-:W-:-:S04]  /*05f0*/  FFMA R9, R14, R12, R3 ;  /* 0x0000000c0e097223 */ /* 0x000fc80000000003 */
[----:B------:R-:W-:-:S04]  /*0600*/  FFMA R12, R11, R9, R0 ;  /* 0x000000090b0c7223 */ /* 0x000fc80000000000 */
        /* <DEDUP_REMOVED lines=15> */
[----:B------:R-:W-:Y:S02]  /*0700*/  VIADD R8, R10, 0x20 ;  /* 0x000000200a087836 */ /* 0x000fe40000000000 */
[-CC-:B------:R-:W-:Y:S01]  /*0710*/  FFMA.RM R6, R14, R12.reuse, R9.reuse ;  /* 0x0000000c0e067223 */ /* 0x180fe20000004009 */
[----:B------:R-:W-:Y:S02]  /*0720*/  ISETP.NE.AND P2, PT, R10, RZ, PT ;  /* 0x000000ff0a00720c */ /* 0x000fe40003f45270 */
[----:B------:R-:W-:Y:S01]  /*0730*/  LOP3.LUT R7, R3, 0x7fffff, RZ, 0xc0, !PT ;  /* 0x007fffff03077812 */ /* 0x000fe200078ec0ff */
[----:B------:R-:W-:Y:S01]  /*0740*/  FFMA.RP R3, R14, R12, R9 ;  /* 0x0000000c0e037223 */ /* 0x000fe20000008009 */
[----:B------:R-:W-:Y:S01]  /*0750*/  IMAD.MOV R9, RZ, RZ, -R10 ;  /* 0x000000ffff097224 */ /* 0x000fe200078e0a0a */
[----:B------:R-:W-:Y:S02]  /*0760*/  ISETP.NE.AND P1, PT, R10, RZ, PT ;  /* 0x000000ff0a00720c */ /* 0x000fe40003f25270 */
        /* <DEDUP_REMOVED lines=14> */
.L_x_117:
[----:B------:R-:W-:-:S04]  /*0850*/  LOP3.LUT R0, R0, 0x80000000, RZ, 0xc0, !PT ;  /* 0x8000000000007812 */ /* 0x000fc800078ec0ff */
[----:B------:R-:W-:Y:S01]  /*0860*/  LOP3.LUT R0, R0, 0x7f800000, RZ, 0xfc, !PT ;  /* 0x7f80000000007812 */ /* 0x000fe200078efcff */
[----:B------:R-:W-:Y:S06]  /*0870*/  BRA `(.L_x_118) ;  /* 0x0000000000047947 */ /* 0x000fec0003800000 */
.L_x_116:
[----:B------:R-:W-:-:S07]  /*0880*/  IMAD R0, R7, 0x800000, R0 ;  /* 0x0080000007007824 */ /* 0x000fce00078e0200 */
.L_x_118:
[----:B------:R-:W-:Y:S05]  /*0890*/  BSYNC.RECONVERGENT B2 ;  /* 0x0000000000027941 */ /* 0x000fea0003800200 */
.L_x_115:
[----:B------:R-:W-:Y:S05]  /*08a0*/  BRA `(.L_x_119) ;  /* 0x0000000000207947 */ /* 0x000fea0003800000 */
.L_x_114:
[----:B------:R-:W-:-:S04]  /*08b0*/  LOP3.LUT R0, R7, 0x80000000, R9, 0x48, !PT ;  /* 0x8000000007007812 */ /* 0x000fc800078e4809 */
[----:B------:R-:W-:Y:S01]  /*08c0*/  LOP3.LUT R0, R0, 0x7f800000, RZ, 0xfc, !PT ;  /* 0x7f80000000007812 */ /* 0x000fe200078efcff */
[----:B------:R-:W-:Y:S06]  /*08d0*/  BRA `(.L_x_119) ;  /* 0x0000000000147947 */ /* 0x000fec0003800000 */
.L_x_113:
[----:B------:R-:W-:Y:S01]  /*08e0*/  LOP3.LUT R0, R7, 0x80000000, R9, 0x48, !PT ;  /* 0x8000000007007812 */ /* 0x000fe200078e4809 */
[----:B------:R-:W-:Y:S06]  /*08f0*/  BRA `(.L_x_119) ;  /* 0x00000000000c7947 */ /* 0x000fec0003800000 */
.L_x_112:
[----:B------:R-:W0:Y:S01]  /*0900*/  MUFU.RSQ R0, -QNAN ;  /* 0xffc0000000007908 */ /* 0x000e220000001400 */
[----:B------:R-:W-:Y:S05]  /*0910*/  BRA `(.L_x_119) ;  /* 0x0000000000047947 */ /* 0x000fea0003800000 */
.L_x_111:
[----:B------:R-:W-:-:S07]  /*0920*/  FADD.FTZ R0, R0, R3 ;  /* 0x0000000300007221 */ /* 0x000fce0000010000 */
.L_x_119:
[----:B------:R-:W-:Y:S05]  /*0930*/  BSYNC.RECONVERGENT B1 ;  /* 0x0000000000017941 */ /* 0x000fea0003800200 */
.L_x_109:
[----:B------:R-:W-:-:S04]  /*0940*/  IMAD.MOV.U32 R3, RZ, RZ, 0x0 ;  /* 0x00000000ff037424 */ /* 0x000fc800078e00ff */
[----:B0-----:R-:W-:Y:S05]  /*0950*/  RET.REL.NODEC R2 `(_Z5prox1PfS_fiii) ;  /* 0xfffffff402a87950 */ /* 0x001fea0003c3ffff */
.L_x_120:
        /* <DEDUP_REMOVED lines=10> */
.L_x_168:


//--------------------- .text._Z6mulphiP6float2S0_iiii --------------------------
	.section	.text._Z6mulphiP6float2S0_iiii,"ax",@progbits
	.align	128
        .global         _Z6mulphiP6float2S0_iiii
        .type           _Z6mulphiP6float2S0_iiii,@function
        .size           _Z6mulphiP6float2S0_iiii,(.L_x_176 - _Z6mulphiP6float2S0_iiii)
        .other          _Z6mulphiP6float2S0_iiii,@"STO_CUDA_ENTRY STV_DEFAULT"
_Z6mulphiP6float2S0_iiii:
.text._Z6mulphiP6float2S0_iiii:
        /* <DEDUP_REMOVED lines=21> */
[----:B------:R-:W-:Y:S01]  /*0150*/  IMAD R9, R6, UR8, R7 ;  /* 0x0000000806097c24 */ /* 0x000fe2000f8e0207 */
[----:B------:R-:W2:Y:S03]  /*0160*/  LDCU UR6, c[0x0][0x390] ;  /* 0x00007200ff0677ac */ /* 0x000ea60008000800 */
[----:B------:R-:W-:Y:S02]  /*0170*/  IMAD R9, R9, UR7, R0 ;  /* 0x0000000709097c24 */ /* 0x000fe4000f8e0200 */
[----:B------:R-:W3:Y:S02]  /*0180*/  LDC.64 R4, c[0x0][0x388] ;  /* 0x0000e200ff047b82 */ /* 0x000ee40000000a00 */
[----:B0-----:R-:W-:-:S04]  /*0190*/  IMAD.WIDE R2, R9, 0x8, R2 ;  /* 0x0000000809027825 */ /* 0x001fc800078e0202 */
[----:B---3--:R-:W-:Y:S02]  /*01a0*/  IMAD.WIDE.U32 R4, R7, 0x8, R4 ;  /* 0x0000000807047825 */ /* 0x008fe400078e0004 */
[----:B-1----:R-:W3:Y:S04]  /*01b0*/  LDG.E.64 R6, desc[UR4][R2.64] ;  /* 0x0000000402067981 */ /* 0x002ee8000c1e1b00 */
[----:B------:R-:W4:Y:S01]  /*01c0*/  LDG.E.64 R8, desc[UR4][R4.64] ;  /* 0x0000000404087981 */ /* 0x000f22000c1e1b00 */
[----:B--2---:R-:W-:-:S05]  /*01d0*/  I2FP.F32.S32 R0, UR6 ;  /* 0x0000000600007c45 */ /* 0x004fca0008201400 */
[----:B---3--:R-:W-:-:S04]  /*01e0*/  FMUL R10, R7, R0 ;  /* 0x00000000070a7220 */ /* 0x008fc80000400000 */
[----:B----4-:R-:W-:-:S04]  /*01f0*/  FMUL R11, R9, R10 ;  /* 0x0000000a090b7220 */ /* 0x010fc80000400000 */
[----:B------:R-:W-:-:S05]  /*0200*/  FFMA R11, R6, R8, -R11 ;  /* 0x00000008060b7223 */ /* 0x000fca000000080b */
[----:B------:R-:W-:Y:S04]  /*0210*/  STG.E desc[UR4][R2.64], R11 ;  /* 0x0000000b02007986 */ /* 0x000fe8000c101904 */
[----:B------:R-:W2:Y:S01]  /*0220*/  LDG.E R8, desc[UR4][R4.64] ;  /* 0x0000000404087981 */ /* 0x000ea2000c1e1900 */
[----:B------:R-:W-:Y:S01]  /*0230*/  FMUL R0, R6, R0 ;  /* 0x0000000006007220 */ /* 0x000fe20000400000 */
[----:B--2---:R-:W-:-:S04]  /*0240*/  FMUL R8, R7, R8 ;  /* 0x0000000807087220 */ /* 0x004fc80000400000 */
[----:B------:R-:W-:-:S05]  /*0250*/  FFMA R9, R9, R0, R8 ;  /* 0x0000000009097223 */ /* 0x000fca0000000008 */
[----:B------:R-:W-:Y:S01]  /*0260*/  STG.E desc[UR4][R2.64+0x4], R9 ;  /* 0x0000040902007986 */ /* 0x000fe2000c101904 */
[----:B------:R-:W-:Y:S05]  /*0270*/  EXIT ;  /* 0x000000000000794d */ /* 0x000fea0003800000 */
.L_x_121:
        /* <DEDUP_REMOVED lines=16> */
.L_x_176:


//--------------------- .text._Z9takethetaPfii    --------------------------
	.section	.text._Z9takethetaPfii,"ax",@progbits
	.align	128
        .global         _Z9takethetaPfii
        .type           _Z9takethetaPfii,@function
        .size           _Z9takethetaPfii,(.L_x_169 - _Z9takethetaPfii)
        .other          _Z9takethetaPfii,@"STO_CUDA_ENTRY STV_DEFAULT"
_Z9takethetaPfii:
.text._Z9takethetaPfii:
[----:B------:R-:W-:Y:S08]  /*0000*/  LDC R1, c[0x0][0x37c] ;  /* 0x0000df00ff017b82 */ /* 0x000ff00000000800 */
[----:B------:R-:W0:Y:S08]  /*0010*/  LDC.64 R4, c[0x0][0x388] ;  /* 0x0000e200ff047b82 */ /* 0x000e300000000a00 */
[----:B------:R-:W1:Y:S01]  /*0020*/  S2UR UR4, SR_CTAID.X ;  /* 0x00000000000479c3 */ /* 0x000e620000002500 */
[----:B0-----:R-:W-:-:S04]  /*0030*/  IABS R9, R5 ;  /* 0x0000000500097213 */ /* 0x001fc80000000000 */
[----:B------:R-:W0:Y:S08]  /*0040*/  I2F.RP R0, R9 ;  /* 0x0000000900007306 */ /* 0x000e300000209400 */
[----:B0-----:R-:W0:Y:S02]  /*0050*/  MUFU.RCP R0, R0 ;  /* 0x0000000000007308 */ /* 0x001e240000001000 */
[----:B0-----:R-:W-:-:S06]  /*0060*/  VIADD R2, R0, 0xffffffe ;  /* 0x0ffffffe00027836 */ /* 0x001fcc0000000000 */
[----:B------:R0:W2:Y:S02]  /*0070*/  F2I.FTZ.U32.TRUNC.NTZ R3, R2 ;  /* 0x0000000200037305 */ /* 0x0000a4000021f000 */
[----:B0-----:R-:W-:Y:S02]  /*0080*/  IMAD.MOV.U32 R2, RZ, RZ, RZ ;  /* 0x000000ffff027224 */ /* 0x001fe400078e00ff */
[----:B--2---:R-:W-:-:S04]  /*0090*/  IMAD.MOV R6, RZ, RZ, -R3 ;  /* 0x000000ffff067224 */ /* 0x004fc800078e0a03 */
[----:B------:R-:W-:Y:S01]  /*00a0*/  IMAD R7, R6, R9, RZ ;  /* 0x0000000906077224 */ /* 0x000fe200078e02ff */
[----:B------:R-:W-:-:S03]  /*00b0*/  IABS R6, R4 ;  /* 0x0000000400067213 */ /* 0x000fc60000000000 */
[----:B------:R-:W-:Y:S02]  /*00c0*/  IMAD.HI.U32 R3, R3, R7, R2 ;  /* 0x0000000703037227 */ /* 0x000fe400078e0002 */
[----:B------:R-:W1:Y:S01]  /*00d0*/  S2R R7, SR_TID.X ;  /* 0x0000000000077919 */ /* 0x000e620000002100 */
[----:B------:R-:W1:Y:S03]  /*00e0*/  LDC R2, c[0x0][0x360] ;  /* 0x0000d800ff027b82 */ /* 0x000e660000000800 */
[----:B------:R-:W-:-:S04]  /*00f0*/  IMAD.HI.U32 R3, R3, R6, RZ ;  /* 0x0000000603037227 */ /* 0x000fc800078e00ff */
[----:B------:R-:W-:-:S04]  /*0100*/  IMAD.MOV R0, RZ, RZ, -R3 ;  /* 0x000000ffff007224 */ /* 0x000fc800078e0a03 */
[----:B------:R-:W-:-:S05]  /*0110*/  IMAD R0, R9, R0, R6 ;  /* 0x0000000009007224 */ /* 0x000fca00078e0206 */
[----:B------:R-:W-:-:S13]  /*0120*/  ISETP.GT.U32.AND P2, PT, R9, R0, PT ;  /* 0x000000000900720c */ /* 0x000fda0003f44070 */
[----:B------:R-:W-:Y:S02]  /*0130*/  @!P2 IMAD.IADD R0, R0, 0x1, -R9 ;  /* 0x000000010000a824 */ /* 0x000fe400078e0a09 */
[----:B------:R-:W-:Y:S01]  /*0140*/  @!P2 VIADD R3, R3, 0x1 ;  /* 0x000000010303a836 */ /* 0x000fe20000000000 */
[----:B------:R-:W-:Y:S01]  /*0150*/  ISETP.NE.AND P2, PT, R5, RZ, PT ;  /* 0x000000ff0500720c */ /* 0x000fe20003f45270 */
[----:B-1----:R-:W-:Y:S01]  /*0160*/  IMAD R2, R2, UR4, R7 ;  /* 0x0000000402027c24 */ /* 0x002fe2000f8e0207 */
[----:B------:R-:W-:Y:S02]  /*0170*/  ISETP.GE.U32.AND P0, PT, R0, R9, PT ;  /* 0x000000090000720c */ /* 0x000fe40003f06070 */
[----:B------:R-:W-:-:S04]  /*0180*/  LOP3.LUT R0, R4, R5, RZ, 0x3c, !PT ;  /* 0x0000000504007212 */ /* 0x000fc800078e3cff */
[----:B------:R-:W-:-:S07]  /*0190*/  ISETP.GE.AND P1, PT, R0, RZ, PT ;  /* 0x000000ff0000720c */ /* 0x000fce0003f26270 */
[----:B------:R-:W-:-:S06]  /*01a0*/  @P0 VIADD R3, R3, 0x1 ;  /* 0x0000000103030836 */ /* 0x000fcc0000000000 */
[----:B------:R-:W-:Y:S01]  /*01b0*/  @!P1 IMAD.MOV R3, RZ, RZ, -R3 ;  /* 0x000000ffff039224 */ /* 0x000fe200078e0a03 */
[----:B------:R-:W-:-:S04]  /*01c0*/  @!P2 LOP3.LUT R3, RZ, R5, RZ, 0x33, !PT ;  /* 0x00000005ff03a212 */ /* 0x000fc800078e33ff */
[----:B------:R-:W-:-:S13]  /*01d0*/  ISETP.GE.AND P0, PT, R2, R3, PT ;  /* 0x000000030200720c */ /* 0x000fda0003f06270 */
[----:B------:R-:W-:Y:S05]  /*01e0*/  @P0 EXIT ;  /* 0x000000000000094d */ /* 0x000fea0003800000 */
[----:B------:R-:W-:Y:S01]  /*01f0*/  I2FP.F32.S32 R3, R4 ;  /* 0x0000000400037245 */ /* 0x000fe20000201400 */
[----:B------:R-:W0:Y:S01]  /*0200*/  LDCU.64 UR4, c[0x0][0x358] ;  /* 0x00006b00ff0477ac */ /* 0x000e220008000a00 */
[----:B------:R-:W-:Y:S01]  /*0210*/  I2FP.F32.S32 R0, R2 ;  /* 0x0000000200007245 */ /* 0x000fe20000201400 */
[----:B------:R-:W-:Y:S01]  /*0220*/  BSSY.RECONVERGENT B0, `(.L_x_122) ;  /* 0x000000c000007945 */ /* 0x000fe20003800200 */
[----:B------:R-:W1:Y:S08]  /*0230*/  MUFU.RCP R4, R3 ;  /* 0x0000000300047308 */ /* 0x000e700000001000 */
[----:B------:R-:W2:Y:S01]  /*0240*/  FCHK P0, R0, R3 ;  /* 0x0000000300007302 */ /* 0x000ea20000000000 */
[----:B-1----:R-:W-:-:S04]  /*0250*/  FFMA R5, -R3, R4, 1 ;  /* 0x3f80000003057423 */ /* 0x002fc80000000104 */
[----:B------:R-:W-:-:S04]  /*0260*/  FFMA R5, R4, R5, R4 ;  /* 0x0000000504057223 */ /* 0x000fc80000000004 */
[----:B------:R-:W-:-:S04]  /*0270*/  FFMA R4, R0, R5, RZ ;  /* 0x0000000500047223 */ /* 0x000fc800000000ff */
[----:B------:R-:W-:-:S04]  /*0280*/  FFMA R6, -R3, R4, R0 ;  /* 0x0000000403067223 */ /* 0x000fc80000000100 */
[----:B------:R-:W-:Y:S01]  /*0290*/  FFMA R10, R5, R6, R4 ;  /* 0x00000006050a7223 */ /* 0x000fe20000000004 */
[----:B0-2---:R-:W-:Y:S06]  /*02a0*/  @!P0 BRA `(.L_x_123) ;  /* 0x00000000000c8947 */ /* 0x005fec0003800000 */
[----:B------:R-:W-:-:S07]  /*02b0*/  MOV R4, 0x2d0 ;  /* 0x000002d000047802 */ /* 0x000fce0000000f00 */
[----:B------:R-:W-:Y:S05]  /*02c0*/  CALL.REL.NOINC `($__internal_11_$__cuda_sm3x_div_rn_noftz_f32_slowpath) ;  /* 0x0000000000387944 */ /* 0x000fea0003c00000 */
[----:B------:R-:W-:-:S07]  /*02d0*/  IMAD.MOV.U32 R10, RZ, RZ, R0 ;  /* 0x000000ffff0a7224 */ /* 0x000fce00078e0000 */
.L_x_123:
[----:B------:R-:W-:Y:S05]  /*02e0*/  BSYNC.RECONVERGENT B0 ;  /* 0x0000000000007941 */ /* 0x000fea0003800200 */
.L_x_122:
[----:B------:R-:W0:Y:S01]  /*02f0*/  LDCU UR6, c[0x0][0x38c] ;  /* 0x00007180ff0677ac */ /* 0x000e220008000800 */
[----:B------:R-:W1:Y:S01]  /*0300*/  F2F.F64.F32 R4, R10 ;  /* 0x0000000a00047310 */ /* 0x000e620000201800 */
[----:B------:R-:W2:Y:S01]  /*0310*/  LDC.64 R8, c[0x0][0x380] ;  /* 0x0000e000ff087b82 */ /* 0x000ea20000000a00 */
[----:B------:R-:W-:-:S06]  /*0320*/  UMOV UR7, 0x400921fb ;  /* 0x400921fb00077882 */ /* 0x000fcc0000000000 */
[----:B0-----:R-:W0:Y:S01]  /*0330*/  I2F.F64 R6, UR6 ;  /* 0x0000000600067d12 */ /* 0x001e220008201c00 */
[----:B------:R-:W-:Y:S02]  /*0340*/  UMOV UR6, 0x54442d18 ;  /* 0x54442d1800067882 */ /* 0x000fe40000000000 */
[----:B-1----:R-:W-:Y:S01]  /*0350*/  DMUL R4, R4, UR6 ;  /* 0x0000000604047c28 */ /* 0x002fe20008000000 */
[----:B--2---:R-:W-:-:S07]  /*0360*/  IMAD.WIDE R2, R2, 0x4, R8 ;  /* 0x0000000402027825 */ /* 0x004fce00078e0208 */
[----:B0-----:R-:W-:-:S10]  /*0370*/  DMUL R4, R4, R6 ;  /* 0x0000000604047228 */ /* 0x001fd40000000000 */
[----:B------:R-:W0:Y:S02]  /*0380*/  F2F.F32.F64 R5, R4 ;  /* 0x0000000400057310 */ /* 0x000e240000301000 */
[----:B0-----:R-:W-:Y:S01]  /*0390*/  STG.E desc[UR4][R2.64], R5 ;  /* 0x0000000502007986 */ /* 0x001fe2000c101904 */
[----:B------:R-:W-:Y:S05]  /*03a0*/  EXIT ;  /* 0x000000000000794d */ /* 0x000fea0003800000 */
        .weak           $__internal_11_$__cuda_sm3x_div_rn_noftz_f32_slowpath
        .type           $__internal_11_$__cuda_sm3x_div_rn_noftz_f32_slowpath,@function
        .size           $__internal_11_$__cuda_sm3x_div_rn_noftz_f32_slowpath,(.L_x_169 - $__internal_11_$__cuda_sm3x_div_rn_noftz_f32_slowpath)
$__internal_11_$__cuda_sm3x_div_rn_noftz_f32_slowpath:
[--C-:B------:R-:W-:Y:S01]  /*03b0*/  SHF.R.U32.HI R6, RZ, 0x17, R3.reuse ;  /* 0x00000017ff067819 */ /* 0x100fe20000011603 */
[----:B------:R-:W-:Y:S01]  /*03c0*/  BSSY.RECONVERGENT B1, `(.L_x_124) ;  /* 0x0000064000017945 */ /* 0x000fe20003800200 */
[--C-:B------:R-:W-:Y:S01]  /*03d0*/  SHF.R.U32.HI R5, RZ, 0x17, R0.reuse ;  /* 0x00000017ff057819 */ /* 0x100fe20000011600 */
[----:B------:R-:W-:Y:S01]  /*03e0*/  IMAD.MOV.U32 R7, RZ, RZ, R0 ;  /* 0x000000ffff077224 */ /* 0x000fe200078e0000 */
[----:B------:R-:W-:Y:S01]  /*03f0*/  LOP3.LUT R6, R6, 0xff, RZ, 0xc0, !PT ;  /* 0x000000ff06067812 */ /* 0x000fe200078ec0ff */
[----:B------:R-:W-:Y:S01]  /*0400*/  IMAD.MOV.U32 R8, RZ, RZ, R3 ;  /* 0x000000ffff087224 */ /* 0x000fe200078e0003 */
        /* <DEDUP_REMOVED lines=30> */
.L_x_125:
[----:B------:R-:W-:Y:S01]  /*05f0*/  LEA R3, R6, 0xc0800000, 0x17 ;  /* 0xc080000006037811 */ /* 0x000fe200078eb8ff */
[----:B------:R-:W-:Y:S01]  /*0600*/  VIADD R5, R5, 0xffffff81 ;  /* 0xffffff8105057836 */ /* 0x000fe20000000000 */
[----:B------:R-:W-:Y:S03]  /*0610*/  BSSY.RECONVERGENT B2, `(.L_x_130) ;  /* 0x0000035000027945 */ /* 0x000fe60003800200 */
[----:B------:R-:W-:Y:S01]  /*0620*/  IMAD.IADD R3, R8, 0x1, -R3 ;  /* 0x0000000108037824 */ /* 0x000fe200078e0a03 */
[C---:B------:R-:W-:Y:S01]  /*0630*/  IADD3 R6, PT, PT, R5.reuse, 0x7f, -R6 ;  /* 0x0000007f05067810 */ /* 0x040fe20007ffe806 */
[----:B------:R-:W-:Y:S02]  /*0640*/  IMAD R0, R5, -0x800000, R7 ;  /* 0xff80000005007824 */ /* 0x000fe400078e0207 */
[----:B------:R-:W0:Y:S01]  /*0650*/  MUFU.RCP R8, R3 ;  /* 0x0000000300087308 */ /* 0x000e220000001000 */
[----:B------:R-:W-:Y:S01]  /*0660*/  FADD.FTZ R11, -R3, -RZ ;  /* 0x800000ff030b7221 */ /* 0x000fe20000010100 */
[----:B------:R-:W-:-:S03]  /*0670*/  IMAD.IADD R6, R6, 0x1, R9 ;  /* 0x0000000106067824 */ /* 0x000fc600078e0209 */
        /* <DEDUP_REMOVED lines=26> */
[----:B------:R-:W-:Y:S02]  /*0820*/  VIADD R8, R9, 0x20 ;  /* 0x0000002009087836 */ /* 0x000fe40000000000 */
[----:B------:R-:W-:Y:S01]  /*0830*/  LOP3.LUT R5, R5, 0x800000, RZ, 0xfc, !PT ;  /* 0x0080000005057812 */ /* 0x000fe200078efcff */
[----:B------:R-:W-:Y:S01]  /*0840*/  IMAD.MOV R7, RZ, RZ, -R9 ;  /* 0x000000ffff077224 */ /* 0x000fe200078e0a09 */
[----:B------:R-:W-:-:S02]  /*0850*/  FSETP.NEU.FTZ.AND P0, PT, R3, R6, PT ;  /* 0x000000060300720b */ /* 0x000fc40003f1d000 */
[----:B------:R-:W-:Y:S02]  /*0860*/  SHF.L.U32 R8, R5, R8, RZ ;  /* 0x0000000805087219 */ /* 0x000fe400000006ff */
[----:B------:R-:W-:Y:S02]  /*0870*/  SEL R6, R7, RZ, P2 ;  /* 0x000000ff07067207 */ /* 0x000fe40001000000 */
[----:B------:R-:W-:Y:S02]  /*0880*/  ISETP.NE.AND P1, PT, R8, RZ, P1 ;  /* 0x000000ff0800720c */ /* 0x000fe40000f25270 */
[----:B------:R-:W-:Y:S02]  /*0890*/  SHF.R.U32.HI R6, RZ, R6, R5 ;  /* 0x00000006ff067219 */ /* 0x000fe40000011605 */
[----:B------:R-:W-:Y:S02]  /*08a0*/  PLOP3.LUT P0, PT, P0, P1, PT, 0xf8, 0x8f ;  /* 0x00000000008f781c */ /* 0x000fe40000703f70 */
[----:B------:R-:W-:-:S02]  /*08b0*/  SHF.R.U32.HI R8, RZ, 0x1, R6 ;  /* 0x00000001ff087819 */ /* 0x000fc40000011606 */
[----:B------:R-:W-:-:S04]  /*08c0*/  SEL R3, RZ, 0x1, !P0 ;  /* 0x00000001ff037807 */ /* 0x000fc80004000000 */
[----:B------:R-:W-:-:S04]  /*08d0*/  LOP3.LUT R3, R3, 0x1, R8, 0xf8, !PT ;  /* 0x0000000103037812 */ /* 0x000fc800078ef808 */
[----:B------:R-:W-:-:S05]  /*08e0*/  LOP3.LUT R3, R3, R6, RZ, 0xc0, !PT ;  /* 0x0000000603037212 */ /* 0x000fca00078ec0ff */
[----:B------:R-:W-:-:S05]  /*08f0*/  IMAD.IADD R3, R8, 0x1, R3 ;  /* 0x0000000108037824 */ /* 0x000fca00078e0203 */
[----:B------:R-:W-:Y:S01]  /*0900*/  LOP3.LUT R0, R3, R0, RZ, 0xfc, !PT ;  /* 0x0000000003007212 */ /* 0x000fe200078efcff */
[----:B------:R-:W-:Y:S06]  /*0910*/  BRA `(.L_x_133) ;  /* 0x0000000000107947 */ /* 0x000fec0003800000 */
.L_x_132:
[----:B------:R-:W-:-:S04]  /*0920*/  LOP3.LUT R0, R0, 0x80000000, RZ, 0xc0, !PT ;  /* 0x8000000000007812 */ /* 0x000fc800078ec0ff */
[----:B------:R-:W-:Y:S01]  /*0930*/  LOP3.LUT R0, R0, 0x7f800000, RZ, 0xfc, !PT ;  /* 0x7f80000000007812 */ /* 0x000fe200078efcff */
[----:B------:R-:W-:Y:S06]  /*0940*/  BRA `(.L_x_133) ;  /* 0x0000000000047947 */ /* 0x000fec0003800000 */
.L_x_131:
[----:B------:R-:W-:-:S07]  /*0950*/  IMAD R0, R6, 0x800000, R0 ;  /* 0x0080000006007824 */ /* 0x000fce00078e0200 */
.L_x_133:
[----:B------:R-:W-:Y:S05]  /*0960*/  BSYNC.RECONVERGENT B2 ;  /* 0x0000000000027941 */ /* 0x000fea0003800200 */
.L_x_130:
[----:B------:R-:W-:Y:S05]  /*0970*/  BRA `(.L_x_134) ;  /* 0x0000000000207947 */ /* 0x000fea0003800000 */
.L_x_129:
[----:B------:R-:W-:-:S04]  /*0980*/  LOP3.LUT R0, R8, 0x80000000, R7, 0x48, !PT ;  /* 0x8000000008007812 */ /* 0x000fc800078e4807 */
[----:B------:R-:W-:Y:S01]  /*0990*/  LOP3.LUT R0, R0, 0x7f800000, RZ, 0xfc, !PT ;  /* 0x7f80000000007812 */ /* 0x000fe200078efcff */
[----:B------:R-:W-:Y:S06]  /*09a0*/  BRA `(.L_x_134) ;  /* 0x0000000000147947 */ /* 0x000fec0003800000 */
.L_x_128:
[----:B------:R-:W-:Y:S01]  /*09b0*/  LOP3.LUT R0, R8, 0x80000000, R7, 0x48, !PT ;  /* 0x8000000008007812 */ /* 0x000fe200078e4807 */
[----:B------:R-:W-:Y:S06]  /*09c0*/  BRA `(.L_x_134) ;  /* 0x00000000000c7947 */ /* 0x000fec0003800000 */
.L_x_127:
[----:B------:R-:W0:Y:S01]  /*09d0*/  MUFU.RSQ R0, -QNAN ;  /* 0xffc0000000007908 */ /* 0x000e220000001400 */
[----:B------:R-:W-:Y:S05]  /*09e0*/  BRA `(.L_x_134) ;  /* 0x0000000000047947 */ /* 0x000fea0003800000 */
.L_x_126:
[----:B------:R-:W-:-:S07]  /*09f0*/  FADD.FTZ R0, R0, R3 ;  /* 0x0000000300007221 */ /* 0x000fce0000010000 */
.L_x_134:
[----:B------:R-:W-:Y:S05]  /*0a00*/  BSYNC.RECONVERGENT B1 ;  /* 0x0000000000017941 */ /* 0x000fea0003800200 */
.L_x_124:
[----:B------:R-:W-:-:S04]  /*0a10*/  IMAD.MOV.U32 R5, RZ, RZ, 0x0 ;  /* 0x00000000ff057424 */ /* 0x000fc800078e00ff */
[----:B0-----:R-:W-:Y:S05]  /*0a20*/  RET.REL.NODEC R4 `(_Z9takethetaPfii) ;  /* 0xfffffff404747950 */ /* 0x001fea0003c3ffff */
.L_x_135:
        /* <DEDUP_REMOVED lines=13> */
.L_x_169:


//--------------------- .text._Z6recphiP6float2S0_S0_iiii --------------------------
	.section	.text._Z6recphiP6float2S0_S0_iiii,"ax",@progbits
	.align	128
        .global         _Z6recphiP6float2S0_S0_iiii
        .type           _Z6recphiP6float2S0_S0_iiii,@function
        .size           _Z6recphiP6float2S0_S0_iiii,(.L_x_178 - _Z6recphiP6float2S0_S0_iiii)
        .other          _Z6recphiP6float2S0_S0_iiii,@"STO_CUDA_ENTRY STV_DEFAULT"
_Z6recphiP6float2S0_S0_iiii:
.text._Z6recphiP6float2S0_S0_iiii:
[----:B------:R-:W-:Y:S01]  /*0000*/  LDC R1, c[0x0][0x37c] ;  /* 0x0000df00ff017b82 */ /* 0x000fe20000000800 */
[----:B------:R-:W0:Y:S07]  /*0010*/  S2R R2, SR_TID.Z ;  /* 0x0000000000027919 */ /* 0x000e2e0000002300 */
[----:B------:R-:W1:Y:S01]  /*0020*/  S2UR UR4, SR_CTAID.Y ;  /* 0x00000000000479c3 */ /* 0x000e620000002600 */
[----:B------:R-:W2:Y:S01]  /*0030*/  LDCU UR8, c[0x0][0x3a4] ;  /* 0x00007480ff0877ac */ /* 0x000ea20008000800 */
[----:B------:R-:W3:Y:S01]  /*0040*/  S2R R0, SR_TID.X ;  /* 0x0000000000007919 */ /* 0x000ee20000002100 */
[----:B------:R-:W4:Y:S05]  /*0050*/  S2R R6, SR_TID.Y ;  /* 0x0000000000067919 */ /* 0x000f2a0000002200 */
[----:B------:R-:W3:Y:S01]  /*0060*/  LDC R7, c[0x0][0x360] ;  /* 0x0000d800ff077b82 */ /* 0x000ee20000000800 */
[----:B------:R-:W1:Y:S07]  /*0070*/  LDCU UR5, c[0x0][0x364] ;  /* 0x00006c80ff0577ac */ /* 0x000e6e0008000800 */
[----:B------:R-:W0:Y:S08]  /*0080*/  S2UR UR7, SR_CTAID.Z ;  /* 0x00000000000779c3 */ /* 0x000e300000002700 */
[----:B------:R-:W0:Y:S01]  /*0090*/  LDC R11, c[0x0][0x368] ;  /* 0x0000da00ff0b7b82 */ /* 0x000e220000000800 */
[----:B-1----:R-:W-:-:S07]  /*00a0*/  UIMAD UR4, UR4, UR5, URZ ;  /* 0x00000005040472a4 */ /* 0x002fce000f8e02ff */
[----:B------:R-:W3:Y:S08]  /*00b0*/  S2UR UR6, SR_CTAID.X ;  /* 0x00000000000679c3 */ /* 0x000ef00000002500 */
[----:B------:R-:W1:Y:S01]  /*00c0*/  LDC R12, c[0x0][0x398] ;  /* 0x0000e600ff0c7b82 */ /* 0x000e620000000800 */
[----:B0-----:R-:W-:-:S05]  /*00d0*/  IMAD R11, R11, UR7, R2 ;  /* 0x000000070b0b7c24 */ /* 0x001fca000f8e0202 */
[----:B--2---:R-:W-:Y:S01]  /*00e0*/  ISETP.GE.AND P0, PT, R11, UR8, PT ;  /* 0x000000080b007c0c */ /* 0x004fe2000bf06270 */
[----:B---3--:R-:W-:Y:S01]  /*00f0*/  IMAD R7, R7, UR6, R0 ;  /* 0x0000000607077c24 */ /* 0x008fe2000f8e0200 */
[----:B----4-:R-:W-:-:S04]  /*0100*/  IADD3 R0, PT, PT, R6, UR4, RZ ;  /* 0x0000000406007c10 */ /* 0x010fc8000fffe0ff */
[----:B------:R-:W-:-:S04]  /*0110*/  VIMNMX R2, PT, PT, R7, R0, !PT ;  /* 0x0000000007027248 */ /* 0x000fc80007fe0100 */
[----:B-1----:R-:W-:-:S13]  /*0120*/  ISETP.GE.OR P0, PT, R2, R12, P0 ;  /* 0x0000000c0200720c */ /* 0x002fda0000706670 */
[----:B------:R-:W-:Y:S05]  /*0130*/  @P0 EXIT ;  /* 0x000000000000094d */ /* 0x000fea0003800000 */
[----:B------:R-:W0:Y:S02]  /*0140*/  LDCU UR5, c[0x0][0x3a0] ;  /* 0x00007400ff0577ac */ /* 0x000e240008000800 */
[----:B0-----:R-:W-:-:S04]  /*0150*/  MOV R5, UR5 ;  /* 0x0000000500057c02 */ /* 0x001fc80008000f00 */
[----:B------:R-:W-:-:S13]  /*0160*/  ISETP.GE.AND P0, PT, R5, 0x1, PT ;  /* 0x000000010500780c */ /* 0x000fda0003f06270 */
[----:B------:R-:W-:Y:S05]  /*0170*/  @!P0 EXIT ;  /* 0x000000000000894d */ /* 0x000fea0003800000 */
[----:B------:R-:W0:Y:S01]  /*0180*/  LDC.64 R14, c[0x0][0x388] ;  /* 0x0000e200ff0e7b82 */ /* 0x000e220000000a00 */
[C---:B------:R-:W-:Y:S01]  /*0190*/  ISETP.GE.U32.AND P1, PT, R5.reuse, 0x4, PT ;  /* 0x000000040500780c */ /* 0x040fe20003f26070 */
[-C--:B------:R-:W-:Y:S01]  /*01a0*/  IMAD R4, R12, R12.reuse, RZ ;  /* 0x0000000c0c047224 */ /* 0x080fe200078e02ff */
[----:B------:R-:W-:Y:S01]  /*01b0*/  LOP3.LUT R2, R5, 0x3, RZ, 0xc0, !PT ;  /* 0x0000000305027812 */ /* 0x000fe200078ec0ff */
[----:B------:R-:W-:Y:S01]  /*01c0*/  IMAD R0, R0, R12, R7 ;  /* 0x0000000c00007224 */ /* 0x000fe200078e0207 */
[----:B------:R-:W1:Y:S01]  /*01d0*/  LDCU.64 UR8, c[0x0][0x358] ;  /* 0x00006b00ff0877ac */ /* 0x000e620008000a00 */
[----:B------:R-:W-:Y:S01]  /*01e0*/  IMAD R3, R11, R4, RZ ;  /* 0x000000040b037224 */ /* 0x000fe200078e02ff */
[----:B------:R-:W-:-:S03]  /*01f0*/  ISETP.NE.AND P0, PT, R2, RZ, PT ;  /* 0x000000ff0200720c */ /* 0x000fc60003f05270 */
[----:B------:R-:W-:Y:S02]  /*0200*/  IMAD.IADD R9, R0, 0x1, R3 ;  /* 0x0000000100097824 */ /* 0x000fe400078e0203 */
[----:B------:R-:W-:Y:S02]  /*0210*/  IMAD R3, R3, R5, R0 ;  /* 0x0000000503037224 */ /* 0x000fe400078e0200 */
[----:B------:R-:W-:Y:S02]  /*0220*/  HFMA2 R0, -RZ, RZ, 0, 0 ;  /* 0x00000000ff007431 */ /* 0x000fe400000001ff */
[----:B0-----:R-:W-:Y:S01]  /*0230*/  IMAD.WIDE R14, R9, 0x8, R14 ;  /* 0x00000008090e7825 */ /* 0x001fe200078e020e */
[----:B-1----:R-:W-:Y:S06]  /*0240*/  @!P1 BRA `(.L_x_136) ;  /* 0x0000000800789947 */ /* 0x002fec0003800000 */
[----:B------:R0:W5:Y:S01]  /*0250*/  LDG.E R22, desc[UR8][R14.64] ;  /* 0x000000080e167981 */ /* 0x000162000c1e1900 */
[-C--:B------:R-:W-:Y:S01]  /*0260*/  IABS R28, R5.reuse ;  /* 0x00000005001c7213 */ /* 0x080fe20000000000 */
[----:B------:R-:W1:Y:S01]  /*0270*/  LDCU UR5, c[0x0][0x39c] ;  /* 0x00007380ff0577ac */ /* 0x000e620008000800 */
[----:B------:R-:W-:Y:S02]  /*0280*/  IMAD R0, R12, R5, RZ ;  /* 0x000000050c007224 */ /* 0x000fe400078e02ff */
[----:B------:R-:W2:Y:S02]  /*0290*/  I2F.RP R10, R28 ;  /* 0x0000001c000a7306 */ /* 0x000ea40000209400 */
[----:B------:R-:W-:Y:S02]  /*02a0*/  IMAD R0, R11, R0, R6 ;  /* 0x000000000b007224 */ /* 0x000fe400078e0206 */
[----:B------:R-:W3:Y:S03]  /*02b0*/  LDC R6, c[0x0][0x39c] ;  /* 0x0000e700ff067b82 */ /* 0x000ee60000000800 */
[----:B------:R-:W-:-:S05]  /*02c0*/  IADD3 R0, PT, PT, R0, UR4, RZ ;  /* 0x0000000400007c10 */ /* 0x000fca000fffe0ff */
[----:B------:R-:W-:Y:S01]  /*02d0*/  IMAD R7, R0, R12, R7 ;  /* 0x0000000c00077224 */ /* 0x000fe200078e0207 */
[----:B------:R-:W-:Y:S01]  /*02e0*/  LOP3.LUT R0, R5, 0x7ffffffc, RZ, 0xc0, !PT ;  /* 0x7ffffffc05007812 */ /* 0x000fe200078ec0ff */
[----:B--2---:R-:W2:Y:S01]  /*02f0*/  MUFU.RCP R10, R10 ;  /* 0x0000000a000a7308 */ /* 0x004ea20000001000 */
[----:B-1----:R-:W-:Y:S02]  /*0300*/  USHF.L.U32 UR6, UR5, 0x1, URZ ;  /* 0x0000000105067899 */ /* 0x002fe400080006ff */
[----:B------:R-:W-:-:S06]  /*0310*/  UIMAD UR5, UR5, 0x3, URZ ;  /* 0x00000003050578a4 */ /* 0x000fcc000f8e02ff */
[----:B------:R-:W-:Y:S02]  /*0320*/  MOV R12, UR5 ;  /* 0x00000005000c7c02 */ /* 0x000fe40008000f00 */
[----:B--2---:R-:W-:Y:S02]  /*0330*/  IADD3 R8, PT, PT, R10, 0xffffffe, RZ ;  /* 0x0ffffffe0a087810 */ /* 0x004fe40007ffe0ff */
[----:B------:R-:W-:Y:S02]  /*0340*/  MOV R10, UR6 ;  /* 0x00000006000a7c02 */ /* 0x000fe40008000f00 */
[----:B------:R1:W2:Y:S02]  /*0350*/  F2I.FTZ.U32.TRUNC.NTZ R9, R8 ;  /* 0x0000000800097305 */ /* 0x0002a4000021f000 */
[----:B-1----:R-:W-:Y:S01]  /*0360*/  MOV R8, RZ ;  /* 0x000000ff00087202 */ /* 0x002fe20000000f00 */
[----:B--2---:R-:W-:-:S04]  /*0370*/  IMAD.MOV R29, RZ, RZ, -R9 ;  /* 0x000000ffff1d7224 */ /* 0x004fc800078e0a09 */
[----:B------:R-:W-:-:S04]  /*0380*/  IMAD R29, R29, R28, RZ ;  /* 0x0000001c1d1d7224 */ /* 0x000fc800078e02ff */
[----:B------:R-:W-:-:S04]  /*0390*/  IMAD.HI.U32 R29, R9, R29, R8 ;  /* 0x0000001d091d7227 */ /* 0x000fc800078e0008 */
[----:B0--3--:R-:W-:-:S07]  /*03a0*/  IMAD.MOV R9, RZ, RZ, -R0 ;  /* 0x000000ffff097224 */ /* 0x009fce00078e0a00 */
.L_x_137:
[----:B------:R-:W0:Y:S01]  /*03b0*/  LDC R5, c[0x0][0x3a0] ;  /* 0x0000e800ff057b82 */ /* 0x000e220000000800 */
[----:B------:R-:W-:Y:S01]  /*03c0*/  IABS R16, R8 ;  /* 0x0000000800107213 */ /* 0x000fe20000000000 */
[----:B------:R-:W2:Y:S04]  /*03d0*/  LDG.E R30, desc[UR8][R14.64+0x4] ;  /* 0x000004080e1e7981 */ /* 0x000ea8000c1e1900 */
[----:B------:R-:W-:Y:S02]  /*03e0*/  IMAD.HI.U32 R29, R29, R16, RZ ;  /* 0x000000101d1d7227 */ /* 0x000fe400078e00ff */
[----:B------:R-:W1:Y:S02]  /*03f0*/  LDC.64 R26, c[0x0][0x380] ;  /* 0x0000e000ff1a7b82 */ /* 0x000e640000000a00 */
[----:B------:R-:W-:Y:S01]  /*0400*/  IMAD.MOV R13, RZ, RZ, -R29 ;  /* 0x000000ffff0d7224 */ /* 0x000fe200078e0a1d */
[----:B0-----:R-:W-:-:S05]  /*0410*/  IABS R11, R5 ;  /* 0x00000005000b7213 */ /* 0x001fca0000000000 */
[----:B------:R-:W-:Y:S02]  /*0420*/  IMAD R13, R11, R13, R16 ;  /* 0x0000000d0b0d7224 */ /* 0x000fe400078e0210 */
[----:B------:R-:W0:Y:S03]  /*0430*/  LDC.64 R16, c[0x0][0x390] ;  /* 0x0000e400ff107b82 */ /* 0x000e260000000a00 */
[----:B------:R-:W-:-:S13]  /*0440*/  ISETP.GT.U32.AND P2, PT, R28, R13, PT ;  /* 0x0000000d1c00720c */ /* 0x000fda0003f44070 */
[----:B------:R-:W-:Y:S02]  /*0450*/  @!P2 IADD3 R13, PT, PT, R13, -R11, RZ ;  /* 0x8000000b0d0da210 */ /* 0x000fe40007ffe0ff */
[----:B------:R-:W-:Y:S02]  /*0460*/  @!P2 IADD3 R29, PT, PT, R29, 0x1, RZ ;  /* 0x000000011d1da810 */ /* 0x000fe40007ffe0ff */
[----:B------:R-:W-:Y:S02]  /*0470*/  ISETP.GE.U32.AND P1, PT, R13, R28, PT ;  /* 0x0000001c0d00720c */ /* 0x000fe40003f26070 */
[----:B------:R-:W-:-:S04]  /*0480*/  LOP3.LUT R13, R8, R5, RZ, 0x3c, !PT ;  /* 0x00000005080d7212 */ /* 0x000fc800078e3cff */
[----:B------:R-:W-:Y:S02]  /*0490*/  ISETP.GE.AND P3, PT, R13, RZ, PT ;  /* 0x000000ff0d00720c */ /* 0x000fe40003f66270 */
[----:B------:R-:W-:-:S05]  /*04a0*/  LOP3.LUT R13, RZ, R5, RZ, 0x33, !PT ;  /* 0x00000005ff0d7212 */ /* 0x000fca00078e33ff */
[----:B------:R-:W-:Y:S01]  /*04b0*/  @P1 VIADD R29, R29, 0x1 ;  /* 0x000000011d1d1836 */ /* 0x000fe20000000000 */
[----:B------:R-:W-:-:S05]  /*04c0*/  ISETP.NE.AND P1, PT, R5, RZ, PT ;  /* 0x000000ff0500720c */ /* 0x000fca0003f25270 */
[----:B------:R-:W-:-:S04]  /*04d0*/  @!P3 IADD3 R29, PT, PT, -R29, RZ, RZ ;  /* 0x000000ff1d1db210 */ /* 0x000fc80007ffe1ff */
[----:B------:R-:W-:-:S05]  /*04e0*/  SEL R25, R13, R29, !P1 ;  /* 0x0000001d0d197207 */ /* 0x000fca0004800000 */
[----:B0-----:R-:W-:-:S05]  /*04f0*/  IMAD.WIDE R24, R25, 0x8, R16 ;  /* 0x0000000819187825 */ /* 0x001fca00078e0210 */
[----:B------:R-:W2:Y:S01]  /*0500*/  LDG.E.64 R18, desc[UR8][R24.64] ;  /* 0x0000000818127981 */ /* 0x000ea2000c1e1b00 */
[----:B-1----:R-:W-:-:S05]  /*0510*/  IMAD.WIDE R26, R7, 0x8, R26 ;  /* 0x00000008071a7825 */ /* 0x002fca00078e021a */
[----:B------:R-:W3:Y:S01]  /*0520*/  LDG.E.64 R20, desc[UR8][R26.64] ;  /* 0x000000081a147981 */ /* 0x000ee2000c1e1b00 */
[----:B------:R-:W0:Y:S08]  /*0530*/  I2F.RP R28, R11 ;  /* 0x0000000b001c7306 */ /* 0x000e300000209400 */
[----:B0-----:R-:W0:Y:S01]  /*0540*/  MUFU.RCP R28, R28 ;  /* 0x0000001c001c7308 */ /* 0x001e220000001000 */
[----:B--2---:R-:W-:-:S04]  /*0550*/  FMUL R23, R19, R30 ;  /* 0x0000001e13177220 */ /* 0x004fc80000400000 */
[----:B-----5:R-:W-:-:S04]  /*0560*/  FFMA R23, R18, R22, -R23 ;  /* 0x0000001612177223 */ /* 0x020fc80000000817 */
[----:B---3--:R-:W-:-:S05]  /*0570*/  FADD R29, R23, R20 ;  /* 0x00000014171d7221 */ /* 0x008fca0000000000 */
[----:B------:R1:W-:Y:S04]  /*0580*/  STG.E desc[UR8][R26.64], R29 ;  /* 0x0000001d1a007986 */ /* 0x0003e8000c101908 */
[----:B------:R-:W2:Y:S04]  /*0590*/  LDG.E R33, desc[UR8][R24.64] ;  /* 0x0000000818217981 */ /* 0x000ea8000c1e1900 */
[----:B------:R-:W3:Y:S01]  /*05a0*/  LDG.E R31, desc[UR8][R14.64] ;  /* 0x000000080e1f7981 */ /* 0x000ee2000c1e1900 */
[----:B0-----:R-:W-:-:S04]  /*05b0*/  IADD3 R22, PT, PT, R28, 0xffffffe, RZ ;  /* 0x0ffffffe1c167810 */ /* 0x001fc80007ffe0ff */
[----:B------:R0:W4:Y:S01]  /*05c0*/  F2I.FTZ.U32.TRUNC.NTZ R23, R22 ;  /* 0x0000001600177305 */ /* 0x000122000021f000 */
[----:B------:R-:W-:Y:S02]  /*05d0*/  IABS R20, R6 ;  /* 0x0000000600147213 */ /* 0x000fe40000000000 */
[----:B0-----:R-:W-:Y:S01]  /*05e0*/  MOV R22, RZ ;  /* 0x000000ff00167202 */ /* 0x001fe20000000f00 */
[----:B----4-:R-:W-:-:S04]  /*05f0*/  IMAD.MOV R18, RZ, RZ, -R23 ;  /* 0x000000ffff127224 */ /* 0x010fc800078e0a17 */
[----:B------:R-:W-:-:S04]  /*0600*/  IMAD R35, R18, R11, RZ ;  /* 0x0000000b12237224 */ /* 0x000fc800078e02ff */
[----:B-1----:R-:W-:-:S06]  /*0610*/  IMAD.HI.U32 R29, R23, R35, R22 ;  /* 0x00000023171d7227 */ /* 0x002fcc00078e0016 */
[----:B------:R-:W-:-:S05]  /*0620*/  IMAD.HI.U32 R18, R29, R20, RZ ;  /* 0x000000141d127227 */ /* 0x000fca00078e00ff */
[----:B------:R-:W-:Y:S01]  /*0630*/  IADD3 R23, PT, PT, -R18, RZ, RZ ;  /* 0x000000ff12177210 */ /* 0x000fe20007ffe1ff */
[----:B------:R-:W-:-:S04]  /*0640*/  IMAD.MOV.U32 R28, RZ, RZ, R11 ;  /* 0x000000ffff1c7224 */ /* 0x000fc800078e000b */
[----:B------:R-:W-:-:S05]  /*0650*/  IMAD R23, R11, R23, R20 ;  /* 0x000000170b177224 */ /* 0x000fca00078e0214 */
[----:B------:R-:W-:Y:S02]  /*0660*/  ISETP.GT.U32.AND P3, PT, R28, R23, PT ;  /* 0x000000171c00720c */ /* 0x000fe40003f64070 */
[----:B------:R-:W-:-:S11]  /*0670*/  LOP3.LUT R20, R6, R5, RZ, 0x3c, !PT ;  /* 0x0000000506147212 */ /* 0x000fd600078e3cff */
[----:B------:R-:W-:-:S04]  /*0680*/  @!P3 IADD3 R23, PT, PT, R23, -R11, RZ ;  /* 0x8000000b1717b210 */ /* 0x000fc80007ffe0ff */
[----:B------:R-:W-:Y:S02]  /*0690*/  ISETP.GE.U32.AND P2, PT, R23, R28, PT ;  /* 0x0000001c1700720c */ /* 0x000fe40003f46070 */
[----:B------:R-:W-:Y:S02]  /*06a0*/  ISETP.GE.AND P4, PT, R20, RZ, PT ;  /* 0x000000ff1400720c */ /* 0x000fe40003f86270 */
[----:B------:R-:W-:-:S09]  /*06b0*/  @!P3 IADD3 R18, PT, PT, R18, 0x1, RZ ;  /* 0x000000011212b810 */ /* 0x000fd20007ffe0ff */
[----:B------:R-:W-:-:S05]  /*06c0*/  @P2 VIADD R18, R18, 0x1 ;  /* 0x0000000112122836 */ /* 0x000fca0000000000 */
[----:B------:R-:W-:Y:S01]  /*06d0*/  @!P4 IADD3 R18, PT, PT, -R18, RZ, RZ ;  /* 0x000000ff1212c210 */ /* 0x000fe20007ffe1ff */
[----:B------:R-:W-:-:S04]  /*06e0*/  IMAD.WIDE R22, R4, 0x8, R26 ;  /* 0x0000000804167825 */ /* 0x000fc800078e021a */
[----:B--2---:R-:W-:-:S04]  /*06f0*/  FMUL R30, R30, R33 ;  /* 0x000000211e1e7220 */ /* 0x004fc80000400000 */
[----:B---3--:R-:W-:Y:S01]  /*0700*/  FFMA R30, R19, R31, R30 ;  /* 0x0000001f131e7223 */ /* 0x008fe2000000001e */
[----:B------:R-:W-:-:S03]  /*0710*/  SEL R19, R13, R18, !P1 ;  /* 0x000000120d137207 */ /* 0x000fc60004800000 */
[----:B------:R-:W-:Y:S02]  /*0720*/  FADD R33, R21, R30 ;  /* 0x0000001e15217221 */ /* 0x000fe40000000000 */
[----:B------:R-:W-:-:S03]  /*0730*/  IMAD.WIDE R18, R19, 0x8, R16 ;  /* 0x0000000813127825 */ /* 0x000fc600078e0210 */
[----:B------:R0:W-:Y:S04]  /*0740*/  STG.E desc[UR8][R26.64+0x4], R33 ;  /* 0x000004211a007986 */ /* 0x0001e8000c101908 */
[----:B------:R-:W2:Y:S04]  /*0750*/  LDG.E R32, desc[UR8][R14.64+0x4] ;  /* 0x000004080e207981 */ /* 0x000ea8000c1e1900 */
[----:B------:R-:W2:Y:S04]  /*0760*/  LDG.E.64 R20, desc[UR8][R18.64] ;  /* 0x0000000812147981 */ /* 0x000ea8000c1e1b00 */
[----:B------:R-:W3:Y:S01]  /*0770*/  LDG.E.64 R24, desc[UR8][R22.64] ;  /* 0x0000000816187981 */ /* 0x000ee2000c1e1b00 */
[----:B--2---:R-:W-:-:S04]  /*0780*/  FMUL R30, R21, R32 ;  /* 0x00000020151e7220 */ /* 0x004fc80000400000 */
[----:B------:R-:W-:-:S04]  /*0790*/  FFMA R31, R31, R20, -R30 ;  /* 0x000000141f1f7223 */ /* 0x000fc8000000081e */
[----:B---3--:R-:W-:-:S05]  /*07a0*/  FADD R31, R31, R24 ;  /* 0x000000181f1f7221 */ /* 0x008fca0000000000 */
[----:B------:R1:W-:Y:S04]  /*07b0*/  STG.E desc[UR8][R22.64], R31 ;  /* 0x0000001f16007986 */ /* 0x0003e8000c101908 */
[----:B------:R2:W3:Y:S04]  /*07c0*/  LDG.E R35, desc[UR8][R18.64] ;  /* 0x0000000812237981 */ /* 0x0004e8000c1e1900 */
[----:B------:R-:W4:Y:S01]  /*07d0*/  LDG.E R30, desc[UR8][R14.64] ;  /* 0x000000080e1e7981 */ /* 0x000f22000c1e1900 */
[----:B------:R-:W-:-:S05]  /*07e0*/  IABS R24, R10 ;  /* 0x0000000a00187213 */ /* 0x000fca0000000000 */
[----:B------:R-:W-:-:S05]  /*07f0*/  IMAD.HI.U32 R20, R29, R24, RZ ;  /* 0x000000181d147227 */ /* 0x000fca00078e00ff */
[----:B0-----:R-:W-:-:S05]  /*0800*/  IADD3 R27, PT, PT, -R20, RZ, RZ ;  /* 0x000000ff141b7210 */ /* 0x001fca0007ffe1ff */
[----:B------:R-:W-:-:S05]  /*0810*/  IMAD R27, R11, R27, R24 ;  /* 0x0000001b0b1b7224 */ /* 0x000fca00078e0218 */
[----:B------:R-:W-:Y:S02]  /*0820*/  ISETP.GT.U32.AND P3, PT, R28, R27, PT ;  /* 0x0000001b1c00720c */ /* 0x000fe40003f64070 */
[----:B------:R-:W-:-:S11]  /*0830*/  LOP3.LUT R24, R10, R5, RZ, 0x3c, !PT ;  /* 0x000000050a187212 */ /* 0x000fd600078e3cff */
[----:B------:R-:W-:Y:S01]  /*0840*/  @!P3 IMAD.IADD R27, R27, 0x1, -R11 ;  /* 0x000000011b1bb824 */ /* 0x000fe200078e0a0b */
[----:B------:R-:W-:-:S04]  /*0850*/  ISETP.GE.AND P4, PT, R24, RZ, PT ;  /* 0x000000ff1800720c */ /* 0x000fc80003f86270 */
[----:B------:R-:W-:Y:S02]  /*0860*/  ISETP.GE.U32.AND P2, PT, R27, R28, PT ;  /* 0x0000001c1b00720c */ /* 0x000fe40003f46070 */
[----:B------:R-:W-:-:S11]  /*0870*/  @!P3 IADD3 R20, PT, PT, R20, 0x1, RZ ;  /* 0x000000011414b810 */ /* 0x000fd60007ffe0ff */
[----:B------:R-:W-:-:S04]  /*0880*/  @P2 IADD3 R20, PT, PT, R20, 0x1, RZ ;  /* 0x0000000114142810 */ /* 0x000fc80007ffe0ff */
[----:B------:R-:W-:-:S04]  /*0890*/  @!P4 IADD3 R20, PT, PT, -R20, RZ, RZ ;  /* 0x000000ff1414c210 */ /* 0x000fc80007ffe1ff */
[----:B--2---:R-:W-:-:S05]  /*08a0*/  SEL R19, R13, R20, !P1 ;  /* 0x000000140d137207 */ /* 0x004fca0004800000 */
[----:B------:R-:W-:-:S04]  /*08b0*/  IMAD.WIDE R18, R19, 0x8, R16 ;  /* 0x0000000813127825 */ /* 0x000fc800078e0210 */
[----:B------:R-:W-:-:S04]  /*08c0*/  IMAD.WIDE R26, R4, 0x8, R22 ;  /* 0x00000008041a7825 */ /* 0x000fc800078e0216 */
[----:B---3--:R-:W-:-:S04]  /*08d0*/  FMUL R32, R32, R35 ;  /* 0x0000002320207220 */ /* 0x008fc80000400000 */
[----:B----4-:R-:W-:-:S04]  /*08e0*/  FFMA R32, R21, R30, R32 ;  /* 0x0000001e15207223 */ /* 0x010fc80000000020 */
[----:B-1----:R-:W-:-:S05]  /*08f0*/  FADD R31, R25, R32 ;  /* 0x00000020191f7221 */ /* 0x002fca0000000000 */
[----:B------:R0:W-:Y:S04]  /*0900*/  STG.E desc[UR8][R22.64+0x4], R31 ;  /* 0x0000041f16007986 */ /* 0x0001e8000c101908 */
[----:B------:R-:W2:Y:S04]  /*0910*/  LDG.E R32, desc[UR8][R14.64+0x4] ;  /* 0x000004080e207981 */ /* 0x000ea8000c1e1900 */
[----:B------:R-:W2:Y:S04]  /*0920*/  LDG.E.64 R20, desc[UR8][R18.64] ;  /* 0x0000000812147981 */ /* 0x000ea8000c1e1b00 */
[----:B------:R-:W3:Y:S01]  /*0930*/  LDG.E.64 R24, desc[UR8][R26.64] ;  /* 0x000000081a187981 */ /* 0x000ee2000c1e1b00 */
[----:B0-----:R-:W-:Y:S01]  /*0940*/  IABS R22, R12 ;  /* 0x0000000c00167213 */ /* 0x001fe20000000000 */
[----:B--2---:R-:W-:-:S04]  /*0950*/  FMUL R33, R21, R32 ;  /* 0x0000002015217220 */ /* 0x004fc80000400000 */
[----:B------:R-:W-:-:S04]  /*0960*/  FFMA R33, R30, R20, -R33 ;  /* 0x000000141e217223 */ /* 0x000fc80000000821 */
[----:B---3--:R-:W-:-:S05]  /*0970*/  FADD R33, R33, R24 ;  /* 0x0000001821217221 */ /* 0x008fca0000000000 */
[----:B------:R0:W-:Y:S04]  /*0980*/  STG.E desc[UR8][R26.64], R33 ;  /* 0x000000211a007986 */ /* 0x0001e8000c101908 */
[----:B------:R-:W2:Y:S04]  /*0990*/  LDG.E R35, desc[UR8][R18.64] ;  /* 0x0000000812237981 */ /* 0x000ea8000c1e1900 */
[----:B------:R-:W3:Y:S01]  /*09a0*/  LDG.E R24, desc[UR8][R14.64] ;  /* 0x000000080e187981 */ /* 0x000ee2000c1e1900 */
[----:B------:R-:W-:-:S04]  /*09b0*/  IMAD.HI.U32 R20, R29, R22, RZ ;  /* 0x000000161d147227 */ /* 0x000fc800078e00ff */
[----:B------:R-:W-:-:S04]  /*09c0*/  IMAD.MOV R23, RZ, RZ, -R20 ;  /* 0x000000ffff177224 */ /* 0x000fc800078e0a14 */
[----:B------:R-:W-:-:S05]  /*09d0*/  IMAD R23, R11, R23, R22 ;  /* 0x000000170b177224 */ /* 0x000fca00078e0216 */
[----:B------:R-:W-:-:S13]  /*09e0*/  ISETP.GT.U32.AND P3, PT, R28, R23, PT ;  /* 0x000000171c00720c */ /* 0x000fda0003f64070 */
[----:B------:R-:W-:Y:S02]  /*09f0*/  @!P3 IADD3 R23, PT, PT, R23, -R11, RZ ;  /* 0x8000000b1717b210 */ /* 0x000fe40007ffe0ff */
[----:B------:R-:W-:Y:S02]  /*0a00*/  LOP3.LUT R11, R12, R5, RZ, 0x3c, !PT ;  /* 0x000000050c0b7212 */ /* 0x000fe400078e3cff */
[----:B------:R-:W-:Y:S02]  /*0a10*/  ISETP.GE.U32.AND P2, PT, R23, R28, PT ;  /* 0x0000001c1700720c */ /* 0x000fe40003f46070 */
[----:B------:R-:W-:Y:S02]  /*0a20*/  ISETP.GE.AND P4, PT, R11, RZ, PT ;  /* 0x000000ff0b00720c */ /* 0x000fe40003f86270 */
[----:B------:R-:W-:-:S09]  /*0a30*/  @!P3 IADD3 R20, PT, PT, R20, 0x1, RZ ;  /* 0x000000011414b810 */ /* 0x000fd20007ffe0ff */
[----:B------:R-:W-:-:S05]  /*0a40*/  @P2 IADD3 R20, PT, PT, R20, 0x1, RZ ;  /* 0x0000000114142810 */ /* 0x000fca0007ffe0ff */
[----:B------:R-:W-:-:S05]  /*0a50*/  @!P4 IMAD.MOV R20, RZ, RZ, -R20 ;  /* 0x000000ffff14c224 */ /* 0x000fca00078e0a14 */
[----:B------:R-:W-:-:S05]  /*0a60*/  SEL R13, R13, R20, !P1 ;  /* 0x000000140d0d7207 */ /* 0x000fca0004800000 */
[----:B------:R-:W-:-:S04]  /*0a70*/  IMAD.WIDE R16, R13, 0x8, R16 ;  /* 0x000000080d107825 */ /* 0x000fc800078e0210 */
[----:B--2---:R-:W-:-:S04]  /*0a80*/  FMUL R32, R32, R35 ;  /* 0x0000002320207220 */ /* 0x004fc80000400000 */
[----:B---3--:R-:W-:-:S04]  /*0a90*/  FFMA R32, R21, R24, R32 ;  /* 0x0000001815207223 */ /* 0x008fc80000000020 */
[----:B------:R-:W-:Y:S01]  /*0aa0*/  FADD R25, R25, R32 ;  /* 0x0000002019197221 */ /* 0x000fe20000000000 */
[----:B------:R-:W-:-:S04]  /*0ab0*/  IMAD.WIDE R20, R4, 0x8, R26 ;  /* 0x0000000804147825 */ /* 0x000fc800078e021a */
        /* <DEDUP_REMOVED lines=8> */
[----:B------:R-:W2:Y:S04]  /*0b40*/  LDG.E R13, desc[UR8][R16.64] ;  /* 0x00000008100d7981 */ /* 0x000ea8000c1e1900 */
[----:B------:R-:W3:Y:S01]  /*0b50*/  LDG.E R22, desc[UR8][R14.64] ;  /* 0x000000080e167981 */ /* 0x000ee2000c1e1900 */
[----:B------:R-:W-:-:S04]  /*0b60*/  IADD3 R9, PT, PT, R9, 0x4, RZ ;  /* 0x0000000409097810 */ /* 0x000fc80007ffe0ff */
[----:B------:R-:W-:Y:S02]  /*0b70*/  ISETP.NE.AND P1, PT, R9, RZ, PT ;  /* 0x000000ff0900720c */ /* 0x000fe40003f25270 */
[----:B------:R-:W-:Y:S01]  /*0b80*/  LEA R7, R4, R7, 0x2 ;  /* 0x0000000704077211 */ /* 0x000fe200078e10ff */
[----:B--2---:R-:W-:Y:S02]  /*0b90*/  FMUL R30, R30, R13 ;  /* 0x0000000d1e1e7220 */ /* 0x004fe40000400000 */
[----:B------:R-:W1:Y:S02]  /*0ba0*/  LDC R13, c[0x0][0x39c] ;  /* 0x0000e700ff0d7b82 */ /* 0x000e640000000800 */
[----:B---3--:R-:W-:-:S04]  /*0bb0*/  FFMA R30, R19, R22, R30 ;  /* 0x00000016131e7223 */ /* 0x008fc8000000001e */
[----:B------:R-:W-:-:S05]  /*0bc0*/  FADD R23, R23, R30 ;  /* 0x0000001e17177221 */ /* 0x000fca0000000000 */
[----:B------:R0:W-:Y:S01]  /*0bd0*/  STG.E desc[UR8][R20.64+0x4], R23 ;  /* 0x0000041714007986 */ /* 0x0001e2000c101908 */
[C---:B-1----:R-:W-:Y:S01]  /*0be0*/  LEA R6, R13.reuse, R6, 0x2 ;  /* 0x000000060d067211 */ /* 0x042fe200078e10ff */
[C---:B------:R-:W-:Y:S01]  /*0bf0*/  IMAD R12, R13.reuse, 0x4, R12 ;  /* 0x000000040d0c7824 */ /* 0x040fe200078e020c */
[C---:B------:R-:W-:Y:S02]  /*0c00*/  LEA R10, R13.reuse, R10, 0x2 ;  /* 0x0000000a0d0a7211 */ /* 0x040fe400078e10ff */
[----:B------:R-:W-:Y:S01]  /*0c10*/  LEA R8, R13, R8, 0x2 ;  /* 0x000000080d087211 */ /* 0x000fe200078e10ff */
[----:B0-----:R-:W-:Y:S06]  /*0c20*/  @P1 BRA `(.L_x_137) ;  /* 0xfffffff400e01947 */ /* 0x001fec000383ffff */
.L_x_136:
[----:B------:R-:W-:Y:S05]  /*0c30*/  @!P0 EXIT ;  /* 0x000000000000894d */ /* 0x000fea0003800000 */
[----:B------:R-:W-:-:S13]  /*0c40*/  ISETP.NE.AND P0, PT, R2, 0x1, PT ;  /* 0x000000010200780c */ /* 0x000fda0003f05270 */
[----:B------:R-:W-:Y:S05]  /*0c50*/  @!P0 BRA `(.L_x_138) ;  /* 0x00000004002c8947 */ /* 0x000fea0003800000 */
[-C--:B------:R-:W-:Y:S01]  /*0c60*/  IABS R2, R5.reuse ;  /* 0x0000000500027213 */ /* 0x080fe20000000000 */
[----:B------:R-:W0:Y:S01]  /*0c70*/  LDCU UR4, c[0x0][0x39c] ;  /* 0x00007380ff0477ac */ /* 0x000e220008000800 */
[----:B------:R-:W-:Y:S01]  /*0c80*/  ISETP.NE.AND P3, PT, R5, RZ, PT ;  /* 0x000000ff0500720c */ /* 0x000fe20003f65270 */
[----:B------:R-:W-:Y:S01]  /*0c90*/  IMAD R17, R4, R0, R3 ;  /* 0x0000000004117224 */ /* 0x000fe200078e0203 */
[----:B------:R-:W1:Y:S01]  /*0ca0*/  I2F.RP R8, R2 ;  /* 0x0000000200087306 */ /* 0x000e620000209400 */
[----:B------:R-:W-:Y:S01]  /*0cb0*/  LOP3.LUT R20, RZ, R5, RZ, 0x33, !PT ;  /* 0x00000005ff147212 */ /* 0x000fe200078e33ff */
[----:B------:R-:W2:Y:S06]  /*0cc0*/  LDG.E.64 R12, desc[UR8][R14.64] ;  /* 0x000000080e0c7981 */ /* 0x000eac000c1e1b00 */
[----:B-1----:R-:W1:Y:S01]  /*0cd0*/  MUFU.RCP R8, R8 ;  /* 0x0000000800087308 */ /* 0x002e620000001000 */
[----:B0-----:R-:W-:-:S05]  /*0ce0*/  IMAD R22, R0, UR4, RZ ;  /* 0x0000000400167c24 */ /* 0x001fca000f8e02ff */
[----:B------:R-:W-:Y:S02]  /*0cf0*/  IABS R9, R22 ;  /* 0x0000001600097213 */ /* 0x000fe40000000000 */
[----:B-1----:R-:W-:Y:S02]  /*0d00*/  IADD3 R6, PT, PT, R8, 0xffffffe, RZ ;  /* 0x0ffffffe08067810 */ /* 0x002fe40007ffe0ff */
[----:B------:R-:W-:Y:S02]  /*0d10*/  LOP3.LUT R8, R22, R5, RZ, 0x3c, !PT ;  /* 0x0000000516087212 */ /* 0x000fe400078e3cff */
[----:B------:R0:W1:Y:S02]  /*0d20*/  F2I.FTZ.U32.TRUNC.NTZ R7, R6 ;  /* 0x0000000600077305 */ /* 0x000064000021f000 */
[----:B------:R-:W-:Y:S01]  /*0d30*/  ISETP.GE.AND P2, PT, R8, RZ, PT ;  /* 0x000000ff0800720c */ /* 0x000fe20003f46270 */
[----:B0-----:R-:W-:Y:S02]  /*0d40*/  HFMA2 R6, -RZ, RZ, 0, 0 ;  /* 0x00000000ff067431 */ /* 0x001fe400000001ff */
[----:B-1----:R-:W-:-:S04]  /*0d50*/  IMAD.MOV R21, RZ, RZ, -R7 ;  /* 0x000000ffff157224 */ /* 0x002fc800078e0a07 */
[----:B------:R-:W-:-:S04]  /*0d60*/  IMAD R21, R21, R2, RZ ;  /* 0x0000000215157224 */ /* 0x000fc800078e02ff */
[----:B------:R-:W-:Y:S01]  /*0d70*/  IMAD.HI.U32 R21, R7, R21, R6 ;  /* 0x0000001507157227 */ /* 0x000fe200078e0006 */
[----:B------:R-:W-:Y:S02]  /*0d80*/  MOV R7, R9 ;  /* 0x0000000900077202 */ /* 0x000fe40000000f00 */
[----:B------:R-:W0:Y:S03]  /*0d90*/  LDC.64 R8, c[0x0][0x380] ;  /* 0x0000e000ff087b82 */ /* 0x000e260000000a00 */
[----:B------:R-:W-:-:S05]  /*0da0*/  IMAD.HI.U32 R10, R21, R7, RZ ;  /* 0x00000007150a7227 */ /* 0x000fca00078e00ff */
[----:B------:R-:W-:-:S05]  /*0db0*/  IADD3 R6, PT, PT, -R10, RZ, RZ ;  /* 0x000000ff0a067210 */ /* 0x000fca0007ffe1ff */
[----:B------:R-:W-:-:S05]  /*0dc0*/  IMAD R7, R2, R6, R7 ;  /* 0x0000000602077224 */ /* 0x000fca00078e0207 */
[----:B------:R-:W-:-:S13]  /*0dd0*/  ISETP.GT.U32.AND P1, PT, R2, R7, PT ;  /* 0x000000070200720c */ /* 0x000fda0003f24070 */
[----:B------:R-:W-:Y:S01]  /*0de0*/  @!P1 IMAD.IADD R7, R7, 0x1, -R2 ;  /* 0x0000000107079824 */ /* 0x000fe200078e0a02 */
[----:B------:R-:W-:-:S04]  /*0df0*/  @!P1 IADD3 R10, PT, PT, R10, 0x1, RZ ;  /* 0x000000010a0a9810 */ /* 0x000fc80007ffe0ff */
[----:B------:R-:W-:Y:S02]  /*0e00*/  ISETP.GE.U32.AND P0, PT, R7, R2, PT ;  /* 0x000000020700720c */ /* 0x000fe40003f06070 */
[----:B------:R-:W1:Y:S11]  /*0e10*/  LDC.64 R6, c[0x0][0x390] ;  /* 0x0000e400ff067b82 */ /* 0x000e760000000a00 */
[----:B------:R-:W-:-:S04]  /*0e20*/  @P0 IADD3 R10, PT, PT, R10, 0x1, RZ ;  /* 0x000000010a0a0810 */ /* 0x000fc80007ffe0ff */
[----:B------:R-:W-:-:S04]  /*0e30*/  @!P2 IADD3 R10, PT, PT, -R10, RZ, RZ ;  /* 0x000000ff0a0aa210 */ /* 0x000fc80007ffe1ff */
[----:B------:R-:W-:-:S05]  /*0e40*/  SEL R19, R20, R10, !P3 ;  /* 0x0000000a14137207 */ /* 0x000fca0005800000 */
[----:B-1----:R-:W-:-:S05]  /*0e50*/  IMAD.WIDE R18, R19, 0x8, R6 ;  /* 0x0000000813127825 */ /* 0x002fca00078e0206 */
[----:B------:R-:W2:Y:S01]  /*0e60*/  LDG.E.64 R10, desc[UR8][R18.64] ;  /* 0x00000008120a7981 */ /* 0x000ea2000c1e1b00 */
[----:B0-----:R-:W-:-:S05]  /*0e70*/  IMAD.WIDE R8, R17, 0x8, R8 ;  /* 0x0000000811087825 */ /* 0x001fca00078e0208 */
[----:B------:R-:W3:Y:S01]  /*0e80*/  LDG.E.64 R16, desc[UR8][R8.64] ;  /* 0x0000000808107981 */ /* 0x000ee2000c1e1b00 */
[----:B------:R-:W-:-:S05]  /*0e90*/  VIADD R22, R22, UR4 ;  /* 0x0000000416167c36 */ /* 0x000fca0008000000 */
[----:B------:R-:W-:-:S05]  /*0ea0*/  IABS R25, R22 ;  /* 0x0000001600197213 */ /* 0x000fca0000000000 */
[----:B------:R-:W-:-:S04]  /*0eb0*/  IMAD.HI.U32 R21, R21, R25, RZ ;  /* 0x0000001915157227 */ /* 0x000fc800078e00ff */
[----:B--2---:R-:W-:-:S04]  /*0ec0*/  FMUL R23, R13, R11 ;  /* 0x0000000b0d177220 */ /* 0x004fc80000400000 */
[----:B------:R-:W-:-:S04]  /*0ed0*/  FFMA R23, R12, R10, -R23 ;  /* 0x0000000a0c177223 */ /* 0x000fc80000000817 */
[----:B---3--:R-:W-:-:S05]  /*0ee0*/  FADD R23, R23, R16 ;  /* 0x0000001017177221 */ /* 0x008fca0000000000 */
[----:B------:R0:W-:Y:S04]  /*0ef0*/  STG.E desc[UR8][R8.64], R23 ;  /* 0x0000001708007986 */ /* 0x0001e8000c101908 */
[----:B------:R-:W2:Y:S04]  /*0f00*/  LDG.E R12, desc[UR8][R18.64] ;  /* 0x00000008120c7981 */ /* 0x000ea8000c1e1900 */
[----:B------:R-:W3:Y:S01]  /*0f10*/  LDG.E R10, desc[UR8][R14.64] ;  /* 0x000000080e0a7981 */ /* 0x000ee2000c1e1900 */
[----:B------:R-:W-:-:S05]  /*0f20*/  IADD3 R16, PT, PT, -R21, RZ, RZ ;  /* 0x000000ff15107210 */ /* 0x000fca0007ffe1ff */
        /* <DEDUP_REMOVED lines=9> */
[----:B--2---:R-:W-:-:S03]  /*0fc0*/  FMUL R12, R13, R12 ;  /* 0x0000000c0d0c7220 */ /* 0x004fc60000400000 */
[----:B------:R-:W-:Y:S01]  /*0fd0*/  SEL R13, R20, R21, !P3 ;  /* 0x00000015140d7207 */ /* 0x000fe20005800000 */
[----:B---3--:R-:W-:-:S04]  /*0fe0*/  FFMA R12, R11, R10, R12 ;  /* 0x0000000a0b0c7223 */ /* 0x008fc8000000000c */
[----:B------:R-:W-:Y:S01]  /*0ff0*/  FADD R17, R17, R12 ;  /* 0x0000000c11117221 */ /* 0x000fe20000000000 */
[----:B------:R-:W-:-:S04]  /*1000*/  IMAD.WIDE R12, R13, 0x8, R6 ;  /* 0x000000080d0c7825 */ /* 0x000fc800078e0206 */
[----:B------:R1:W-:Y:S01]  /*1010*/  STG.E desc[UR8][R8.64+0x4], R17 ;  /* 0x0000041108007986 */ /* 0x0003e2000c101908 */
[----:B------:R-:W-:-:S03]  /*1020*/  IMAD.WIDE R6, R4, 0x8, R8 ;  /* 0x0000000804067825 */ /* 0x000fc600078e0208 */
[----:B------:R-:W2:Y:S04]  /*1030*/  LDG.E R2, desc[UR8][R14.64+0x4] ;  /* 0x000004080e027981 */ /* 0x000ea8000c1e1900 */
[----:B------:R-:W2:Y:S04]  /*1040*/  LDG.E.64 R18, desc[UR8][R12.64] ;  /* 0x000000080c127981 */ /* 0x000ea8000c1e1b00 */
[----:B------:R-:W3:Y:S01]  /*1050*/  LDG.E.64 R20, desc[UR8][R6.64] ;  /* 0x0000000806147981 */ /* 0x000ee2000c1e1b00 */
[----:B--2---:R-:W-:-:S04]  /*1060*/  FMUL R11, R19, R2 ;  /* 0x00000002130b7220 */ /* 0x004fc80000400000 */
[----:B------:R-:W-:-:S04]  /*1070*/  FFMA R11, R10, R18, -R11 ;  /* 0x000000120a0b7223 */ /* 0x000fc8000000080b */
[----:B---3--:R-:W-:-:S05]  /*1080*/  FADD R11, R11, R20 ;  /* 0x000000140b0b7221 */ /* 0x008fca0000000000 */
[----:B------:R1:W-:Y:S04]  /*1090*/  STG.E desc[UR8][R6.64], R11 ;  /* 0x0000000b06007986 */ /* 0x0003e8000c101908 */
[----:B0-----:R-:W2:Y:S04]  /*10a0*/  LDG.E R23, desc[UR8][R12.64] ;  /* 0x000000080c177981 */ /* 0x001ea8000c1e1900 */
[----:B------:R-:W3:Y:S01]  /*10b0*/  LDG.E R10, desc[UR8][R14.64] ;  /* 0x000000080e0a7981 */ /* 0x000ee2000c1e1900 */
[----:B------:R-:W-:Y:S01]  /*10c0*/  IADD3 R0, PT, PT, R0, 0x2, RZ ;  /* 0x0000000200007810 */ /* 0x000fe20007ffe0ff */
[----:B--2---:R-:W-:-:S04]  /*10d0*/  FMUL R2, R2, R23 ;  /* 0x0000001702027220 */ /* 0x004fc80000400000 */
[----:B---3--:R-:W-:-:S04]  /*10e0*/  FFMA R2, R19, R10, R2 ;  /* 0x0000000a13027223 */ /* 0x008fc80000000002 */
[----:B------:R-:W-:-:S05]  /*10f0*/  FADD R21, R21, R2 ;  /* 0x0000000215157221 */ /* 0x000fca0000000000 */
[----:B------:R1:W-:Y:S02]  /*1100*/  STG.E desc[UR8][R6.64+0x4], R21 ;  /* 0x0000041506007986 */ /* 0x0003e4000c101908 */
.L_x_138:
[----:B------:R-:W-:-:S04]  /*1110*/  LOP3.LUT R2, R5, 0x1, RZ, 0xc0, !PT ;  /* 0x0000000105027812 */ /* 0x000fc800078ec0ff */
[----:B------:R-:W-:-:S13]  /*1120*/  ISETP.NE.U32.AND P0, PT, R2, 0x1, PT ;  /* 0x000000010200780c */ /* 0x000fda0003f05070 */
[----:B------:R-:W-:Y:S05]  /*1130*/  @P0 EXIT ;  /* 0x000000000000094d */ /* 0x000fea0003800000 */
[----:B-1----:R-:W-:Y:S01]  /*1140*/  IABS R9, R5 ;  /* 0x0000000500097213 */ /* 0x002fe20000000000 */
[----:B------:R-:W0:Y:S01]  /*1150*/  LDCU UR4, c[0x0][0x39c] ;  /* 0x00007380ff0477ac */ /* 0x000e220008000800 */
[----:B------:R-:W-:Y:S02]  /*1160*/  IMAD R3, R4, R0, R3 ;  /* 0x0000000004037224 */ /* 0x000fe400078e0203 */
[----:B------:R-:W1:Y:S08]  /*1170*/  I2F.RP R8, R9 ;  /* 0x0000000900087306 */ /* 0x000e700000209400 */
[----:B-1----:R-:W1:Y:S01]  /*1180*/  MUFU.RCP R8, R8 ;  /* 0x0000000800087308 */ /* 0x002e620000001000 */
[----:B0-----:R-:W-:-:S05]  /*1190*/  IMAD R2, R0, UR4, RZ ;  /* 0x0000000400027c24 */ /* 0x001fca000f8e02ff */
[----:B------:R-:W-:Y:S02]  /*11a0*/  IABS R10, R2 ;  /* 0x00000002000a7213 */ /* 0x000fe40000000000 */
[----:B------:R-:W-:-:S04]  /*11b0*/  LOP3.LUT R2, R2, R5, RZ, 0x3c, !PT ;  /* 0x0000000502027212 */ /* 0x000fc800078e3cff */
[----:B------:R-:W-:Y:S02]  /*11c0*/  ISETP.GE.AND P2, PT, R2, RZ, PT ;  /* 0x000000ff0200720c */ /* 0x000fe40003f46270 */
[----:B-1----:R-:W-:-:S06]  /*11d0*/  IADD3 R7, PT, PT, R8, 0xffffffe, RZ ;  /* 0x0ffffffe08077810 */ /* 0x002fcc0007ffe0ff */
[----:B------:R-:W0:Y:S02]  /*11e0*/  F2I.FTZ.U32.TRUNC.NTZ R7, R7 ;  /* 0x0000000700077305 */ /* 0x000e24000021f000 */
[----:B0-----:R-:W-:-:S04]  /*11f0*/  IMAD.MOV R6, RZ, RZ, -R7 ;  /* 0x000000ffff067224 */ /* 0x001fc800078e0a07 */
[----:B------:R-:W-:Y:S02]  /*1200*/  IMAD R11, R6, R9, RZ ;  /* 0x00000009060b7224 */ /* 0x000fe400078e02ff */
[----:B------:R-:W-:-:S05]  /*1210*/  HFMA2 R6, -RZ, RZ, 0, 0 ;  /* 0x00000000ff067431 */ /* 0x000fca00000001ff */
[----:B------:R-:W-:Y:S01]  /*1220*/  IMAD.HI.U32 R11, R7, R11, R6 ;  /* 0x0000000b070b7227 */ /* 0x000fe200078e0006 */
[----:B------:R-:W-:-:S05]  /*1230*/  MOV R6, R10 ;  /* 0x0000000a00067202 */ /* 0x000fca0000000f00 */
[----:B------:R-:W-:-:S05]  /*1240*/  IMAD.HI.U32 R10, R11, R6, RZ ;  /* 0x000000060b0a7227 */ /* 0x000fca00078e00ff */
[----:B------:R-:W-:-:S05]  /*1250*/  IADD3 R7, PT, PT, -R10, RZ, RZ ;  /* 0x000000ff0a077210 */ /* 0x000fca0007ffe1ff */
[----:B------:R-:W-:-:S05]  /*1260*/  IMAD R6, R9, R7, R6 ;  /* 0x0000000709067224 */ /* 0x000fca00078e0206 */
[----:B------:R-:W-:-:S13]  /*1270*/  ISETP.GT.U32.AND P1, PT, R9, R6, PT ;  /* 0x000000060900720c */ /* 0x000fda0003f24070 */
[----:B------:R-:W-:Y:S01]  /*1280*/  @!P1 IMAD.IADD R6, R6, 0x1, -R9 ;  /* 0x0000000106069824 */ /* 0x000fe200078e0a09 */
[----:B------:R-:W-:Y:S02]  /*1290*/  @!P1 IADD3 R10, PT, PT, R10, 0x1, RZ ;  /* 0x000000010a0a9810 */ /* 0x000fe40007ffe0ff */
[----:B------:R-:W-:Y:S02]  /*12a0*/  ISETP.NE.AND P1, PT, R5, RZ, PT ;  /* 0x000000ff0500720c */ /* 0x000fe40003f25270 */
[----:B------:R-:W-:Y:S02]  /*12b0*/  ISETP.GE.U32.AND P0, PT, R6, R9, PT ;  /* 0x000000090600720c */ /* 0x000fe40003f06070 */
[----:B------:R-:W0:Y:S08]  /*12c0*/  LDC.64 R6, c[0x0][0x390] ;  /* 0x0000e400ff067b82 */ /* 0x000e300000000a00 */
[----:B------:R-:W1:Y:S03]  /*12d0*/  LDC.64 R8, c[0x0][0x380] ;  /* 0x0000e000ff087b82 */ /* 0x000e660000000a00 */
[----:B------:R-:W-:-:S04]  /*12e0*/  @P0 IADD3 R10, PT, PT, R10, 0x1, RZ ;  /* 0x000000010a0a0810 */ /* 0x000fc80007ffe0ff */
[----:B------:R-:W-:Y:S02]  /*12f0*/  @!P2 IADD3 R10, PT, PT, -R10, RZ, RZ ;  /* 0x000000ff0a0aa210 */ /* 0x000fe40007ffe1ff */
[----:B------:R-:W-:Y:S02]  /*1300*/  @!P1 LOP3.LUT R10, RZ, R5, RZ, 0x33, !PT ;  /* 0x00000005ff0a9212 */ /* 0x000fe400078e33ff */
[----:B------:R-:W2:Y:S03]  /*1310*/  LDG.E.64 R4, desc[UR8][R14.64] ;  /* 0x000000080e047981 */ /* 0x000ea6000c1e1b00 */
[----:B0-----:R-:W-:-:S05]  /*1320*/  IMAD.WIDE R6, R10, 0x8, R6 ;  /* 0x000000080a067825 */ /* 0x001fca00078e0206 */
[----:B------:R-:W2:Y:S01]  /*1330*/  LDG.E.64 R10, desc[UR8][R6.64] ;  /* 0x00000008060a7981 */ /* 0x000ea2000c1e1b00 */
[----:B-1----:R-:W-:-:S05]  /*1340*/  IMAD.WIDE R2, R3, 0x8, R8 ;  /* 0x0000000803027825 */ /* 0x002fca00078e0208 */
[----:B------:R-:W3:Y:S01]  /*1350*/  LDG.E.64 R12, desc[UR8][R2.64] ;  /* 0x00000008020c7981 */ /* 0x000ee2000c1e1b00 */
[----:B--2---:R-:W-:-:S04]  /*1360*/  FMUL R9, R5, R11 ;  /* 0x0000000b05097220 */ /* 0x004fc80000400000 */
[----:B------:R-:W-:-:S04]  /*1370*/  FFMA R9, R4, R10, -R9 ;  /* 0x0000000a04097223 */ /* 0x000fc80000000809 */
[----:B---3--:R-:W-:-:S05]  /*1380*/  FADD R9, R9, R12 ;  /* 0x0000000c09097221 */ /* 0x008fca0000000000 */
[----:B------:R-:W-:Y:S04]  /*1390*/  STG.E desc[UR8][R2.64], R9 ;  /* 0x0000000902007986 */ /* 0x000fe8000c101908 */
[----:B------:R-:W2:Y:S04]  /*13a0*/  LDG.E R4, desc[UR8][R6.64] ;  /* 0x0000000806047981 */ /* 0x000ea8000c1e1900 */
[----:B------:R-:W3:Y:S01]  /*13b0*/  LDG.E R0, desc[UR8][R14.64] ;  /* 0x000000080e007981 */ /* 0x000ee2000c1e1900 */
[----:B--2---:R-:W-:-:S04]  /*13c0*/  FMUL R4, R5, R4 ;  /* 0x0000000405047220 */ /* 0x004fc80000400000 */
[----:B---3--:R-:W-:-:S04]  /*13d0*/  FFMA R0, R11, R0, R4 ;  /* 0x000000000b007223 */ /* 0x008fc80000000004 */
[----:B------:R-:W-:-:S05]  /*13e0*/  FADD R13, R13, R0 ;  /* 0x000000000d0d7221 */ /* 0x000fca0000000000 */
[----:B------:R-:W-:Y:S01]  /*13f0*/  STG.E desc[UR8][R2.64+0x4], R13 ;  /* 0x0000040d02007986 */ /* 0x000fe2000c101908 */
[----:B------:R-:W-:Y:S05]  /*1400*/  EXIT ;  /* 0x000000000000794d */ /* 0x000fea0003800000 */
.L_x_139:
        /* <DEDUP_REMOVED lines=15> */
.L_x_178:


//--------------------- .text._Z6decphiP6float2S0_S0_iiii --------------------------
	.section	.text._Z6decphiP6float2S0_S0_iiii,"ax",@progbits
	.align	128
        .global         _Z6decphiP6float2S0_S0_iiii
        .type           _Z6decphiP6float2S0_S0_iiii,@function
        .size           _Z6decphiP6float2S0_S0_iiii,(.L_x_179 - _Z6decphiP6float2S0_S0_iiii)
        .other          _Z6decphiP6float2S0_S0_iiii,@"STO_CUDA_ENTRY STV_DEFAULT"
_Z6decphiP6float2S0_S0_iiii:
.text._Z6decphiP6float2S0_S0_iiii:
[----:B------:R-:W-:Y:S01]  /*0000*/  LDC R1, c[0x0][0x37c] ;  /* 0x0000df00ff017b82 */ /* 0x000fe20000000800 */
[----:B------:R-:W0:Y:S07]  /*0010*/  S2R R2, SR_TID.Z ;  /* 0x0000000000027919 */ /* 0x000e2e0000002300 */
[----:B------:R-:W1:Y:S01]  /*0020*/  S2UR UR5, SR_CTAID.Y ;  /* 0x00000000000579c3 */ /* 0x000e620000002600 */
[----:B------:R-:W2:Y:S01]  /*0030*/  LDCU UR8, c[0x0][0x3a4] ;  /* 0x00007480ff0877ac */ /* 0x000ea20008000800 */
[----:B------:R-:W3:Y:S01]  /*0040*/  S2R R0, SR_TID.X ;  /* 0x0000000000007919 */ /* 0x000ee20000002100 */
[----:B------:R-:W4:Y:S01]  /*0050*/  LDCU UR15, c[0x0][0x398] ;  /* 0x00007300ff0f77ac */ /* 0x000f220008000800 */
[----:B------:R-:W5:Y:S04]  /*0060*/  S2R R8, SR_TID.Y ;  /* 0x0000000000087919 */ /* 0x000f680000002200 */
[----:B------:R-:W3:Y:S01]  /*0070*/  LDC R9, c[0x0][0x360] ;  /* 0x0000d800ff097b82 */ /* 0x000ee20000000800 */
[----:B------:R-:W1:Y:S07]  /*0080*/  LDCU UR4, c[0x0][0x364] ;  /* 0x00006c80ff0477ac */ /* 0x000e6e0008000800 */
[----:B------:R-:W0:Y:S08]  /*0090*/  S2UR UR7, SR_CTAID.Z ;  /* 0x00000000000779c3 */ /* 0x000e300000002700 */
[----:B------:R-:W0:Y:S01]  /*00a0*/  LDC R15, c[0x0][0x368] ;  /* 0x0000da00ff0f7b82 */ /* 0x000e220000000800 */
[----:B-1----:R-:W-:-:S07]  /*00b0*/  UIMAD UR5, UR5, UR4, URZ ;  /* 0x00000004050572a4 */ /* 0x002fce000f8e02ff */
[----:B------:R-:W3:Y:S01]  /*00c0*/  S2UR UR6, SR_CTAID.X ;  /* 0x00000000000679c3 */ /* 0x000ee20000002500 */
[----:B0-----:R-:W-:-:S05]  /*00d0*/  IMAD R15, R15, UR7, R2 ;  /* 0x000000070f0f7c24 */ /* 0x001fca000f8e0202 */
[----:B--2---:R-:W-:Y:S01]  /*00e0*/  ISETP.GE.AND P0, PT, R15, UR8, PT ;  /* 0x000000080f007c0c */ /* 0x004fe2000bf06270 */
[----:B---3--:R-:W-:Y:S01]  /*00f0*/  IMAD R9, R9, UR6, R0 ;  /* 0x0000000609097c24 */ /* 0x008fe2000f8e0200 */
[----:B-----5:R-:W-:-:S04]  /*0100*/  IADD3 R0, PT, PT, R8, UR5, RZ ;  /* 0x0000000508007c10 */ /* 0x020fc8000fffe0ff */
[----:B------:R-:W-:-:S04]  /*0110*/  VIMNMX R2, PT, PT, R9, R0, !PT ;  /* 0x0000000009027248 */ /* 0x000fc80007fe0100 */
[----:B----4-:R-:W-:-:S13]  /*0120*/  ISETP.GE.OR P0, PT, R2, UR15, P0 ;  /* 0x0000000f02007c0c */ /* 0x010fda0008706670 */
[----:B------:R-:W-:Y:S05]  /*0130*/  @P0 EXIT ;  /* 0x000000000000094d */ /* 0x000fea0003800000 */
[----:B------:R-:W0:Y:S01]  /*0140*/  LDCU UR8, c[0x0][0x3a0] ;  /* 0x00007400ff0877ac */ /* 0x000e220008000800 */
[----:B------:R-:W1:Y:S01]  /*0150*/  LDC.64 R2, c[0x0][0x380] ;  /* 0x0000e000ff027b82 */ /* 0x000e620000000a00 */
[----:B------:R-:W-:Y:S01]  /*0160*/  IMAD R4, R15, UR15, RZ ;  /* 0x0000000f0f047c24 */ /* 0x000fe2000f8e02ff */
[----:B------:R-:W2:Y:S01]  /*0170*/  LDCU.64 UR16, c[0x0][0x358] ;  /* 0x00006b00ff1077ac */ /* 0x000ea20008000a00 */
[----:B------:R-:W-:Y:S02]  /*0180*/  IMAD R0, R0, UR15, R9 ;  /* 0x0000000f00007c24 */ /* 0x000fe4000f8e0209 */
[----:B------:R-:W-:-:S05]  /*0190*/  IMAD R5, R4, UR15, RZ ;  /* 0x0000000f04057c24 */ /* 0x000fca000f8e02ff */
[----:B------:R-:W-:Y:S01]  /*01a0*/  IADD3 R7, PT, PT, R0, R5, RZ ;  /* 0x0000000500077210 */ /* 0x000fe20007ffe0ff */
[----:B0-----:R-:W-:-:S06]  /*01b0*/  UISETP.GE.AND UP0, UPT, UR8, 0x1, UPT ;  /* 0x000000010800788c */ /* 0x001fcc000bf06270 */
[----:B------:R-:W-:Y:S01]  /*01c0*/  PLOP3.LUT P0, PT, PT, PT, UP0, 0x80, 0x8 ;  /* 0x000000000008781c */ /* 0x000fe20003f0f008 */
[----:B-1----:R-:W-:-:S05]  /*01d0*/  IMAD.WIDE R2, R7, 0x8, R2 ;  /* 0x0000000807027825 */ /* 0x002fca00078e0202 */
[----:B--2---:R0:W-:Y:S07]  /*01e0*/  STG.E.64 desc[UR16][R2.64], RZ ;  /* 0x000000ff02007986 */ /* 0x0041ee000c101b10 */
[----:B------:R-:W-:Y:S05]  /*01f0*/  @!P0 EXIT ;  /* 0x000000000000894d */ /* 0x000fea0003800000 */
[----:B------:R-:W-:Y:S01]  /*0200*/  UISETP.GE.U32.AND UP0, UPT, UR8, 0x4, UPT ;  /* 0x000000040800788c */ /* 0x000fe2000bf06070 */
[----:B------:R-:W-:Y:S02]  /*0210*/  HFMA2 R21, -RZ, RZ, 0, 0 ;  /* 0x00000000ff157431 */ /* 0x000fe400000001ff */
[----:B------:R-:W-:Y:S01]  /*0220*/  IMAD R0, R5, UR8, R0 ;  /* 0x0000000805007c24 */ /* 0x000fe2000f8e0200 */
[----:B------:R-:W-:Y:S01]  /*0230*/  UIMAD UR9, UR15, UR15, URZ ;  /* 0x0000000f0f0972a4 */ /* 0x000fe2000f8e02ff */
[----:B------:R-:W-:Y:S01]  /*0240*/  IMAD.MOV.U32 R19, RZ, RZ, RZ ;  /* 0x000000ffff137224 */ /* 0x000fe200078e00ff */
[----:B------:R-:W-:Y:S01]  /*0250*/  ULOP3.LUT UR10, UR8, 0x3, URZ, 0xc0, !UPT ;  /* 0x00000003080a7892 */ /* 0x000fe2000f8ec0ff */
[----:B------:R-:W-:Y:S02]  /*0260*/  UMOV UR4, URZ ;  /* 0x000000ff00047c82 */ /* 0x000fe40008000000 */
[----:B------:R-:W-:Y:S09]  /*0270*/  BRA.U !UP0, `(.L_x_140) ;  /* 0x00000009087c7547 */ /* 0x000ff2000b800000 */
[----:B------:R-:W-:Y:S01]  /*0280*/  IABS R11, UR8 ;  /* 0x00000008000b7c13 */ /* 0x000fe20008000000 */
[----:B------:R-:W1:Y:S01]  /*0290*/  LDC.64 R4, c[0x0][0x388] ;  /* 0x0000e200ff047b82 */ /* 0x000e620000000a00 */
[----:B------:R-:W2:Y:S01]  /*02a0*/  LDCU UR7, c[0x0][0x39c] ;  /* 0x00007380ff0777ac */ /* 0x000ea20008000800 */
[----:B------:R-:W-:Y:S01]  /*02b0*/  MOV R21, RZ ;  /* 0x000000ff00157202 */ /* 0x000fe20000000f00 */
[----:B------:R-:W3:Y:S01]  /*02c0*/  I2F.RP R10, R11 ;  /* 0x0000000b000a7306 */ /* 0x000ee20000209400 */
[----:B------:R-:W-:Y:S02]  /*02d0*/  UIMAD UR4, UR15, UR8, URZ ;  /* 0x000000080f0472a4 */ /* 0x000fe4000f8e02ff */
[----:B------:R-:W-:Y:S02]  /*02e0*/  ULOP3.LUT UR6, UR8, 0x7ffffffc, URZ, 0xc0, !UPT ;  /* 0x7ffffffc08067892 */ /* 0x000fe4000f8ec0ff */
[----:B------:R-:W4:Y:S01]  /*02f0*/  LDC.64 R6, c[0x0][0x390] ;  /* 0x0000e400ff067b82 */ /* 0x000f220000000a00 */
[----:B------:R-:W0:Y:S01]  /*0300*/  LDCU UR13, c[0x0][0x39c] ;  /* 0x00007380ff0d77ac */ /* 0x000e220008000800 */
[----:B------:R-:W-:Y:S01]  /*0310*/  IMAD R8, R15, UR4, R8 ;  /* 0x000000040f087c24 */ /* 0x000fe2000f8e0208 */
[----:B------:R-:W0:Y:S04]  /*0320*/  LDCU UR18, c[0x0][0x39c] ;  /* 0x00007380ff1277ac */ /* 0x000e280008000800 */
[----:B------:R-:W-:Y:S01]  /*0330*/  IADD3 R8, PT, PT, R8, UR5, RZ ;  /* 0x0000000508087c10 */ /* 0x000fe2000fffe0ff */
[----:B------:R-:W0:Y:S01]  /*0340*/  LDCU UR8, c[0x0][0x3a0] ;  /* 0x00007400ff0877ac */ /* 0x000e220008000800 */
[----:B---3--:R-:W3:Y:S03]  /*0350*/  MUFU.RCP R10, R10 ;  /* 0x0000000a000a7308 */ /* 0x008ee60000001000 */
[----:B------:R-:W-:Y:S01]  /*0360*/  IMAD R9, R8, UR15, R9 ;  /* 0x0000000f08097c24 */ /* 0x000fe2000f8e0209 */
[----:B--2---:R-:W-:-:S02]  /*0370*/  USHF.L.U32 UR12, UR7, 0x1, URZ ;  /* 0x00000001070c7899 */ /* 0x004fc400080006ff */
[----:B------:R-:W-:Y:S02]  /*0380*/  UIMAD UR7, UR7, 0x3, URZ ;  /* 0x00000003070778a4 */ /* 0x000fe4000f8e02ff */
[----:B------:R-:W-:Y:S01]  /*0390*/  UIADD3 UR11, UPT, UPT, -UR6, URZ, URZ ;  /* 0x000000ff060b7290 */ /* 0x000fe2000fffe1ff */
[----:B------:R-:W-:Y:S01]  /*03a0*/  UMOV UR4, URZ ;  /* 0x000000ff00047c82 */ /* 0x000fe20008000000 */
[----:B---3--:R-:W-:-:S04]  /*03b0*/  IADD3 R12, PT, PT, R10, 0xffffffe, RZ ;  /* 0x0ffffffe0a0c7810 */ /* 0x008fc80007ffe0ff */
[----:B------:R2:W3:Y:S02]  /*03c0*/  F2I.FTZ.U32.TRUNC.NTZ R13, R12 ;  /* 0x0000000c000d7305 */ /* 0x0004e4000021f000 */
[----:B--2---:R-:W-:Y:S01]  /*03d0*/  IMAD.MOV.U32 R12, RZ, RZ, RZ ;  /* 0x000000ffff0c7224 */ /* 0x004fe200078e00ff */
[----:B---3--:R-:W-:-:S05]  /*03e0*/  IADD3 R10, PT, PT, RZ, -R13, RZ ;  /* 0x8000000dff0a7210 */ /* 0x008fca0007ffe0ff */
[----:B------:R-:W-:-:S04]  /*03f0*/  IMAD R15, R10, R11, RZ ;  /* 0x0000000b0a0f7224 */ /* 0x000fc800078e02ff */
[----:B01--4-:R-:W-:-:S07]  /*0400*/  IMAD.HI.U32 R12, R13, R15, R12 ;  /* 0x0000000f0d0c7227 */ /* 0x013fce00078e000c */
.L_x_141:
[----:B-1----:R-:W-:Y:S01]  /*0410*/  IABS R13, UR4 ;  /* 0x00000004000d7c13 */ /* 0x002fe20008000000 */
[----:B------:R-:W-:Y:S02]  /*0420*/  ULOP3.LUT UR14, UR4, UR8, URZ, 0x3c, !UPT ;  /* 0x00000008040e7292 */ /* 0x000fe4000f8e3cff */
[----:B------:R-:W-:Y:S01]  /*0430*/  IABS R10, UR8 ;  /* 0x00000008000a7c13 */ /* 0x000fe20008000000 */
[----:B------:R-:W-:-:S04]  /*0440*/  IMAD.WIDE R14, R9, 0x8, R4 ;  /* 0x00000008090e7825 */ /* 0x000fc800078e0204 */
[----:B------:R-:W-:Y:S01]  /*0450*/  IMAD.HI.U32 R12, R12, R13, RZ ;  /* 0x0000000d0c0c7227 */ /* 0x000fe200078e00ff */
[----:B------:R-:W-:-:S04]  /*0460*/  ISETP.LE.AND P2, PT, RZ, UR14, PT ;  /* 0x0000000eff007c0c */ /* 0x000fc8000bf43270 */
[----:B------:R-:W-:-:S05]  /*0470*/  IADD3 R8, PT, PT, -R12, RZ, RZ ;  /* 0x000000ff0c087210 */ /* 0x000fca0007ffe1ff */
[----:B------:R-:W-:-:S05]  /*0480*/  IMAD R8, R10, R8, R13 ;  /* 0x000000080a087224 */ /* 0x000fca00078e020d */
[----:B------:R-:W-:-:S13]  /*0490*/  ISETP.GT.U32.AND P1, PT, R11, R8, PT ;  /* 0x000000080b00720c */ /* 0x000fda0003f24070 */
[----:B------:R-:W-:Y:S01]  /*04a0*/  @!P1 IADD3 R8, PT, PT, R8, -R10, RZ ;  /* 0x8000000a08089210 */ /* 0x000fe20007ffe0ff */
[----:B------:R-:W-:-:S03]  /*04b0*/  @!P1 VIADD R12, R12, 0x1 ;  /* 0x000000010c0c9836 */ /* 0x000fc60000000000 */
[----:B------:R-:W-:Y:S02]  /*04c0*/  ISETP.GE.U32.AND P0, PT, R8, R11, PT ;  /* 0x0000000b0800720c */ /* 0x000fe40003f06070 */
[----:B------:R-:W-:-:S11]  /*04d0*/  LOP3.LUT R8, RZ, UR8, RZ, 0x33, !PT ;  /* 0x00000008ff087c12 */ /* 0x000fd6000f8e33ff */
[----:B------:R-:W-:Y:S02]  /*04e0*/  @P0 IADD3 R12, PT, PT, R12, 0x1, RZ ;  /* 0x000000010c0c0810 */ /* 0x000fe40007ffe0ff */
[----:B------:R-:W-:Y:S02]  /*04f0*/  ISETP.NE.AND P0, PT, RZ, UR8, PT ;  /* 0x00000008ff007c0c */ /* 0x000fe4000bf05270 */
[----:B------:R-:W-:-:S04]  /*0500*/  @!P2 IADD3 R12, PT, PT, -R12, RZ, RZ ;  /* 0x000000ff0c0ca210 */ /* 0x000fc80007ffe1ff */
[----:B------:R-:W-:Y:S02]  /*0510*/  SEL R23, R8, R12, !P0 ;  /* 0x0000000c08177207 */ /* 0x000fe40004000000 */
[----:B------:R-:W2:Y:S03]  /*0520*/  LDG.E.64 R12, desc[UR16][R14.64] ;  /* 0x000000100e0c7981 */ /* 0x000ea6000c1e1b00 */
[----:B------:R-:W-:-:S05]  /*0530*/  IMAD.WIDE R22, R23, 0x8, R6 ;  /* 0x0000000817167825 */ /* 0x000fca00078e0206 */
[----:B------:R-:W2:Y:S01]  /*0540*/  LDG.E.64 R16, desc[UR16][R22.64] ;  /* 0x0000001016107981 */ /* 0x000ea2000c1e1b00 */
[----:B------:R-:W0:Y:S08]  /*0550*/  I2F.RP R26, R10 ;  /* 0x0000000a001a7306 */ /* 0x000e300000209400 */
[----:B0-----:R-:W0:Y:S02]  /*0560*/  MUFU.RCP R26, R26 ;  /* 0x0000001a001a7308 */ /* 0x001e240000001000 */
[----:B0-----:R-:W-:-:S06]  /*0570*/  IADD3 R24, PT, PT, R26, 0xffffffe, RZ ;  /* 0x0ffffffe1a187810 */ /* 0x001fcc0007ffe0ff */
[----:B------:R0:W1:Y:S01]  /*0580*/  F2I.FTZ.U32.TRUNC.NTZ R25, R24 ;  /* 0x0000001800197305 */ /* 0x000062000021f000 */
[----:B------:R-:W-:Y:S01]  /*0590*/  IABS R20, UR13 ;  /* 0x0000000d00147c13 */ /* 0x000fe20008000000 */
[----:B0-----:R-:W-:Y:S02]  /*05a0*/  HFMA2 R24, -RZ, RZ, 0, 0 ;  /* 0x00000000ff187431 */ /* 0x001fe400000001ff */
[----:B--2---:R-:W-:-:S04]  /*05b0*/  FMUL R11, R13, R17 ;  /* 0x000000110d0b7220 */ /* 0x004fc80000400000 */
[----:B------:R-:W-:-:S04]  /*05c0*/  FFMA R12, R12, R16, R11 ;  /* 0x000000100c0c7223 */ /* 0x000fc8000000000b */
[----:B------:R-:W-:-:S05]  /*05d0*/  FADD R19, R12, R19 ;  /* 0x000000130c137221 */ /* 0x000fca0000000000 */
[----:B------:R0:W-:Y:S04]  /*05e0*/  STG.E desc[UR16][R2.64], R19 ;  /* 0x0000001302007986 */ /* 0x0001e8000c101910 */
[----:B------:R-:W2:Y:S04]  /*05f0*/  LDG.E R16, desc[UR16][R14.64] ;  /* 0x000000100e107981 */ /* 0x000ea8000c1e1900 */
[----:B------:R3:W4:Y:S01]  /*0600*/  LDG.E R18, desc[UR16][R22.64] ;  /* 0x0000001016127981 */ /* 0x000722000c1e1900 */
[----:B-1----:R-:W-:-:S04]  /*0610*/  IMAD.MOV R11, RZ, RZ, -R25 ;  /* 0x000000ffff0b7224 */ /* 0x002fc800078e0a19 */
[----:B------:R-:W-:-:S04]  /*0620*/  IMAD R11, R11, R10, RZ ;  /* 0x0000000a0b0b7224 */ /* 0x000fc800078e02ff */
[----:B------:R-:W-:Y:S01]  /*0630*/  IMAD.HI.U32 R12, R25, R11, R24 ;  /* 0x0000000b190c7227 */ /* 0x000fe200078e0018 */
[----:B------:R-:W-:-:S05]  /*0640*/  MOV R11, R20 ;  /* 0x00000014000b7202 */ /* 0x000fca0000000f00 */
[----:B------:R-:W-:-:S05]  /*0650*/  IMAD.HI.U32 R20, R12, R11, RZ ;  /* 0x0000000b0c147227 */ /* 0x000fca00078e00ff */
[----:B---3--:R-:W-:-:S05]  /*0660*/  IADD3 R22, PT, PT, -R20, RZ, RZ ;  /* 0x000000ff14167210 */ /* 0x008fca0007ffe1ff */
[----:B------:R-:W-:Y:S02]  /*0670*/  IMAD R22, R10, R22, R11 ;  /* 0x000000160a167224 */ /* 0x000fe400078e020b */
[----:B------:R-:W-:-:S05]  /*0680*/  IMAD.MOV.U32 R11, RZ, RZ, R10 ;  /* 0x000000ffff0b7224 */ /* 0x000fca00078e000a */
[----:B------:R-:W-:Y:S01]  /*0690*/  ISETP.GT.U32.AND P2, PT, R11, R22, PT ;  /* 0x000000160b00720c */ /* 0x000fe20003f44070 */
[----:B------:R-:W-:-:S12]  /*06a0*/  ULOP3.LUT UR14, UR13, UR8, URZ, 0x3c, !UPT ;  /* 0x000000080d0e7292 */ /* 0x000fd8000f8e3cff */
[----:B------:R-:W-:-:S04]  /*06b0*/  @!P2 IADD3 R22, PT, PT, R22, -R10, RZ ;  /* 0x8000000a1616a210 */ /* 0x000fc80007ffe0ff */
[----:B------:R-:W-:Y:S02]  /*06c0*/  ISETP.GE.U32.AND P1, PT, R22, R11, PT ;  /* 0x0000000b1600720c */ /* 0x000fe40003f26070 */
[----:B------:R-:W-:Y:S02]  /*06d0*/  ISETP.LE.AND P3, PT, RZ, UR14, PT ;  /* 0x0000000eff007c0c */ /* 0x000fe4000bf63270 */
[----:B------:R-:W-:-:S09]  /*06e0*/  @!P2 IADD3 R20, PT, PT, R20, 0x1, RZ ;  /* 0x000000011414a810 */ /* 0x000fd20007ffe0ff */
[----:B------:R-:W-:-:S05]  /*06f0*/  @P1 IADD3 R20, PT, PT, R20, 0x1, RZ ;  /* 0x0000000114141810 */ /* 0x000fca0007ffe0ff */
[----:B------:R-:W-:Y:S02]  /*0700*/  @!P3 IMAD.MOV R20, RZ, RZ, -R20 ;  /* 0x000000ffff14b224 */ /* 0x000fe400078e0a14 */
[----:B--2---:R-:W-:Y:S01]  /*0710*/  FMUL R16, R17, R16 ;  /* 0x0000001011107220 */ /* 0x004fe20000400000 */
[----:B------:R-:W-:-:S03]  /*0720*/  MOV R17, UR9 ;  /* 0x0000000900117c02 */ /* 0x000fc60008000f00 */
[----:B----4-:R-:W-:Y:S01]  /*0730*/  FFMA R16, R13, R18, -R16 ;  /* 0x000000120d107223 */ /* 0x010fe20000000810 */
[----:B------:R-:W-:-:S03]  /*0740*/  SEL R13, R8, R20, !P0 ;  /* 0x00000014080d7207 */ /* 0x000fc60004000000 */
[----:B------:R-:W-:Y:S01]  /*0750*/  FADD R25, R16, R21 ;  /* 0x0000001510197221 */ /* 0x000fe20000000000 */
[----:B------:R-:W-:-:S04]  /*0760*/  IMAD.WIDE R16, R17, 0x8, R14 ;  /* 0x0000000811107825 */ /* 0x000fc800078e020e */
[----:B------:R-:W-:Y:S01]  /*0770*/  IMAD.WIDE R14, R13, 0x8, R6 ;  /* 0x000000080d0e7825 */ /* 0x000fe200078e0206 */
[----:B------:R1:W-:Y:S04]  /*0780*/  STG.E desc[UR16][R2.64+0x4], R25 ;  /* 0x0000041902007986 */ /* 0x0003e8000c101910 */
[----:B------:R-:W2:Y:S04]  /*0790*/  LDG.E.64 R22, desc[UR16][R16.64] ;  /* 0x0000001010167981 */ /* 0x000ea8000c1e1b00 */
[----:B------:R-:W2:Y:S01]  /*07a0*/  LDG.E.64 R20, desc[UR16][R14.64] ;  /* 0x000000100e147981 */ /* 0x000ea2000c1e1b00 */
[----:B------:R-:W-:Y:S01]  /*07b0*/  IABS R27, UR12 ;  /* 0x0000000c001b7c13 */ /* 0x000fe20008000000 */
[----:B------:R-:W-:Y:S01]  /*07c0*/  ULOP3.LUT UR14, UR12, UR8, URZ, 0x3c, !UPT ;  /* 0x000000080c0e7292 */ /* 0x000fe2000f8e3cff */
[----:B--2---:R-:W-:-:S04]  /*07d0*/  FMUL R13, R23, R21 ;  /* 0x00000015170d7220 */ /* 0x004fc80000400000 */
[----:B------:R-:W-:-:S04]  /*07e0*/  FFMA R20, R22, R20, R13 ;  /* 0x0000001416147223 */ /* 0x000fc8000000000d */
[----:B------:R-:W-:-:S05]  /*07f0*/  FADD R13, R19, R20 ;  /* 0x00000014130d7221 */ /* 0x000fca0000000000 */
[----:B------:R2:W-:Y:S04]  /*0800*/  STG.E desc[UR16][R2.64], R13 ;  /* 0x0000000d02007986 */ /* 0x0005e8000c101910 */
[----:B------:R-:W3:Y:S04]  /*0810*/  LDG.E R18, desc[UR16][R16.64] ;  /* 0x0000001010127981 */ /* 0x000ee8000c1e1900 */
[----:B------:R4:W5:Y:S01]  /*0820*/  LDG.E R20, desc[UR16][R14.64] ;  /* 0x000000100e147981 */ /* 0x000962000c1e1900 */
[----:B0-----:R-:W-:-:S05]  /*0830*/  IMAD.HI.U32 R19, R12, R27, RZ ;  /* 0x0000001b0c137227 */ /* 0x001fca00078e00ff */
[----:B------:R-:W-:-:S05]  /*0840*/  IADD3 R22, PT, PT, -R19, RZ, RZ ;  /* 0x000000ff13167210 */ /* 0x000fca0007ffe1ff */
[----:B------:R-:W-:-:S05]  /*0850*/  IMAD R22, R10, R22, R27 ;  /* 0x000000160a167224 */ /* 0x000fca00078e021b */
[----:B------:R-:W-:Y:S02]  /*0860*/  ISETP.GT.U32.AND P2, PT, R11, R22, PT ;  /* 0x000000160b00720c */ /* 0x000fe40003f44070 */
[----:B------:R-:W-:-:S11]  /*0870*/  ISETP.LE.AND P3, PT, RZ, UR14, PT ;  /* 0x0000000eff007c0c */ /* 0x000fd6000bf63270 */
[----:B------:R-:W-:-:S04]  /*0880*/  @!P2 IADD3 R22, PT, PT, R22, -R10, RZ ;  /* 0x8000000a1616a210 */ /* 0x000fc80007ffe0ff */
[----:B------:R-:W-:Y:S01]  /*0890*/  ISETP.GE.U32.AND P1, PT, R22, R11, PT ;  /* 0x0000000b1600720c */ /* 0x000fe20003f26070 */
[----:B------:R-:W-:-:S12]  /*08a0*/  @!P2 VIADD R19, R19, 0x1 ;  /* 0x000000011313a836 */ /* 0x000fd80000000000 */
[----:B------:R-:W-:-:S04]  /*08b0*/  @P1 IADD3 R19, PT, PT, R19, 0x1, RZ ;  /* 0x0000000113131810 */ /* 0x000fc80007ffe0ff */
[----:B------:R-:W-:-:S04]  /*08c0*/  @!P3 IADD3 R19, PT, PT, -R19, RZ, RZ ;  /* 0x000000ff1313b210 */ /* 0x000fc80007ffe1ff */
[----:B----4-:R-:W-:-:S05]  /*08d0*/  SEL R15, R8, R19, !P0 ;  /* 0x00000013080f7207 */ /* 0x010fca0004000000 */
[----:B------:R-:W-:-:S04]  /*08e0*/  IMAD.WIDE R14, R15, 0x8, R6 ;  /* 0x000000080f0e7825 */ /* 0x000fc800078e0206 */
[----:B---3--:R-:W-:Y:S01]  /*08f0*/  FMUL R18, R21, R18 ;  /* 0x0000001215127220 */ /* 0x008fe20000400000 */
[----:B------:R-:W-:-:S03]  /*0900*/  MOV R21, UR9 ;  /* 0x0000000900157c02 */ /* 0x000fc60008000f00 */
[----:B-----5:R-:W-:Y:S02]  /*0910*/  FFMA R18, R23, R20, -R18 ;  /* 0x0000001417127223 */ /* 0x020fe40000000812 */
[----:B------:R-:W-:-:S04]  /*0920*/  IMAD.WIDE R16, R21, 0x8, R16 ;  /* 0x0000000815107825 */ /* 0x000fc800078e0210 */
[----:B-1----:R-:W-:-:S05]  /*0930*/  FADD R25, R25, R18 ;  /* 0x0000001219197221 */ /* 0x002fca0000000000 */
[----:B------:R0:W-:Y:S04]  /*0940*/  STG.E desc[UR16][R2.64+0x4], R25 ;  /* 0x0000041902007986 */ /* 0x0001e8000c101910 */
[----:B------:R-:W3:Y:S04]  /*0950*/  LDG.E.64 R18, desc[UR16][R16.64] ;  /* 0x0000001010127981 */ /* 0x000ee8000c1e1b00 */
[----:B------:R-:W3:Y:S01]  /*0960*/  LDG.E.64 R20, desc[UR16][R14.64] ;  /* 0x000000100e147981 */ /* 0x000ee2000c1e1b00 */
[----:B------:R-:W-:Y:S01]  /*0970*/  ULOP3.LUT UR14, UR7, UR8, URZ, 0x3c, !UPT ;  /* 0x00000008070e7292 */ /* 0x000fe2000f8e3cff */
[----:B---3--:R-:W-:-:S04]  /*0980*/  FMUL R23, R19, R21 ;  /* 0x0000001513177220 */ /* 0x008fc80000400000 */
[----:B------:R-:W-:-:S04]  /*0990*/  FFMA R18, R18, R20, R23 ;  /* 0x0000001412127223 */ /* 0x000fc80000000017 */
[----:B--2---:R-:W-:-:S05]  /*09a0*/  FADD R13, R13, R18 ;  /* 0x000000120d0d7221 */ /* 0x004fca0000000000 */
[----:B------:R1:W-:Y:S04]  /*09b0*/  STG.E desc[UR16][R2.64], R13 ;  /* 0x0000000d02007986 */ /* 0x0003e8000c101910 */
[----:B------:R-:W2:Y:S04]  /*09c0*/  LDG.E R18, desc[UR16][R16.64] ;  /* 0x0000001010127981 */ /* 0x000ea8000c1e1900 */
[----:B------:R3:W4:Y:S01]  /*09d0*/  LDG.E R20, desc[UR16][R14.64] ;  /* 0x000000100e147981 */ /* 0x000722000c1e1900 */
[----:B------:R-:W-:-:S05]  /*09e0*/  IABS R23, UR7 ;  /* 0x0000000700177c13 */ /* 0x000fca0008000000 */
[----:B------:R-:W-:-:S05]  /*09f0*/  IMAD.HI.U32 R22, R12, R23, RZ ;  /* 0x000000170c167227 */ /* 0x000fca00078e00ff */
[----:B------:R-:W-:-:S05]  /*0a00*/  IADD3 R24, PT, PT, -R22, RZ, RZ ;  /* 0x000000ff16187210 */ /* 0x000fca0007ffe1ff */
[----:B------:R-:W-:-:S05]  /*0a10*/  IMAD R24, R10, R24, R23 ;  /* 0x000000180a187224 */ /* 0x000fca00078e0217 */
[----:B------:R-:W-:Y:S02]  /*0a20*/  ISETP.GT.U32.AND P2, PT, R11, R24, PT ;  /* 0x000000180b00720c */ /* 0x000fe40003f44070 */
[----:B------:R-:W-:-:S11]  /*0a30*/  ISETP.LE.AND P3, PT, RZ, UR14, PT ;  /* 0x0000000eff007c0c */ /* 0x000fd6000bf63270 */
[----:B------:R-:W-:-:S05]  /*0a40*/  @!P2 IMAD.IADD R24, R24, 0x1, -R10 ;  /* 0x000000011818a824 */ /* 0x000fca00078e0a0a */
[----:B------:R-:W-:Y:S02]  /*0a50*/  ISETP.GE.U32.AND P1, PT, R24, R11, PT ;  /* 0x0000000b1800720c */ /* 0x000fe40003f26070 */
[----:B------:R-:W-:-:S11]  /*0a60*/  @!P2 IADD3 R22, PT, PT, R22, 0x1, RZ ;  /* 0x000000011616a810 */ /* 0x000fd60007ffe0ff */
[----:B------:R-:W-:-:S04]  /*0a70*/  @P1 IADD3 R22, PT, PT, R22, 0x1, RZ ;  /* 0x0000000116161810 */ /* 0x000fc80007ffe0ff */
[----:B------:R-:W-:-:S04]  /*0a80*/  @!P3 IADD3 R22, PT, PT, -R22, RZ, RZ ;  /* 0x000000ff1616b210 */ /* 0x000fc80007ffe1ff */
[----:B---3--:R-:W-:-:S05]  /*0a90*/  SEL R15, R8, R22, !P0 ;  /* 0x00000016080f7207 */ /* 0x008fca0004000000 */
[----:B------:R-:W-:-:S04]  /*0aa0*/  IMAD.WIDE R14, R15, 0x8, R6 ;  /* 0x000000080f0e7825 */ /* 0x000fc800078e0206 */
[----:B--2---:R-:W-:Y:S01]  /*0ab0*/  FMUL R18, R21, R18 ;  /* 0x0000001215127220 */ /* 0x004fe20000400000 */
[----:B------:R-:W-:-:S03]  /*0ac0*/  MOV R21, UR9 ;  /* 0x0000000900157c02 */ /* 0x000fc60008000f00 */
[----:B----4-:R-:W-:Y:S02]  /*0ad0*/  FFMA R18, R19, R20, -R18 ;  /* 0x0000001413127223 */ /* 0x010fe40000000812 */
[----:B------:R-:W-:-:S04]  /*0ae0*/  IMAD.WIDE R16, R21, 0x8, R16 ;  /* 0x0000000815107825 */ /* 0x000fc800078e0210 */
[----:B0-----:R-:W-:-:S05]  /*0af0*/  FADD R25, R25, R18 ;  /* 0x0000001219197221 */ /* 0x001fca0000000000 */
[----:B------:R1:W-:Y:S04]  /*0b00*/  STG.E desc[UR16][R2.64+0x4], R25 ;  /* 0x0000041902007986 */ /* 0x0003e8000c101910 */
[----:B------:R-:W2:Y:S04]  /*0b10*/  LDG.E.64 R20, desc[UR16][R16.64] ;  /* 0x0000001010147981 */ /* 0x000ea8000c1e1b00 */
[----:B------:R-:W2:Y:S02]  /*0b20*/  LDG.E.64 R22, desc[UR16][R14.64] ;  /* 0x000000100e167981 */ /* 0x000ea4000c1e1b00 */
[----:B--2---:R-:W-:-:S04]  /*0b30*/  FMUL R19, R21, R23 ;  /* 0x0000001715137220 */ /* 0x004fc80000400000 */
[----:B------:R-:W-:-:S04]  /*0b40*/  FFMA R20, R20, R22, R19 ;  /* 0x0000001614147223 */ /* 0x000fc80000000013 */
[----:B------:R-:W-:-:S05]  /*0b50*/  FADD R19, R13, R20 ;  /* 0x000000140d137221 */ /* 0x000fca0000000000 */
[----:B------:R1:W-:Y:S04]  /*0b60*/  STG.E desc[UR16][R2.64], R19 ;  /* 0x0000001302007986 */ /* 0x0003e8000c101910 */
[----:B------:R-:W2:Y:S04]  /*0b70*/  LDG.E R8, desc[UR16][R16.64] ;  /* 0x0000001010087981 */ /* 0x000ea8000c1e1900 */
[----:B------:R-:W3:Y:S01]  /*0b80*/  LDG.E R10, desc[UR16][R14.64] ;  /* 0x000000100e0a7981 */ /* 0x000ee2000c1e1900 */
[----:B------:R-:W-:-:S04]  /*0b90*/  UIADD3 UR11, UPT, UPT, UR11, 0x4, URZ ;  /* 0x000000040b0b7890 */ /* 0x000fc8000fffe0ff */
[----:B------:R-:W-:Y:S02]  /*0ba0*/  UISETP.NE.AND UP0, UPT, UR11, URZ, UPT ;  /* 0x000000ff0b00728c */ /* 0x000fe4000bf05270 */
[----:B------:R-:W-:Y:S02]  /*0bb0*/  ULEA UR13, UR18, UR13, 0x2 ;  /* 0x0000000d120d7291 */ /* 0x000fe4000f8e10ff */
[----:B------:R-:W-:Y:S02]  /*0bc0*/  ULEA UR12, UR18, UR12, 0x2 ;  /* 0x0000000c120c7291 */ /* 0x000fe4000f8e10ff */
[----:B------:R-:W-:Y:S02]  /*0bd0*/  ULEA UR7, UR18, UR7, 0x2 ;  /* 0x0000000712077291 */ /* 0x000fe4000f8e10ff */
[----:B------:R-:W-:Y:S01]  /*0be0*/  ULEA UR4, UR18, UR4, 0x2 ;  /* 0x0000000412047291 */ /* 0x000fe2000f8e10ff */
[----:B--2---:R-:W-:-:S04]  /*0bf0*/  FMUL R8, R23, R8 ;  /* 0x0000000817087220 */ /* 0x004fc80000400000 */
[----:B---3--:R-:W-:-:S04]  /*0c00*/  FFMA R8, R21, R10, -R8 ;  /* 0x0000000a15087223 */ /* 0x008fc80000000808 */
[----:B------:R-:W-:-:S05]  /*0c10*/  FADD R21, R25, R8 ;  /* 0x0000000819157221 */ /* 0x000fca0000000000 */
[----:B------:R1:W-:Y:S01]  /*0c20*/  STG.E desc[UR16][R2.64+0x4], R21 ;  /* 0x0000041502007986 */ /* 0x0003e2000c101910 */
[----:B------:R-:W-:-:S05]  /*0c30*/  IMAD.U32 R8, RZ, RZ, UR9 ;  /* 0x00000009ff087e24 */ /* 0x000fca000f8e00ff */
[----:B------:R-:W-:Y:S01]  /*0c40*/  LEA R9, R8, R9, 0x2 ;  /* 0x0000000908097211 */ /* 0x000fe200078e10ff */
[----:B------:R-:W-:Y:S06]  /*0c50*/  BRA.U UP0, `(.L_x_141) ;  /* 0xfffffff500ec7547 */ /* 0x000fec000b83ffff */
[----:B------:R-:W-:-:S05]  /*0c60*/  UMOV UR4, UR6 ;  /* 0x0000000600047c82 */ /* 0x000fca0008000000 */
.L_x_140:
[----:B------:R-:W-:-:S13]  /*0c70*/  ISETP.NE.AND P0, PT, RZ, UR10, PT ;  /* 0x0000000aff007c0c */ /* 0x000fda000bf05270 */
[----:B------:R-:W-:Y:S05]  /*0c80*/  @!P0 EXIT ;  /* 0x000000000000894d */ /* 0x000fea0003800000 */
[----:B------:R-:W-:-:S09]  /*0c90*/  UISETP.NE.AND UP0, UPT, UR10, 0x1, UPT ;  /* 0x000000010a00788c */ /* 0x000fd2000bf05270 */
[----:B------:R-:W-:Y:S05]  /*0ca0*/  BRA.U !UP0, `(.L_x_142) ;  /* 0x0000000508307547 */ /* 0x000fea000b800000 */
[----:B------:R-:W-:Y:S01]  /*0cb0*/  IABS R10, UR8 ;  /* 0x00000008000a7c13 */ /* 0x000fe20008000000 */
[----:B------:R-:W2:Y:S01]  /*0cc0*/  LDCU UR6, c[0x0][0x39c] ;  /* 0x00007380ff0677ac */ /* 0x000ea20008000800 */
[----:B------:R-:W-:Y:S02]  /*0cd0*/  HFMA2 R4, -RZ, RZ, 0, 0 ;  /* 0x00000000ff047431 */ /* 0x000fe400000001ff */
[----:B------:R-:W-:Y:S01]  /*0ce0*/  IMAD.U32 R9, RZ, RZ, UR9 ;  /* 0x00000009ff097e24 */ /* 0x000fe2000f8e00ff */
[----:B------:R-:W3:Y:S01]  /*0cf0*/  I2F.RP R6, R10 ;  /* 0x0000000a00067306 */ /* 0x000ee20000209400 */
[----:B------:R-:W-:Y:S02]  /*0d00*/  LOP3.LUT R16, RZ, UR8, RZ, 0x33, !PT ;  /* 0x00000008ff107c12 */ /* 0x000fe4000f8e33ff */
[----:B------:R-:W-:-:S05]  /*0d10*/  IMAD R9, R9, UR4, R0 ;  /* 0x0000000409097c24 */ /* 0x000fca000f8e0200 */
[----:B---3--:R-:W3:Y:S01]  /*0d20*/  MUFU.RCP R6, R6 ;  /* 0x0000000600067308 */ /* 0x008ee20000001000 */
[----:B--2---:R-:W-:-:S04]  /*0d30*/  UIMAD UR5, UR4, UR6, URZ ;  /* 0x00000006040572a4 */ /* 0x004fc8000f8e02ff */
[----:B------:R-:W-:Y:S02]  /*0d40*/  ULOP3.LUT UR7, UR5, UR8, URZ, 0x3c, !UPT ;  /* 0x0000000805077292 */ /* 0x000fe4000f8e3cff */
[----:B------:R-:W-:-:S04]  /*0d50*/  IABS R8, UR5 ;  /* 0x0000000500087c13 */ /* 0x000fc80008000000 */
[----:B------:R-:W-:Y:S02]  /*0d60*/  ISETP.LE.AND P2, PT, RZ, UR7, PT ;  /* 0x00000007ff007c0c */ /* 0x000fe4000bf43270 */
[----:B---3--:R-:W-:-:S04]  /*0d70*/  IADD3 R7, PT, PT, R6, 0xffffffe, RZ ;  /* 0x0ffffffe06077810 */ /* 0x008fc80007ffe0ff */
[----:B------:R2:W3:Y:S02]  /*0d80*/  F2I.FTZ.U32.TRUNC.NTZ R5, R7 ;  /* 0x0000000700057305 */ /* 0x0004e4000021f000 */
[----:B--2---:R-:W2:Y:S01]  /*0d90*/  LDC.64 R6, c[0x0][0x388] ;  /* 0x0000e200ff067b82 */ /* 0x004ea20000000a00 */
[----:B---3--:R-:W-:-:S05]  /*0da0*/  IADD3 R11, PT, PT, RZ, -R5, RZ ;  /* 0x80000005ff0b7210 */ /* 0x008fca0007ffe0ff */
[----:B------:R-:W-:-:S04]  /*0db0*/  IMAD R11, R11, R10, RZ ;  /* 0x0000000a0b0b7224 */ /* 0x000fc800078e02ff */
[----:B------:R-:W-:-:S04]  /*0dc0*/  IMAD.HI.U32 R11, R5, R11, R4 ;  /* 0x0000000b050b7227 */ /* 0x000fc800078e0004 */
[----:B------:R-:W-:-:S04]  /*0dd0*/  IMAD.MOV.U32 R5, RZ, RZ, R8 ;  /* 0x000000ffff057224 */ /* 0x000fc800078e0008 */
[----:B------:R-:W-:-:S04]  /*0de0*/  IMAD.HI.U32 R8, R11, R5, RZ ;  /* 0x000000050b087227 */ /* 0x000fc800078e00ff */
[----:B--2---:R-:W-:Y:S01]  /*0df0*/  IMAD.WIDE R6, R9, 0x8, R6 ;  /* 0x0000000809067825 */ /* 0x004fe200078e0206 */
[----:B------:R-:W-:-:S05]  /*0e00*/  IADD3 R4, PT, PT, -R8, RZ, RZ ;  /* 0x000000ff08047210 */ /* 0x000fca0007ffe1ff */
[----:B------:R-:W-:-:S05]  /*0e10*/  IMAD R5, R10, R4, R5 ;  /* 0x000000040a057224 */ /* 0x000fca00078e0205 */
[----:B------:R-:W-:-:S13]  /*0e20*/  ISETP.GT.U32.AND P1, PT, R10, R5, PT ;  /* 0x000000050a00720c */ /* 0x000fda0003f24070 */
[-C--:B------:R-:W-:Y:S02]  /*0e30*/  @!P1 IADD3 R5, PT, PT, R5, -R10.reuse, RZ ;  /* 0x8000000a05059210 */ /* 0x080fe40007ffe0ff */
[----:B------:R-:W-:Y:S02]  /*0e40*/  @!P1 IADD3 R8, PT, PT, R8, 0x1, RZ ;  /* 0x0000000108089810 */ /* 0x000fe40007ffe0ff */
[----:B------:R-:W-:Y:S02]  /*0e50*/  ISETP.GE.U32.AND P0, PT, R5, R10, PT ;  /* 0x0000000a0500720c */ /* 0x000fe40003f06070 */
[----:B------:R-:W2:Y:S11]  /*0e60*/  LDC.64 R4, c[0x0][0x390] ;  /* 0x0000e400ff047b82 */ /* 0x000eb60000000a00 */
[----:B------:R-:W-:-:S02]  /*0e70*/  @P0 IADD3 R8, PT, PT, R8, 0x1, RZ ;  /* 0x0000000108080810 */ /* 0x000fc40007ffe0ff */
[----:B------:R-:W-:Y:S02]  /*0e80*/  ISETP.NE.AND P0, PT, RZ, UR8, PT ;  /* 0x00000008ff007c0c */ /* 0x000fe4000bf05270 */
[----:B------:R-:W-:-:S04]  /*0e90*/  @!P2 IADD3 R8, PT, PT, -R8, RZ, RZ ;  /* 0x000000ff0808a210 */ /* 0x000fc80007ffe1ff */
[----:B-1----:R-:W-:-:S05]  /*0ea0*/  SEL R13, R16, R8, !P0 ;  /* 0x00000008100d7207 */ /* 0x002fca0004000000 */
[----:B--2---:R-:W-:Y:S02]  /*0eb0*/  IMAD.WIDE R8, R13, 0x8, R4 ;  /* 0x000000080d087825 */ /* 0x004fe400078e0204 */
[----:B------:R-:W2:Y:S04]  /*0ec0*/  LDG.E.64 R12, desc[UR16][R6.64] ;  /* 0x00000010060c7981 */ /* 0x000ea8000c1e1b00 */
[----:B------:R-:W2:Y:S01]  /*0ed0*/  LDG.E.64 R14, desc[UR16][R8.64] ;  /* 0x00000010080e7981 */ /* 0x000ea2000c1e1b00 */
[----:B------:R-:W-:Y:S01]  /*0ee0*/  UIADD3 UR5, UPT, UPT, UR5, UR6, URZ ;  /* 0x0000000605057290 */ /* 0x000fe2000fffe0ff */
[----:B--2---:R-:W-:-:S04]  /*0ef0*/  FMUL R17, R13, R15 ;  /* 0x0000000f0d117220 */ /* 0x004fc80000400000 */
[----:B------:R-:W-:-:S04]  /*0f00*/  FFMA R12, R12, R14, R17 ;  /* 0x0000000e0c0c7223 */ /* 0x000fc80000000011 */
[----:B------:R-:W-:-:S05]  /*0f10*/  FADD R19, R19, R12 ;  /* 0x0000000c13137221 */ /* 0x000fca0000000000 */
[----:B------:R1:W-:Y:S04]  /*0f20*/  STG.E desc[UR16][R2.64], R19 ;  /* 0x0000001302007986 */ /* 0x0003e8000c101910 */
[----:B------:R-:W2:Y:S04]  /*0f30*/  LDG.E R12, desc[UR16][R6.64] ;  /* 0x00000010060c7981 */ /* 0x000ea8000c1e1900 */
[----:B------:R3:W4:Y:S01]  /*0f40*/  LDG.E R14, desc[UR16][R8.64] ;  /* 0x00000010080e7981 */ /* 0x000722000c1e1900 */
[----:B------:R-:W-:Y:S01]  /*0f50*/  MOV R17, UR5 ;  /* 0x0000000500117c02 */ /* 0x000fe20008000f00 */
[----:B------:R-:W-:-:S03]  /*0f60*/  ULOP3.LUT UR5, UR5, UR8, URZ, 0x3c, !UPT ;  /* 0x0000000805057292 */ /* 0x000fc6000f8e3cff */
[----:B------:R-:W-:-:S03]  /*0f70*/  IABS R17, R17 ;  /* 0x0000001100117213 */ /* 0x000fc60000000000 */
[----:B------:R-:W-:Y:S02]  /*0f80*/  ISETP.LE.AND P3, PT, RZ, UR5, PT ;  /* 0x00000005ff007c0c */ /* 0x000fe4000bf63270 */
[----:B------:R-:W-:Y:S01]  /*0f90*/  IMAD.HI.U32 R11, R11, R17, RZ ;  /* 0x000000110b0b7227 */ /* 0x000fe200078e00ff */
[----:B---3--:R-:W-:-:S04]  /*0fa0*/  MOV R9, UR9 ;  /* 0x0000000900097c02 */ /* 0x008fc80008000f00 */
[----:B------:R-:W-:Y:S01]  /*0fb0*/  IADD3 R18, PT, PT, -R11, RZ, RZ ;  /* 0x000000ff0b127210 */ /* 0x000fe20007ffe1ff */
[----:B------:R-:W-:-:S04]  /*0fc0*/  IMAD.WIDE R6, R9, 0x8, R6 ;  /* 0x0000000809067825 */ /* 0x000fc800078e0206 */
[----:B------:R-:W-:-:S05]  /*0fd0*/  IMAD R17, R10, R18, R17 ;  /* 0x000000120a117224 */ /* 0x000fca00078e0211 */
[----:B------:R-:W-:-:S13]  /*0fe0*/  ISETP.GT.U32.AND P2, PT, R10, R17, PT ;  /* 0x000000110a00720c */ /* 0x000fda0003f44070 */
[----:B------:R-:W-:Y:S01]  /*0ff0*/  @!P2 IADD3 R17, PT, PT, R17, -R10, RZ ;  /* 0x8000000a1111a210 */ /* 0x000fe20007ffe0ff */
[----:B------:R-:W-:-:S03]  /*1000*/  @!P2 VIADD R11, R11, 0x1 ;  /* 0x000000010b0ba836 */ /* 0x000fc60000000000 */
[----:B------:R-:W-:-:S13]  /*1010*/  ISETP.GE.U32.AND P1, PT, R17, R10, PT ;  /* 0x0000000a1100720c */ /* 0x000fda0003f26070 */
[----:B------:R-:W-:-:S04]  /*1020*/  @P1 IADD3 R11, PT, PT, R11, 0x1, RZ ;  /* 0x000000010b0b1810 */ /* 0x000fc80007ffe0ff */
[----:B------:R-:W-:-:S04]  /*1030*/  @!P3 IADD3 R11, PT, PT, -R11, RZ, RZ ;  /* 0x000000ff0b0bb210 */ /* 0x000fc80007ffe1ff */
[----:B------:R-:W-:-:S05]  /*1040*/  SEL R11, R16, R11, !P0 ;  /* 0x0000000b100b7207 */ /* 0x000fca0004000000 */
[----:B------:R-:W-:-:S04]  /*1050*/  IMAD.WIDE R4, R11, 0x8, R4 ;  /* 0x000000080b047825 */ /* 0x000fc800078e0204 */
[----:B--2---:R-:W-:-:S04]  /*1060*/  FMUL R12, R15, R12 ;  /* 0x0000000c0f0c7220 */ /* 0x004fc80000400000 */
[----:B----4-:R-:W-:-:S04]  /*1070*/  FFMA R12, R13, R14, -R12 ;  /* 0x0000000e0d0c7223 */ /* 0x010fc8000000080c */
[----:B------:R-:W-:-:S05]  /*1080*/  FADD R21, R21, R12 ;  /* 0x0000000c15157221 */ /* 0x000fca0000000000 */
[----:B------:R2:W-:Y:S04]  /*1090*/  STG.E desc[UR16][R2.64+0x4], R21 ;  /* 0x0000041502007986 */ /* 0x0005e8000c101910 */
[----:B------:R-:W3:Y:S04]  /*10a0*/  LDG.E.64 R12, desc[UR16][R6.64] ;  /* 0x00000010060c7981 */ /* 0x000ee8000c1e1b00 */
[----:B------:R-:W3:Y:S02]  /*10b0*/  LDG.E.64 R8, desc[UR16][R4.64] ;  /* 0x0000001004087981 */ /* 0x000ee4000c1e1b00 */
[----:B---3--:R-:W-:-:S04]  /*10c0*/  FMUL R11, R13, R9 ;  /* 0x000000090d0b7220 */ /* 0x008fc80000400000 */
[----:B------:R-:W-:-:S04]  /*10d0*/  FFMA R8, R12, R8, R11 ;  /* 0x000000080c087223 */ /* 0x000fc8000000000b */
[----:B-1----:R-:W-:-:S05]  /*10e0*/  FADD R19, R19, R8 ;  /* 0x0000000813137221 */ /* 0x002fca0000000000 */
[----:B------:R3:W-:Y:S04]  /*10f0*/  STG.E desc[UR16][R2.64], R19 ;  /* 0x0000001302007986 */ /* 0x0007e8000c101910 */
[----:B------:R-:W4:Y:S04]  /*1100*/  LDG.E R8, desc[UR16][R6.64] ;  /* 0x0000001006087981 */ /* 0x000f28000c1e1900 */
[----:B------:R-:W5:Y:S01]  /*1110*/  LDG.E R10, desc[UR16][R4.64] ;  /* 0x00000010040a7981 */ /* 0x000f62000c1e1900 */
[----:B------:R-:W-:Y:S01]  /*1120*/  UIADD3 UR4, UPT, UPT, UR4, 0x2, URZ ;  /* 0x0000000204047890 */ /* 0x000fe2000fffe0ff */
[----:B----4-:R-:W-:-:S04]  /*1130*/  FMUL R8, R9, R8 ;  /* 0x0000000809087220 */ /* 0x010fc80000400000 */
[----:B-----5:R-:W-:-:S04]  /*1140*/  FFMA R8, R13, R10, -R8 ;  /* 0x0000000a0d087223 */ /* 0x020fc80000000808 */
[----:B--2---:R-:W-:-:S05]  /*1150*/  FADD R21, R21, R8 ;  /* 0x0000000815157221 */ /* 0x004fca0000000000 */
[----:B------:R3:W-:Y:S02]  /*1160*/  STG.E desc[UR16][R2.64+0x4], R21 ;  /* 0x0000041502007986 */ /* 0x0007e4000c101910 */
.L_x_142:
[----:B------:R-:W-:-:S04]  /*1170*/  ULOP3.LUT UR5, UR8, 0x1, URZ, 0xc0, !UPT ;  /* 0x0000000108057892 */ /* 0x000fc8000f8ec0ff */
[----:B------:R-:W-:-:S06]  /*1180*/  UISETP.NE.U32.AND UP0, UPT, UR5, 0x1, UPT ;  /* 0x000000010500788c */ /* 0x000fcc000bf05070 */
[----:B------:R-:W-:-:S13]  /*1190*/  PLOP3.LUT P0, PT, PT, PT, UP0, 0x80, 0x8 ;  /* 0x000000000008781c */ /* 0x000fda0003f0f008 */
[----:B------:R-:W-:Y:S05]  /*11a0*/  @P0 EXIT ;  /* 0x000000000000094d */ /* 0x000fea0003800000 */
[----:B------:R-:W-:Y:S01]  /*11b0*/  IABS R7, UR8 ;  /* 0x0000000800077c13 */ /* 0x000fe20008000000 */
[----:B------:R-:W2:Y:S03]  /*11c0*/  LDCU UR5, c[0x0][0x39c] ;  /* 0x00007380ff0577ac */ /* 0x000ea60008000800 */
[----:B------:R-:W4:Y:S08]  /*11d0*/  I2F.RP R6, R7 ;  /* 0x0000000700067306 */ /* 0x000f300000209400 */
[----:B----4-:R-:W4:Y:S01]  /*11e0*/  MUFU.RCP R6, R6 ;  /* 0x0000000600067308 */ /* 0x010f220000001000 */
[----:B--2---:R-:W-:-:S06]  /*11f0*/  UIMAD UR5, UR4, UR5, URZ ;  /* 0x00000005040572a4 */ /* 0x004fcc000f8e02ff */
[----:B------:R-:W-:Y:S01]  /*1200*/  MOV R4, UR5 ;  /* 0x0000000500047c02 */ /* 0x000fe20008000f00 */
[----:B------:R-:W-:-:S06]  /*1210*/  ULOP3.LUT UR5, UR5, UR8, URZ, 0x3c, !UPT ;  /* 0x0000000805057292 */ /* 0x000fcc000f8e3cff */
[----:B------:R-:W-:Y:S02]  /*1220*/  ISETP.LE.AND P2, PT, RZ, UR5, PT ;  /* 0x00000005ff007c0c */ /* 0x000fe4000bf43270 */
[----:B----4-:R-:W-:-:S06]  /*1230*/  IADD3 R5, PT, PT, R6, 0xffffffe, RZ ;  /* 0x0ffffffe06057810 */ /* 0x010fcc0007ffe0ff */
[----:B------:R-:W2:Y:S02]  /*1240*/  F2I.FTZ.U32.TRUNC.NTZ R5, R5 ;  /* 0x0000000500057305 */ /* 0x000ea4000021f000 */
[----:B--2---:R-:W-:-:S04]  /*1250*/  IMAD.MOV R8, RZ, RZ, -R5 ;  /* 0x000000ffff087224 */ /* 0x004fc800078e0a05 */
[----:B------:R-:W-:Y:S01]  /*1260*/  IMAD R9, R8, R7, RZ ;  /* 0x0000000708097224 */ /* 0x000fe200078e02ff */
[----:B------:R-:W-:Y:S02]  /*1270*/  IABS R8, R4 ;  /* 0x0000000400087213 */ /* 0x000fe40000000000 */
[----:B------:R-:W-:-:S05]  /*1280*/  MOV R4, RZ ;  /* 0x000000ff00047202 */ /* 0x000fca0000000f00 */
[----:B------:R-:W-:Y:S01]  /*1290*/  IMAD.HI.U32 R9, R5, R9, R4 ;  /* 0x0000000905097227 */ /* 0x000fe200078e0004 */
[----:B------:R-:W-:-:S05]  /*12a0*/  MOV R4, R8 ;  /* 0x0000000800047202 */ /* 0x000fca0000000f00 */
[----:B------:R-:W-:Y:S01]  /*12b0*/  IMAD.HI.U32 R8, R9, R4, RZ ;  /* 0x0000000409087227 */ /* 0x000fe200078e00ff */
[----:B------:R-:W-:-:S04]  /*12c0*/  MOV R9, UR9 ;  /* 0x0000000900097c02 */ /* 0x000fc80008000f00 */
[----:B------:R-:W-:Y:S01]  /*12d0*/  IADD3 R5, PT, PT, -R8, RZ, RZ ;  /* 0x000000ff08057210 */ /* 0x000fe20007ffe1ff */
[----:B------:R-:W-:-:S04]  /*12e0*/  IMAD R9, R9, UR4, R0 ;  /* 0x0000000409097c24 */ /* 0x000fc8000f8e0200 */
[----:B------:R-:W-:-:S05]  /*12f0*/  IMAD R4, R7, R5, R4 ;  /* 0x0000000507047224 */ /* 0x000fca00078e0204 */
[----:B------:R-:W-:-:S13]  /*1300*/  ISETP.GT.U32.AND P1, PT, R7, R4, PT ;  /* 0x000000040700720c */ /* 0x000fda0003f24070 */
[----:B------:R-:W-:Y:S01]  /*1310*/  @!P1 IMAD.IADD R4, R4, 0x1, -R7 ;  /* 0x0000000104049824 */ /* 0x000fe200078e0a07 */
[----:B------:R-:W-:Y:S02]  /*1320*/  @!P1 IADD3 R8, PT, PT, R8, 0x1, RZ ;  /* 0x0000000108089810 */ /* 0x000fe40007ffe0ff */
[----:B------:R-:W-:Y:S02]  /*1330*/  ISETP.NE.AND P1, PT, RZ, UR8, PT ;  /* 0x00000008ff007c0c */ /* 0x000fe4000bf25270 */
[----:B------:R-:W-:Y:S02]  /*1340*/  ISETP.GE.U32.AND P0, PT, R4, R7, PT ;  /* 0x000000070400720c */ /* 0x000fe40003f06070 */
[----:B------:R-:W2:Y:S08]  /*1350*/  LDC.64 R6, c[0x0][0x388] ;  /* 0x0000e200ff067b82 */ /* 0x000eb00000000a00 */
[----:B------:R-:W4:Y:S03]  /*1360*/  LDC.64 R4, c[0x0][0x390] ;  /* 0x0000e400ff047b82 */ /* 0x000f260000000a00 */
[----:B------:R-:W-:-:S04]  /*1370*/  @P0 IADD3 R8, PT, PT, R8, 0x1, RZ ;  /* 0x0000000108080810 */ /* 0x000fc80007ffe0ff */
[----:B------:R-:W-:Y:S02]  /*1380*/  @!P2 IADD3 R8, PT, PT, -R8, RZ, RZ ;  /* 0x000000ff0808a210 */ /* 0x000fe40007ffe1ff */
[----:B------:R-:W-:Y:S01]  /*1390*/  @!P1 LOP3.LUT R8, RZ, UR8, RZ, 0x33, !PT ;  /* 0x00000008ff089c12 */ /* 0x000fe2000f8e33ff */
[----:B--2---:R-:W-:-:S05]  /*13a0*/  IMAD.WIDE R6, R9, 0x8, R6 ;  /* 0x0000000809067825 */ /* 0x004fca00078e0206 */
[----:B-1----:R-:W2:Y:S01]  /*13b0*/  LDG.E.64 R12, desc[UR16][R6.64] ;  /* 0x00000010060c7981 */ /* 0x002ea2000c1e1b00 */
[----:B----4-:R-:W-:-:S05]  /*13c0*/  IMAD.WIDE R4, R8, 0x8, R4 ;  /* 0x0000000808047825 */ /* 0x010fca00078e0204 */
[----:B------:R-:W2:Y:S02]  /*13d0*/  LDG.E.64 R8, desc[UR16][R4.64] ;  /* 0x0000001004087981 */ /* 0x000ea4000c1e1b00 */
[----:B--2---:R-:W-:-:S04]  /*13e0*/  FMUL R11, R13, R9 ;  /* 0x000000090d0b7220 */ /* 0x004fc80000400000 */
[----:B------:R-:W-:-:S04]  /*13f0*/  FFMA R8, R12, R8, R11 ;  /* 0x000000080c087223 */ /* 0x000fc8000000000b */
[----:B---3--:R-:W-:-:S05]  /*1400*/  FADD R19, R8, R19 ;  /* 0x0000001308137221 */ /* 0x008fca0000000000 */
[----:B------:R-:W-:Y:S04]  /*1410*/  STG.E desc[UR16][R2.64], R19 ;  /* 0x0000001302007986 */ /* 0x000fe8000c101910 */
[----:B------:R-:W2:Y:S04]  /*1420*/  LDG.E R0, desc[UR16][R6.64] ;  /* 0x0000001006007981 */ /* 0x000ea8000c1e1900 */
[----:B------:R-:W3:Y:S01]  /*1430*/  LDG.E R8, desc[UR16][R4.64] ;  /* 0x0000001004087981 */ /* 0x000ee2000c1e1900 */
[----:B--2---:R-:W-:-:S04]  /*1440*/  FMUL R0, R9, R0 ;  /* 0x0000000009007220 */ /* 0x004fc80000400000 */
[----:B---3--:R-:W-:-:S04]  /*1450*/  FFMA R0, R13, R8, -R0 ;  /* 0x000000080d007223 */ /* 0x008fc80000000800 */
[----:B------:R-:W-:-:S05]  /*1460*/  FADD R21, R0, R21 ;  /* 0x0000001500157221 */ /* 0x000fca0000000000 */
[----:B------:R-:W-:Y:S01]  /*1470*/  STG.E desc[UR16][R2.64+0x4], R21 ;  /* 0x0000041502007986 */ /* 0x000fe2000c101910 */
[----:B------:R-:W-:Y:S05]  /*1480*/  EXIT ;  /* 0x000000000000794d */ /* 0x000fea0003800000 */
.L_x_143:
        /* <DEDUP_REMOVED lines=15> */
.L_x_179:


//--------------------- .text._Z4mulrPffiii       --------------------------
	.section	.text._Z4mulrPffiii,"ax",@progbits
	.align	128
        .global         _Z4mulrPffiii
        .type           _Z4mulrPffiii,@function
        .size           _Z4mulrPffiii,(.L_x_180 - _Z4mulrPffiii)
        .other          _Z4mulrPffiii,@"STO_CUDA_ENTRY STV_DEFAULT"
_Z4mulrPffiii:
.text._Z4mulrPffiii:
[----:B------:R-:W-:Y:S08]  /*0000*/  LDC R1, c[0x0][0x37c] ;  /* 0x0000df00ff017b82 */ /* 0x000ff00000000800 */
[----:B------:R-:W0:Y:S01]  /*0010*/  LDC R0, c[0x0][0x390] ;  /* 0x0000e400ff007b82 */ /* 0x000e220000000800 */
[----:B------:R-:W1:Y:S01]  /*0020*/  S2R R12, SR_TID.Z ;  /* 0x00000000000c7919 */ /* 0x000e620000002300 */
[----:B------:R-:W2:Y:S01]  /*0030*/  LDCU UR6, c[0x0][0x394] ;  /* 0x00007280ff0677ac */ /* 0x000ea20008000800 */
[----:B------:R-:W3:Y:S01]  /*0040*/  S2R R11, SR_TID.X ;  /* 0x00000000000b7919 */ /* 0x000ee20000002100 */
[----:B------:R-:W4:Y:S04]  /*0050*/  LDCU UR7, c[0x0][0x38c] ;  /* 0x00007180ff0777ac */ /* 0x000f280008000800 */
[----:B------:R-:W3:Y:S01]  /*0060*/  LDC R8, c[0x0][0x360] ;  /* 0x0000d800ff087b82 */ /* 0x000ee20000000800 */
[----:B------:R-:W5:Y:S07]  /*0070*/  S2R R13, SR_TID.Y ;  /* 0x00000000000d7919 */ /* 0x000f6e0000002200 */
[----:B------:R-:W5:Y:S01]  /*0080*/  LDC R10, c[0x0][0x364] ;  /* 0x0000d900ff0a7b82 */ /* 0x000f620000000800 */
[----:B0-----:R-:W-:-:S07]  /*0090*/  IABS R2, R0 ;  /* 0x0000000000027213 */ /* 0x001fce0000000000 */
[----:B------:R-:W1:Y:S01]  /*00a0*/  S2UR UR4, SR_CTAID.Z ;  /* 0x00000000000479c3 */ /* 0x000e620000002700 */
[----:B------:R-:W-:Y:S01]  /*00b0*/  LOP3.LUT R9, RZ, R0, RZ, 0x33, !PT ;  /* 0x00000000ff097212 */ /* 0x000fe200078e33ff */
[----:B------:R-:W0:Y:S06]  /*00c0*/  I2F.RP R6, R2 ;  /* 0x0000000200067306 */ /* 0x000e2c0000209400 */
[----:B------:R-:W1:Y:S08]  /*00d0*/  LDC R3, c[0x0][0x368] ;  /* 0x0000da00ff037b82 */ /* 0x000e700000000800 */
[----:B------:R-:W-:Y:S01]  /*00e0*/  S2UR UR5, SR_CTAID.Y ;  /* 0x00000000000579c3 */ /* 0x000fe20000002600 */
[----:B0-----:R-:W0:Y:S01]  /*00f0*/  MUFU.RCP R6, R6 ;  /* 0x0000000600067308 */ /* 0x001e220000001000 */
[----:B-1----:R-:W-:-:S06]  /*0100*/  IMAD R3, R3, UR4, R12 ;  /* 0x0000000403037c24 */ /* 0x002fcc000f8e020c */
[----:B------:R-:W3:Y:S01]  /*0110*/  S2UR UR4, SR_CTAID.X ;  /* 0x00000000000479c3 */ /* 0x000ee20000002500 */
[----:B0-----:R-:W-:Y:S01]  /*0120*/  VIADD R4, R6, 0xffffffe ;  /* 0x0ffffffe06047836 */ /* 0x001fe20000000000 */
[----:B------:R-:W-:-:S03]  /*0130*/  IABS R6, R3 ;  /* 0x0000000300067213 */ /* 0x000fc60000000000 */
[----:B------:R0:W1:Y:S02]  /*0140*/  F2I.FTZ.U32.TRUNC.NTZ R5, R4 ;  /* 0x0000000400057305 */ /* 0x000064000021f000 */
[----:B0-----:R-:W-:Y:S02]  /*0150*/  HFMA2 R4, -RZ, RZ, 0, 0 ;  /* 0x00000000ff047431 */ /* 0x001fe400000001ff */
[----:B-1----:R-:W-:-:S04]  /*0160*/  IMAD.MOV R7, RZ, RZ, -R5 ;  /* 0x000000ffff077224 */ /* 0x002fc800078e0a05 */
[----:B------:R-:W-:-:S04]  /*0170*/  IMAD R7, R7, R2, RZ ;  /* 0x0000000207077224 */ /* 0x000fc800078e02ff */
[----:B------:R-:W-:Y:S01]  /*0180*/  IMAD.HI.U32 R5, R5, R7, R4 ;  /* 0x0000000705057227 */ /* 0x000fe200078e0004 */
[----:B------:R-:W-:-:S03]  /*0190*/  LOP3.LUT R4, R3, R0, RZ, 0x3c, !PT ;  /* 0x0000000003047212 */ /* 0x000fc600078e3cff */
[----:B------:R-:W-:Y:S01]  /*01a0*/  IMAD.MOV.U32 R7, RZ, RZ, R6 ;  /* 0x000000ffff077224 */ /* 0x000fe200078e0006 */
[----:B------:R-:W-:Y:S01]  /*01b0*/  ISETP.GE.AND P0, PT, R4, RZ, PT ;  /* 0x000000ff0400720c */ /* 0x000fe20003f06270 */
[----:B---3--:R-:W-:Y:S02]  /*01c0*/  IMAD R4, R8, UR4, R11 ;  /* 0x0000000408047c24 */ /* 0x008fe4000f8e020b */
[----:B------:R-:W-:-:S04]  /*01d0*/  IMAD.HI.U32 R5, R5, R7, RZ ;  /* 0x0000000705057227 */ /* 0x000fc800078e00ff */
[----:B------:R-:W-:-:S04]  /*01e0*/  IMAD.MOV R6, RZ, RZ, -R5 ;  /* 0x000000ffff067224 */ /* 0x000fc800078e0a05 */
[----:B------:R-:W-:-:S05]  /*01f0*/  IMAD R7, R2, R6, R7 ;  /* 0x0000000602077224 */ /* 0x000fca00078e0207 */
[----:B------:R-:W-:-:S13]  /*0200*/  ISETP.GT.U32.AND P2, PT, R2, R7, PT ;  /* 0x000000070200720c */ /* 0x000fda0003f44070 */
[----:B------:R-:W-:Y:S01]  /*0210*/  @!P2 IADD3 R7, PT, PT, R7, -R2, RZ ;  /* 0x800000020707a210 */ /* 0x000fe20007ffe0ff */
[----:B------:R-:W-:-:S03]  /*0220*/  @!P2 VIADD R5, R5, 0x1 ;  /* 0x000000010505a836 */ /* 0x000fc60000000000 */
[----:B------:R-:W-:-:S13]  /*0230*/  ISETP.GE.U32.AND P1, PT, R7, R2, PT ;  /* 0x000000020700720c */ /* 0x000fda0003f26070 */
[----:B------:R-:W-:Y:S02]  /*0240*/  @P1 IADD3 R5, PT, PT, R5, 0x1, RZ ;  /* 0x0000000105051810 */ /* 0x000fe40007ffe0ff */
[----:B------:R-:W-:-:S03]  /*0250*/  ISETP.NE.AND P1, PT, R0, RZ, PT ;  /* 0x000000ff0000720c */ /* 0x000fc60003f25270 */
[----:B------:R-:W-:Y:S02]  /*0260*/  IMAD.MOV.U32 R6, RZ, RZ, R5 ;  /* 0x000000ffff067224 */ /* 0x000fe400078e0005 */
[----:B-----5:R-:W-:-:S03]  /*0270*/  IMAD R5, R10, UR5, R13 ;  /* 0x000000050a057c24 */ /* 0x020fc6000f8e020d */
[----:B------:R-:W-:-:S04]  /*0280*/  @!P0 IADD3 R6, PT, PT, -R6, RZ, RZ ;  /* 0x000000ff06068210 */ /* 0x000fc80007ffe1ff */
[----:B------:R-:W-:Y:S02]  /*0290*/  SEL R8, R9, R6, !P1 ;  /* 0x0000000609087207 */ /* 0x000fe40004800000 */
[----:B------:R-:W-:Y:S02]  /*02a0*/  VIMNMX R6, PT, PT, R4, R5, !PT ;  /* 0x0000000504067248 */ /* 0x000fe40007fe0100 */
[----:B--2---:R-:W-:-:S04]  /*02b0*/  ISETP.GE.AND P0, PT, R8, UR6, PT ;  /* 0x0000000608007c0c */ /* 0x004fc8000bf06270 */
[----:B----4-:R-:W-:-:S04]  /*02c0*/  ISETP.GE.OR P0, PT, R6, UR7, P0 ;  /* 0x0000000706007c0c */ /* 0x010fc80008706670 */
[----:B------:R-:W-:-:S13]  /*02d0*/  ISETP.LT.OR P0, PT, R0, RZ, P0 ;  /* 0x000000ff0000720c */ /* 0x000fda0000701670 */
[----:B------:R-:W-:Y:S05]  /*02e0*/  @P0 EXIT ;  /* 0x000000000000094d */ /* 0x000fea0003800000 */
[----:B------:R-:W-:Y:S01]  /*02f0*/  ISETP.GE.AND P2, PT, R3, RZ, PT ;  /* 0x000000ff0300720c */ /* 0x000fe20003f46270 */
[----:B------:R-:W0:Y:S01]  /*0300*/  LDCU.64 UR4, c[0x0][0x358] ;  /* 0x00006b00ff0477ac */ /* 0x000e220008000a00 */
[-C--:B------:R-:W-:Y:S01]  /*0310*/  ISETP.GT.U32.AND P0, PT, R2, R7.reuse, PT ;  /* 0x000000070200720c */ /* 0x080fe20003f04070 */
[----:B------:R-:W-:Y:S01]  /*0320*/  IMAD.IADD R2, R7, 0x1, -R2 ;  /* 0x0000000107027824 */ /* 0x000fe200078e0a02 */
[----:B------:R-:W1:Y:S04]  /*0330*/  LDCU UR6, c[0x0][0x388] ;  /* 0x00007100ff0677ac */ /* 0x000e680008000800 */
[----:B------:R-:W-:Y:S02]  /*0340*/  SEL R6, R2, R7, !P0 ;  /* 0x0000000702067207 */ /* 0x000fe40004000000 */
[----:B------:R-:W2:Y:S03]  /*0350*/  LDC.64 R2, c[0x0][0x380] ;  /* 0x0000e000ff027b82 */ /* 0x000ea60000000a00 */
[----:B------:R-:W-:-:S04]  /*0360*/  @!P2 IADD3 R6, PT, PT, -R6, RZ, RZ ;  /* 0x000000ff0606a210 */ /* 0x000fc80007ffe1ff */
[----:B------:R-:W-:-:S05]  /*0370*/  SEL R9, R9, R6, !P1 ;  /* 0x0000000609097207 */ /* 0x000fca0004800000 */
[----:B------:R-:W-:-:S04]  /*0380*/  IMAD R0, R8, R0, R9 ;  /* 0x0000000008007224 */ /* 0x000fc800078e0209 */
[----:B------:R-:W-:-:S04]  /*0390*/  IMAD R5, R0, UR7, R5 ;  /* 0x0000000700057c24 */ /* 0x000fc8000f8e0205 */
[----:B------:R-:W-:-:S04]  /*03a0*/  IMAD R5, R5, UR7, R4 ;  /* 0x0000000705057c24 */ /* 0x000fc8000f8e0204 */
[----:B--2---:R-:W-:-:S05]  /*03b0*/  IMAD.WIDE R2, R5, 0x4, R2 ;  /* 0x0000000405027825 */ /* 0x004fca00078e0202 */
[----:B0-----:R-:W1:Y:S02]  /*03c0*/  LDG.E R0, desc[UR4][R2.64] ;  /* 0x0000000402007981 */ /* 0x001e64000c1e1900 */
[----:B-1----:R-:W-:-:S05]  /*03d0*/  FMUL R5, R0, UR6 ;  /* 0x0000000600057c20 */ /* 0x002fca0008400000 */
[----:B------:R-:W-:Y:S01]  /*03e0*/  STG.E desc[UR4][R2.64], R5 ;  /* 0x0000000502007986 */ /* 0x000fe2000c101904 */
[----:B------:R-:W-:Y:S05]  /*03f0*/  EXIT ;  /* 0x000000000000794d */ /* 0x000fea0003800000 */
.L_x_144:
        /* <DEDUP_REMOVED lines=16> */
.L_x_180:


//--------------------- .text._Z4mulcP6float2fiii --------------------------
	.section	.text._Z4mulcP6float2fiii,"ax",@progbits
	.align	128
        .global         _Z4mulcP6float2fiii
        .type           _Z4mulcP6float2fiii,@function
        .size           _Z4mulcP6float2fiii,(.L_x_181 - _Z4mulcP6float2fiii)
        .other          _Z4mulcP6float2fiii,@"STO_CUDA_ENTRY STV_DEFAULT"
_Z4mulcP6float2fiii:
.text._Z4mulcP6float2fiii:
        /* <DEDUP_REMOVED lines=15> */
[----:B----4-:R-:W-:Y:S01]  /*00f0*/  ISETP.GE.OR P0, PT, R0, UR7, P0 ;  /* 0x0000000700007c0c */ /* 0x010fe20008706670 */
[----:B---3--:R-:W-:-:S05]  /*0100*/  IMAD R5, R2, UR6, R7 ;  /* 0x0000000602057c24 */ /* 0x008fca000f8e0207 */
[----:B------:R-:W-:-:S13]  /*0110*/  ISETP.GE.OR P0, PT, R5, UR9, P0 ;  /* 0x0000000905007c0c */ /* 0x000fda0008706670 */
[----:B------:R-:W-:Y:S05]  /*0120*/  @P0 EXIT ;  /* 0x000000000000094d */ /* 0x000fea0003800000 */
[----:B------:R-:W0:Y:S01]  /*0130*/  LDC.64 R2, c[0x0][0x380] ;  /* 0x0000e000ff027b82 */ /* 0x000e220000000a00 */
[----:B------:R-:W1:Y:S01]  /*0140*/  LDCU.64 UR4, c[0x0][0x358] ;  /* 0x00006b00ff0477ac */ /* 0x000e620008000a00 */
[----:B------:R-:W-:Y:S01]  /*0150*/  IMAD R5, R5, UR8, R4 ;  /* 0x0000000805057c24 */ /* 0x000fe2000f8e0204 */
[----:B------:R-:W2:Y:S03]  /*0160*/  LDCU UR6, c[0x0][0x388] ;  /* 0x00007100ff0677ac */ /* 0x000ea60008000800 */
[----:B------:R-:W-:-:S04]  /*0170*/  IMAD R5, R5, UR7, R0 ;  /* 0x0000000705057c24 */ /* 0x000fc8000f8e0200 */
[----:B0-----:R-:W-:-:S05]  /*0180*/  IMAD.WIDE R2, R5, 0x8, R2 ;  /* 0x0000000805027825 */ /* 0x001fca00078e0202 */
[----:B-1----:R-:W2:Y:S02]  /*0190*/  LDG.E.64 R4, desc[UR4][R2.64] ;  /* 0x0000000402047981 */ /* 0x002ea4000c1e1b00 */
[----:B--2---:R-:W-:Y:S01]  /*01a0*/  FMUL R4, R4, UR6 ;  /* 0x0000000604047c20 */ /* 0x004fe20008400000 */
[----:B------:R-:W-:-:S05]  /*01b0*/  FMUL R5, R5, UR6 ;  /* 0x0000000605057c20 */ /* 0x000fca0008400000 */
[----:B------:R-:W-:Y:S01]  /*01c0*/  STG.E.64 desc[UR4][R2.64], R4 ;  /* 0x0000000402007986 */ /* 0x000fe2000c101b04 */
[----:B------:R-:W-:Y:S05]  /*01d0*/  EXIT ;  /* 0x000000000000794d */ /* 0x000fea0003800000 */
.L_x_145:
        /* <DEDUP_REMOVED lines=10> */
.L_x_181:


//--------------------- .text._Z12makecomplexRP6float2Pfiii --------------------------
	.section	.text._Z12makecomplexRP6float2Pfiii,"ax",@progbits
	.align	128
        .global         _Z12makecomplexRP6float2Pfiii
        .type           _Z12makecomplexRP6float2Pfiii,@function
        .size           _Z12makecomplexRP6float2Pfiii,(.L_x_182 - _Z12makecomplexRP6float2Pfiii)
        .other          _Z12makecomplexRP6float2Pfiii,@"STO_CUDA_ENTRY STV_DEFAULT"
_Z12makecomplexRP6float2Pfiii:
.text._Z12makecomplexRP6float2Pfiii:
        /* <DEDUP_REMOVED lines=15> */
[----:B------:R-:W-:Y:S01]  /*00f0*/  ISETP.GE.OR P0, PT, R0, UR8, P0 ;  /* 0x0000000800007c0c */ /* 0x000fe20008706670 */
[----:B----4-:R-:W-:-:S05]  /*0100*/  IMAD R5, R2, UR6, R7 ;  /* 0x0000000602057c24 */ /* 0x010fca000f8e0207 */
[----:B---3--:R-:W-:-:S13]  /*0110*/  ISETP.GE.OR P0, PT, R5, UR7, P0 ;  /* 0x0000000705007c0c */ /* 0x008fda0008706670 */
[----:B------:R-:W-:Y:S05]  /*0120*/  @P0 EXIT ;  /* 0x000000000000094d */ /* 0x000fea0003800000 */
[----:B------:R-:W0:Y:S01]  /*0130*/  LDC.64 R2, c[0x0][0x388] ;  /* 0x0000e200ff027b82 */ /* 0x000e220000000a00 */
[----:B------:R-:W1:Y:S01]  /*0140*/  LDCU.64 UR4, c[0x0][0x358] ;  /* 0x00006b00ff0477ac */ /* 0x000e620008000a00 */
[----:B------:R-:W-:-:S04]  /*0150*/  IMAD R5, R5, UR9, R4 ;  /* 0x0000000905057c24 */ /* 0x000fc8000f8e0204 */
[----:B------:R-:W-:Y:S02]  /*0160*/  IMAD R7, R5, UR8, R0 ;  /* 0x0000000805077c24 */ /* 0x000fe4000f8e0200 */
[----:B------:R-:W2:Y:S02]  /*0170*/  LDC.64 R4, c[0x0][0x380] ;  /* 0x0000e000ff047b82 */ /* 0x000ea40000000a00 */
[----:B0-----:R-:W-:-:S05]  /*0180*/  IMAD.WIDE R2, R7, 0x4, R2 ;  /* 0x0000000407027825 */ /* 0x001fca00078e0202 */
[----:B-1----:R-:W3:Y:S01]  /*0190*/  LDG.E R8, desc[UR4][R2.64] ;  /* 0x0000000402087981 */ /* 0x002ee2000c1e1900 */
[----:B------:R-:W-:Y:S02]  /*01a0*/  HFMA2 R9, -RZ, RZ, 0, 0 ;  /* 0x00000000ff097431 */ /* 0x000fe400000001ff */
[----:B--2---:R-:W-:-:S05]  /*01b0*/  IMAD.WIDE R4, R7, 0x8, R4 ;  /* 0x0000000807047825 */ /* 0x004fca00078e0204 */
[----:B---3--:R-:W-:Y:S01]  /*01c0*/  STG.E.64 desc[UR4][R4.64], R8 ;  /* 0x0000000804007986 */ /* 0x008fe2000c101b04 */
[----:B------:R-:W-:Y:S05]  /*01d0*/  EXIT ;  /* 0x000000000000794d */ /* 0x000fea0003800000 */
.L_x_146:
        /* <DEDUP_REMOVED lines=10> */
.L_x_182:


//--------------------- .text._Z13makerealstepfPfP6float2iii --------------------------
	.section	.text._Z13makerealstepfPfP6float2iii,"ax",@progbits
	.align	128
        .global         _Z13makerealstepfPfP6float2iii
        .type           _Z13makerealstepfPfP6float2iii,@function
        .size           _Z13makerealstepfPfP6float2iii,(.L_x_183 - _Z13makerealstepfPfP6float2iii)
        .other          _Z13makerealstepfPfP6float2iii,@"STO_CUDA_ENTRY STV_DEFAULT"
_Z13makerealstepfPfP6float2iii:
.text._Z13makerealstepfPfP6float2iii:
[----:B------:R-:W-:Y:S01]  /*0000*/  LDC R1, c[0x0][0x37c] ;  /* 0x0000df00ff017b82 */ /* 0x000fe20000000800 */
[----:B------:R-:W0:Y:S07]  /*0010*/  S2R R3, SR_TID.X ;  /* 0x0000000000037919 */ /* 0x000e2e0000002100 */
[----:B------:R-:W0:Y:S01]  /*0020*/  LDC R0, c[0x0][0x360] ;  /* 0x0000d800ff007b82 */ /* 0x000e220000000800 */
[----:B------:R-:W1:Y:S01]  /*0030*/  LDCU UR7, c[0x0][0x398] ;  /* 0x00007300ff0777ac */ /* 0x000e620008000800 */
[----:B------:R-:W2:Y:S01]  /*0040*/  S2R R2, SR_TID.Y ;  /* 0x0000000000027919 */ /* 0x000ea20000002200 */
[----:B------:R-:W3:Y:S01]  /*0050*/  LDCU UR8, c[0x0][0x390] ;  /* 0x00007200ff0877ac */ /* 0x000ee20008000800 */
[----:B------:R-:W4:Y:S04]  /*0060*/  S2R R7, SR_TID.Z ;  /* 0x0000000000077919 */ /* 0x000f280000002300 */
[----:B------:R-:W2:Y:S08]  /*0070*/  LDC R5, c[0x0][0x364] ;  /* 0x0000d900ff057b82 */ /* 0x000eb00000000800 */
[----:B------:R-:W0:Y:S08]  /*0080*/  S2UR UR4, SR_CTAID.X ;  /* 0x00000000000479c3 */ /* 0x000e300000002500 */
[----:B------:R-:W2:Y:S08]  /*0090*/  S2UR UR5, SR_CTAID.Y ;  /* 0x00000000000579c3 */ /* 0x000eb00000002600 */
[----:B------:R-:W4:Y:S08]  /*00a0*/  S2UR UR6, SR_CTAID.Z ;  /* 0x00000000000679c3 */ /* 0x000f300000002700 */
[----:B------:R-:W4:Y:S01]  /*00b0*/  LDC R4, c[0x0][0x368] ;  /* 0x0000da00ff047b82 */ /* 0x000f220000000800 */
[----:B0-----:R-:W-:-:S02]  /*00c0*/  IMAD R0, R0, UR4, R3 ;  /* 0x0000000400007c24 */ /* 0x001fc4000f8e0203 */
[----:B--2---:R-:W-:-:S05]  /*00d0*/  IMAD R5, R5, UR5, R2 ;  /* 0x0000000505057c24 */ /* 0x004fca000f8e0202 */
[----:B------:R-:W-:Y:S01]  /*00e0*/  VIMNMX R2, PT, PT, R0, R5, !PT ;  /* 0x0000000500027248 */ /* 0x000fe20007fe0100 */
[----:B----4-:R-:W-:-:S05]  /*00f0*/  IMAD R4, R4, UR6, R7 ;  /* 0x0000000604047c24 */ /* 0x010fca000f8e0207 */
[----:B-1----:R-:W-:-:S04]  /*0100*/  ISETP.GE.AND P0, PT, R4, UR7, PT ;  /* 0x0000000704007c0c */ /* 0x002fc8000bf06270 */
[----:B---3--:R-:W-:-:S13]  /*0110*/  ISETP.GE.OR P0, PT, R2, UR8, P0 ;  /* 0x0000000802007c0c */ /* 0x008fda0008706670 */
[----:B------:R-:W-:Y:S05]  /*0120*/  @P0 EXIT ;  /* 0x000000000000094d */ /* 0x000fea0003800000 */
[----:B------:R-:W0:Y:S01]  /*0130*/  LDC.64 R2, c[0x0][0x388] ;  /* 0x0000e200ff027b82 */ /* 0x000e220000000a00 */
[----:B------:R-:W-:Y:S01]  /*0140*/  IMAD R4, R4, UR8, RZ ;  /* 0x0000000804047c24 */ /* 0x000fe2000f8e02ff */
[----:B------:R-:W1:Y:S01]  /*0150*/  LDCU.64 UR4, c[0x0][0x358] ;  /* 0x00006b00ff0477ac */ /* 0x000e620008000a00 */
[----:B------:R-:W-:Y:S02]  /*0160*/  IMAD R0, R5, UR8, R0 ;  /* 0x0000000805007c24 */ /* 0x000fe4000f8e0200 */
[----:B------:R-:W-:Y:S01]  /*0170*/  IMAD R7, R4, UR8, RZ ;  /* 0x0000000804077c24 */ /* 0x000fe2000f8e02ff */
[----:B------:R-:W2:Y:S04]  /*0180*/  LDCU UR6, c[0x0][0x394] ;  /* 0x00007280ff0677ac */ /* 0x000ea80008000800 */
[----:B------:R-:W-:-:S05]  /*0190*/  IADD3 R5, PT, PT, R0, R7, RZ ;  /* 0x0000000700057210 */ /* 0x000fca0007ffe0ff */
[----:B0-----:R-:W-:Y:S02]  /*01a0*/  IMAD.WIDE R2, R5, 0x8, R2 ;  /* 0x0000000805027825 */ /* 0x001fe400078e0202 */
[----:B------:R-:W0:Y:S04]  /*01b0*/  LDC.64 R4, c[0x0][0x380] ;  /* 0x0000e000ff047b82 */ /* 0x000e280000000a00 */
[----:B-1----:R-:W3:Y:S01]  /*01c0*/  LDG.E R3, desc[UR4][R2.64] ;  /* 0x0000000402037981 */ /* 0x002ee2000c1e1900 */
[----:B--2---:R-:W-:-:S04]  /*01d0*/  IMAD R7, R7, UR6, R0 ;  /* 0x0000000607077c24 */ /* 0x004fc8000f8e0200 */
[----:B0-----:R-:W-:-:S05]  /*01e0*/  IMAD.WIDE R4, R7, 0x4, R4 ;  /* 0x0000000407047825 */ /* 0x001fca00078e0204 */
[----:B---3--:R-:W-:Y:S01]  /*01f0*/  STG.E desc[UR4][R4.64], R3 ;  /* 0x0000000304007986 */ /* 0x008fe2000c101904 */
[----:B------:R-:W-:Y:S05]  /*0200*/  EXIT ;  /* 0x000000000000794d */ /* 0x000fea0003800000 */
.L_x_147:
        /* <DEDUP_REMOVED lines=15> */
.L_x_183:


//--------------------- .text._Z12makecomplexfP6float2Pfiii --------------------------
	.section	.text._Z12makecomplexfP6float2Pfiii,"ax",@progbits
	.align	128
        .global         _Z12makecomplexfP6float2Pfiii
        .type           _Z12makecomplexfP6float2Pfiii,@function
        .size           _Z12makecomplexfP6float2Pfiii,(.L_x_184 - _Z12makecomplexfP6float2Pfiii)
        .other          _Z12makecomplexfP6float2Pfiii,@"STO_CUDA_ENTRY STV_DEFAULT"
_Z12makecomplexfP6float2Pfiii:
.text._Z12makecomplexfP6float2Pfiii:
        /* <DEDUP_REMOVED lines=36> */
[----:B------:R-:W-:Y:S01]  /*0240*/  @P1 VIADD R5, R5, 0x1 ;  /* 0x0000000105051836 */ /* 0x000fe20000000000 */
[----:B------:R-:W-:-:S04]  /*0250*/  ISETP.NE.AND P1, PT, R0, RZ, PT ;  /* 0x000000ff0000720c */ /* 0x000fc80003f25270 */
[----:B------:R-:W-:Y:S01]  /*0260*/  MOV R6, R5 ;  /* 0x0000000500067202 */ /* 0x000fe20000000f00 */
[----:B-----5:R-:W-:-:S04]  /*0270*/  IMAD R5, R10, UR5, R13 ;  /* 0x000000050a057c24 */ /* 0x020fc8000f8e020d */
[----:B------:R-:W-:-:S05]  /*0280*/  @!P0 IMAD.MOV R6, RZ, RZ, -R6 ;  /* 0x000000ffff068224 */ /* 0x000fca00078e0a06 */
        /* <DEDUP_REMOVED lines=8> */
[----:B------:R-:W-:Y:S02]  /*0310*/  ISETP.GT.U32.AND P0, PT, R2, R7, PT ;  /* 0x000000070200720c */ /* 0x000fe40003f04070 */
[----:B------:R-:W-:-:S04]  /*0320*/  IADD3 R2, PT, PT, R7, -R2, RZ ;  /* 0x8000000207027210 */ /* 0x000fc80007ffe0ff */
[----:B------:R-:W-:Y:S02]  /*0330*/  SEL R6, R2, R7, !P0 ;  /* 0x0000000702067207 */ /* 0x000fe40004000000 */
[----:B------:R-:W1:Y:S03]  /*0340*/  LDC.64 R2, c[0x0][0x388] ;  /* 0x0000e200ff027b82 */ /* 0x000e660000000a00 */
[----:B------:R-:W-:-:S05]  /*0350*/  @!P2 IMAD.MOV R6, RZ, RZ, -R6 ;  /* 0x000000ffff06a224 */ /* 0x000fca00078e0a06 */
[----:B------:R-:W-:-:S05]  /*0360*/  SEL R9, R9, R6, !P1 ;  /* 0x0000000609097207 */ /* 0x000fca0004800000 */
[----:B------:R-:W-:-:S04]  /*0370*/  IMAD R0, R8, R0, R9 ;  /* 0x0000000008007224 */ /* 0x000fc800078e0209 */
[----:B------:R-:W-:-:S04]  /*0380*/  IMAD R5, R0, UR7, R5 ;  /* 0x0000000700057c24 */ /* 0x000fc8000f8e0205 */
[----:B------:R-:W-:Y:S02]  /*0390*/  IMAD R7, R5, UR7, R4 ;  /* 0x0000000705077c24 */ /* 0x000fe4000f8e0204 */
[----:B------:R-:W2:Y:S02]  /*03a0*/  LDC.64 R4, c[0x0][0x380] ;  /* 0x0000e000ff047b82 */ /* 0x000ea40000000a00 */
[----:B-1----:R-:W-:-:S05]  /*03b0*/  IMAD.WIDE R2, R7, 0x4, R2 ;  /* 0x0000000407027825 */ /* 0x002fca00078e0202 */
[----:B0-----:R-:W3:Y:S01]  /*03c0*/  LDG.E R8, desc[UR4][R2.64] ;  /* 0x0000000402087981 */ /* 0x001ee2000c1e1900 */
[----:B------:R-:W-:Y:S01]  /*03d0*/  MOV R9, RZ ;  /* 0x000000ff00097202 */ /* 0x000fe20000000f00 */
[----:B--2---:R-:W-:-:S05]  /*03e0*/  IMAD.WIDE R4, R7, 0x8, R4 ;  /* 0x0000000807047825 */ /* 0x004fca00078e0204 */
[----:B---3--:R-:W-:Y:S01]  /*03f0*/  STG.E.64 desc[UR4][R4.64], R8 ;  /* 0x0000000804007986 */ /* 0x008fe2000c101b04 */
[----:B------:R-:W-:Y:S05]  /*0400*/  EXIT ;  /* 0x000000000000794d */ /* 0x000fea0003800000 */
.L_x_148:
        /* <DEDUP_REMOVED lines=15> */
.L_x_184:


//--------------------- .text._Z4addfPfP6float2fiii --------------------------
	.section	.text._Z4addfPfP6float2fiii,"ax",@progbits
	.align	128
        .global         _Z4addfPfP6float2fiii
        .type           _Z4addfPfP6float2fiii,@function
        .size           _Z4addfPfP6float2fiii,(.L_x_185 - _Z4addfPfP6float2fiii)
        .other          _Z4addfPfP6float2fiii,@"STO_CUDA_ENTRY STV_DEFAULT"
_Z4addfPfP6float2fiii:
.text._Z4addfPfP6float2fiii:
        /* <DEDUP_REMOVED lines=26> */
[----:B------:R-:W-:-:S03]  /*01a0*/  ISETP.GE.AND P0, PT, R4, RZ, PT ;  /* 0x000000ff0400720c */ /* 0x000fc60003f06270 */
[----:B------:R-:W-:-:S05]  /*01b0*/  IMAD.HI.U32 R5, R5, R9, RZ ;  /* 0x0000000905057227 */ /* 0x000fca00078e00ff */
[----:B------:R-:W-:-:S05]  /*01c0*/  IADD3 R6, PT, PT, -R5, RZ, RZ ;  /* 0x000000ff05067210 */ /* 0x000fca0007ffe1ff */
[C---:B------:R-:W-:Y:S02]  /*01d0*/  IMAD R9, R2.reuse, R6, R9 ;  /* 0x0000000602097224 */ /* 0x040fe400078e0209 */
[----:B------:R-:W5:Y:S03]  /*01e0*/  S2R R6, SR_TID.X ;  /* 0x0000000000067919 */ /* 0x000f660000002100 */
[----:B------:R-:W-:-:S13]  /*01f0*/  ISETP.GT.U32.AND P2, PT, R2, R9, PT ;  /* 0x000000090200720c */ /* 0x000fda0003f44070 */
[----:B------:R-:W-:Y:S01]  /*0200*/  @!P2 IMAD.IADD R9, R9, 0x1, -R2 ;  /* 0x000000010909a824 */ /* 0x000fe200078e0a02 */
[----:B------:R-:W-:-:S04]  /*0210*/  @!P2 IADD3 R5, PT, PT, R5, 0x1, RZ ;  /* 0x000000010505a810 */ /* 0x000fc80007ffe0ff */
[----:B------:R-:W-:Y:S01]  /*0220*/  ISETP.GE.U32.AND P1, PT, R9, R2, PT ;  /* 0x000000020900720c */ /* 0x000fe20003f26070 */
[----:B-----5:R-:W-:-:S12]  /*0230*/  IMAD R6, R7, UR4, R6 ;  /* 0x0000000407067c24 */ /* 0x020fd8000f8e0206 */
[----:B------:R-:W-:Y:S01]  /*0240*/  @P1 VIADD R5, R5, 0x1 ;  /* 0x0000000105051836 */ /* 0x000fe20000000000 */
[----:B------:R-:W-:Y:S01]  /*0250*/  ISETP.NE.AND P1, PT, R0, RZ, PT ;  /* 0x000000ff0000720c */ /* 0x000fe20003f25270 */
[----:B---3--:R-:W-:-:S03]  /*0260*/  IMAD R7, R10, UR5, R11 ;  /* 0x000000050a077c24 */ /* 0x008fc6000f8e020b */
[----:B------:R-:W-:Y:S02]  /*0270*/  @!P0 IADD3 R5, PT, PT, -R5, RZ, RZ ;  /* 0x000000ff05058210 */ /* 0x000fe40007ffe1ff */
[----:B------:R-:W-:Y:S02]  /*0280*/  VIMNMX R4, PT, PT, R6, R7, !PT ;  /* 0x0000000706047248 */ /* 0x000fe40007fe0100 */
[----:B------:R-:W-:-:S04]  /*0290*/  SEL R10, R8, R5, !P1 ;  /* 0x00000005080a7207 */ /* 0x000fc80004800000 */
[----:B--2---:R-:W-:-:S04]  /*02a0*/  ISETP.GE.AND P0, PT, R10, UR6, PT ;  /* 0x000000060a007c0c */ /* 0x004fc8000bf06270 */
[----:B----4-:R-:W-:-:S04]  /*02b0*/  ISETP.GE.OR P0, PT, R4, UR7, P0 ;  /* 0x0000000704007c0c */ /* 0x010fc80008706670 */
[----:B------:R-:W-:-:S13]  /*02c0*/  ISETP.LT.OR P0, PT, R0, RZ, P0 ;  /* 0x000000ff0000720c */ /* 0x000fda0000701670 */
[----:B------:R-:W-:Y:S05]  /*02d0*/  @P0 EXIT ;  /* 0x000000000000094d */ /* 0x000fea0003800000 */
[----:B------:R-:W-:Y:S01]  /*02e0*/  ISETP.GE.AND P2, PT, R3, RZ, PT ;  /* 0x000000ff0300720c */ /* 0x000fe20003f46270 */
[----:B------:R-:W0:Y:S01]  /*02f0*/  LDC.64 R4, c[0x0][0x380] ;  /* 0x0000e000ff047b82 */ /* 0x000e220000000a00 */
[-C--:B------:R-:W-:Y:S01]  /*0300*/  ISETP.GT.U32.AND P0, PT, R2, R9.reuse, PT ;  /* 0x000000090200720c */ /* 0x080fe20003f04070 */
[----:B------:R-:W-:Y:S01]  /*0310*/  IMAD.IADD R2, R9, 0x1, -R2 ;  /* 0x0000000109027824 */ /* 0x000fe200078e0a02 */
[----:B------:R-:W1:Y:S04]  /*0320*/  LDCU.64 UR4, c[0x0][0x358] ;  /* 0x00006b00ff0477ac */ /* 0x000e680008000a00 */
[----:B------:R-:W-:Y:S01]  /*0330*/  SEL R9, R2, R9, !P0 ;  /* 0x0000000902097207 */ /* 0x000fe20004000000 */
[----:B------:R-:W2:Y:S01]  /*0340*/  LDCU UR6, c[0x0][0x390] ;  /* 0x00007200ff0677ac */ /* 0x000ea20008000800 */
[----:B------:R-:W3:Y:S03]  /*0350*/  LDC.64 R2, c[0x0][0x388] ;  /* 0x0000e200ff027b82 */ /* 0x000ee60000000a00 */
[----:B------:R-:W-:-:S04]  /*0360*/  @!P2 IADD3 R9, PT, PT, -R9, RZ, RZ ;  /* 0x000000ff0909a210 */ /* 0x000fc80007ffe1ff */
[----:B------:R-:W-:-:S05]  /*0370*/  SEL R9, R8, R9, !P1 ;  /* 0x0000000908097207 */ /* 0x000fca0004800000 */
[----:B------:R-:W-:-:S04]  /*0380*/  IMAD R0, R10, R0, R9 ;  /* 0x000000000a007224 */ /* 0x000fc800078e0209 */
[----:B------:R-:W-:-:S04]  /*0390*/  IMAD R7, R0, UR7, R7 ;  /* 0x0000000700077c24 */ /* 0x000fc8000f8e0207 */
[----:B------:R-:W-:-:S04]  /*03a0*/  IMAD R7, R7, UR7, R6 ;  /* 0x0000000707077c24 */ /* 0x000fc8000f8e0206 */
[----:B---3--:R-:W-:-:S04]  /*03b0*/  IMAD.WIDE R2, R7, 0x8, R2 ;  /* 0x0000000807027825 */ /* 0x008fc800078e0202 */
[----:B0-----:R-:W-:Y:S02]  /*03c0*/  IMAD.WIDE R4, R7, 0x4, R4 ;  /* 0x0000000407047825 */ /* 0x001fe400078e0204 */
[----:B-1----:R-:W2:Y:S04]  /*03d0*/  LDG.E R2, desc[UR4][R2.64] ;  /* 0x0000000402027981 */ /* 0x002ea8000c1e1900 */
[----:B------:R-:W2:Y:S02]  /*03e0*/  LDG.E R7, desc[UR4][R4.64] ;  /* 0x0000000404077981 */ /* 0x000ea4000c1e1900 */
[----:B--2---:R-:W-:-:S05]  /*03f0*/  FFMA R7, -R2, UR6, R7 ;  /* 0x0000000602077c23 */ /* 0x004fca0008000107 */
[----:B------:R-:W-:Y:S01]  /*0400*/  STG.E desc[UR4][R4.64], R7 ;  /* 0x0000000704007986 */ /* 0x000fe2000c101904 */
[----:B------:R-:W-:Y:S05]  /*0410*/  EXIT ;  /* 0x000000000000794d */ /* 0x000fea0003800000 */
.L_x_149:
        /* <DEDUP_REMOVED lines=14> */
.L_x_185:


//--------------------- .text._Z4addgPfP6float2fiii --------------------------
	.section	.text._Z4addgPfP6float2fiii,"ax",@progbits
	.align	128
        .global         _Z4addgPfP6float2fiii
        .type           _Z4addgPfP6float2fiii,@function
        .size           _Z4addgPfP6float2fiii,(.L_x_186 - _Z4addgPfP6float2fiii)
        .other          _Z4addgPfP6float2fiii,@"STO_CUDA_ENTRY STV_DEFAULT"
_Z4addgPfP6float2fiii:
.text._Z4addgPfP6float2fiii:
        /* <DEDUP_REMOVED lines=25> */
[----:B0-----:R-:W-:-:S06]  /*0190*/  IMAD.WIDE R2, R7, 0x8, R2 ;  /* 0x0000000807027825 */ /* 0x001fcc00078e0202 */
[----:B-1----:R-:W2:Y:S01]  /*01a0*/  LDG.E R2, desc[UR4][R2.64] ;  /* 0x0000000402027981 */ /* 0x002ea2000c1e1900 */
[----:B---3--:R-:W-:-:S05]  /*01b0*/  IMAD.WIDE R4, R7, 0x4, R4 ;  /* 0x0000000407047825 */ /* 0x008fca00078e0204 */
[----:B------:R-:W2:Y:S02]  /*01c0*/  LDG.E R7, desc[UR4][R4.64] ;  /* 0x0000000404077981 */ /* 0x000ea4000c1e1900 */
[----:B--2---:R-:W-:-:S05]  /*01d0*/  FFMA R7, R2, UR6, R7 ;  /* 0x0000000602077c23 */ /* 0x004fca0008000007 */
[----:B------:R-:W-:Y:S01]  /*01e0*/  STG.E desc[UR4][R4.64], R7 ;  /* 0x0000000704007986 */ /* 0x000fe2000c101904 */
[----:B------:R-:W-:Y:S05]  /*01f0*/  EXIT ;  /* 0x000000000000794d */ /* 0x000fea0003800000 */
.L_x_150:
        /* <DEDUP_REMOVED lines=16> */
.L_x_186:


//--------------------- .text._Z4addsP6float2S0_iiiii --------------------------
	.section	.text._Z4addsP6float2S0_iiiii,"ax",@progbits
	.align	128
        .global         _Z4addsP6float2S0_iiiii
        .type           _Z4addsP6float2S0_iiiii,@function
        .size           _Z4addsP6float2S0_iiiii,(.L_x_187 - _Z4addsP6float2S0_iiiii)
        .other          _Z4addsP6float2S0_iiiii,@"STO_CUDA_ENTRY STV_DEFAULT"
_Z4addsP6float2S0_iiiii:
.text._Z4addsP6float2S0_iiiii:
[----:B------:R-:W-:Y:S01]  /*0000*/  LDC R1, c[0x0][0x37c] ;  /* 0x0000df00ff017b82 */ /* 0x000fe20000000800 */
[----:B------:R-:W0:Y:S01]  /*0010*/  S2R R9, SR_CTAID.Y ;  /* 0x0000000000097919 */ /* 0x000e220000002600 */
[----:B------:R-:W1:Y:S01]  /*0020*/  LDCU UR4, c[0x0][0x360] ;  /* 0x00006c00ff0477ac */ /* 0x000e620008000800 */
[----:B------:R-:W0:Y:S01]  /*0030*/  S2R R2, SR_TID.Y ;  /* 0x0000000000027919 */ /* 0x000e220000002200 */
[----:B------:R-:W0:Y:S01]  /*0040*/  LDCU UR5, c[0x0][0x364] ;  /* 0x00006c80ff0577ac */ /* 0x000e220008000800 */
[----:B------:R-:W1:Y:S01]  /*0050*/  S2R R0, SR_CTAID.X ;  /* 0x0000000000007919 */ /* 0x000e620000002500 */
[----:B------:R-:W2:Y:S01]  /*0060*/  LDCU UR7, c[0x0][0x39c] ;  /* 0x00007380ff0777ac */ /* 0x000ea20008000800 */
[----:B------:R-:W1:Y:S01]  /*0070*/  S2R R3, SR_TID.X ;  /* 0x0000000000037919 */ /* 0x000e620000002100 */
[----:B------:R-:W3:Y:S01]  /*0080*/  LDCU UR6, c[0x0][0x368] ;  /* 0x00006d00ff0677ac */ /* 0x000ee20008000800 */
[----:B------:R-:W3:Y:S01]  /*0090*/  S2R R8, SR_CTAID.Z ;  /* 0x0000000000087919 */ /* 0x000ee20000002700 */
[----:B------:R-:W4:Y:S01]  /*00a0*/  LDCU UR8, c[0x0][0x394] ;  /* 0x00007280ff0877ac */ /* 0x000f220008000800 */
[----:B------:R-:W3:Y:S01]  /*00b0*/  S2R R5, SR_TID.Z ;  /* 0x0000000000057919 */ /* 0x000ee20000002300 */
[----:B------:R-:W5:Y:S01]  /*00c0*/  LDCU UR9, c[0x0][0x3a0] ;  /* 0x00007400ff0977ac */ /* 0x000f620008000800 */
[----:B0-----:R-:W-:-:S05]  /*00d0*/  IMAD R9, R9, UR5, R2 ;  /* 0x0000000509097c24 */ /* 0x001fca000f8e0202 */
[----:B--2---:R-:W-:Y:S01]  /*00e0*/  ISETP.GE.AND P0, PT, R9, UR7, PT ;  /* 0x0000000709007c0c */ /* 0x004fe2000bf06270 */
[----:B-1----:R-:W-:-:S05]  /*00f0*/  IMAD R0, R0, UR4, R3 ;  /* 0x0000000400007c24 */ /* 0x002fca000f8e0203 */
[----:B----4-:R-:W-:Y:S01]  /*0100*/  ISETP.GE.OR P0, PT, R0, UR8, P0 ;  /* 0x0000000800007c0c */ /* 0x010fe20008706670 */
[----:B---3--:R-:W-:-:S05]  /*0110*/  IMAD R8, R8, UR6, R5 ;  /* 0x0000000608087c24 */ /* 0x008fca000f8e0205 */
[----:B-----5:R-:W-:-:S13]  /*0120*/  ISETP.GE.OR P0, PT, R8, UR9, P0 ;  /* 0x0000000908007c0c */ /* 0x020fda0008706670 */
[----:B------:R-:W-:Y:S05]  /*0130*/  @P0 EXIT ;  /* 0x000000000000094d */ /* 0x000fea0003800000 */
[----:B------:R-:W0:Y:S02]  /*0140*/  LDCU UR4, c[0x0][0x390] ;  /* 0x00007200ff0477ac */ /* 0x000e240008000800 */
[----:B0-----:R-:W-:Y:S01]  /*0150*/  UISETP.NE.AND UP0, UPT, UR4, URZ, UPT ;  /* 0x000000ff0400728c */ /* 0x001fe2000bf05270 */
[----:B------:R-:W0:Y:S08]  /*0160*/  LDCU.64 UR4, c[0x0][0x358] ;  /* 0x00006b00ff0477ac */ /* 0x000e300008000a00 */
[----:B------:R-:W-:Y:S05]  /*0170*/  BRA.U !UP0, `(.L_x_151) ;  /* 0x0000000108487547 */ /* 0x000fea000b800000 */
[----:B------:R-:W1:Y:S01]  /*0180*/  LDC.64 R2, c[0x0][0x388] ;  /* 0x0000e200ff027b82 */ /* 0x000e620000000a00 */
[----:B------:R-:W2:Y:S01]  /*0190*/  LDCU UR6, c[0x0][0x398] ;  /* 0x00007300ff0677ac */ /* 0x000ea20008000800 */
[----:B------:R-:W-:Y:S01]  /*01a0*/  LOP3.LUT R6, RZ, R0, RZ, 0x33, !PT ;  /* 0x00000000ff067212 */ /* 0x000fe200078e33ff */
[----:B------:R-:W-:Y:S02]  /*01b0*/  IMAD R7, R8, UR8, RZ ;  /* 0x0000000808077c24 */ /* 0x000fe4000f8e02ff */
[C---:B------:R-:W-:Y:S01]  /*01c0*/  IMAD R0, R9.reuse, UR8, R0 ;  /* 0x0000000809007c24 */ /* 0x040fe2000f8e0200 */
[----:B------:R-:W-:Y:S02]  /*01d0*/  IADD3 R6, PT, PT, R6, UR8, RZ ;  /* 0x0000000806067c10 */ /* 0x000fe4000fffe0ff */
[----:B------:R-:W3:Y:S03]  /*01e0*/  LDC.64 R4, c[0x0][0x380] ;  /* 0x0000e000ff047b82 */ /* 0x000ee60000000a00 */
[----:B------:R-:W-:-:S02]  /*01f0*/  IMAD R6, R9, UR8, R6 ;  /* 0x0000000809067c24 */ /* 0x000fc4000f8e0206 */
[C---:B--2---:R-:W-:Y:S02]  /*0200*/  IMAD R9, R7.reuse, UR6, R0 ;  /* 0x0000000607097c24 */ /* 0x044fe4000f8e0200 */
[----:B------:R-:W-:Y:S02]  /*0210*/  IMAD R7, R7, UR7, R6 ;  /* 0x0000000707077c24 */ /* 0x000fe4000f8e0206 */
[----:B-1----:R-:W-:-:S06]  /*0220*/  IMAD.WIDE R2, R9, 0x8, R2 ;  /* 0x0000000809027825 */ /* 0x002fcc00078e0202 */
[----:B0-----:R-:W2:Y:S01]  /*0230*/  LDG.E.64 R2, desc[UR4][R2.64] ;  /* 0x0000000402027981 */ /* 0x001ea2000c1e1b00 */
[----:B---3--:R-:W-:-:S05]  /*0240*/  IMAD.WIDE R4, R7, 0x8, R4 ;  /* 0x0000000807047825 */ /* 0x008fca00078e0204 */
[----:B------:R-:W2:Y:S02]  /*0250*/  LDG.E.64 R6, desc[UR4][R4.64] ;  /* 0x0000000404067981 */ /* 0x000ea4000c1e1b00 */
[----:B--2---:R-:W-:Y:S01]  /*0260*/  FADD R6, R2, R6 ;  /* 0x0000000602067221 */ /* 0x004fe20000000000 */
[----:B------:R-:W-:-:S05]  /*0270*/  FADD R7, R3, R7 ;  /* 0x0000000703077221 */ /* 0x000fca0000000000 */
[----:B------:R-:W-:Y:S01]  /*0280*/  STG.E.64 desc[UR4][R4.64], R6 ;  /* 0x0000000604007986 */ /* 0x000fe2000c101b04 */
[----:B------:R-:W-:Y:S05]  /*0290*/  EXIT ;  /* 0x000000000000794d */ /* 0x000fea0003800000 */
.L_x_151:
[----:B------:R-:W1:Y:S01]  /*02a0*/  LDC.64 R2, c[0x0][0x388] ;  /* 0x0000e200ff027b82 */ /* 0x000e620000000a00 */
[----:B------:R-:W2:Y:S01]  /*02b0*/  LDCU UR6, c[0x0][0x398] ;  /* 0x00007300ff0677ac */ /* 0x000ea20008000800 */
[----:B------:R-:W-:Y:S02]  /*02c0*/  IMAD R9, R9, UR8, R0 ;  /* 0x0000000809097c24 */ /* 0x000fe4000f8e0200 */
[----:B------:R-:W-:-:S04]  /*02d0*/  IMAD R8, R8, UR8, RZ ;  /* 0x0000000808087c24 */ /* 0x000fc8000f8e02ff */
[----:B------:R-:W3:Y:S01]  /*02e0*/  LDC.64 R6, c[0x0][0x380] ;  /* 0x0000e000ff067b82 */ /* 0x000ee20000000a00 */
[C-C-:B--2---:R-:W-:Y:S02]  /*02f0*/  IMAD R5, R8.reuse, UR6, R9.reuse ;  /* 0x0000000608057c24 */ /* 0x144fe4000f8e0209 */
        /* <DEDUP_REMOVED lines=9> */
.L_x_152:
        /* <DEDUP_REMOVED lines=15> */
.L_x_187:


//--------------------- .text._Z5copysP6float2S0_iiiii --------------------------
	.section	.text._Z5copysP6float2S0_iiiii,"ax",@progbits
	.align	128
        .global         _Z5copysP6float2S0_iiiii
        .type           _Z5copysP6float2S0_iiiii,@function
        .size           _Z5copysP6float2S0_iiiii,(.L_x_188 - _Z5copysP6float2S0_iiiii)
        .other          _Z5copysP6float2S0_iiiii,@"STO_CUDA_ENTRY STV_DEFAULT"
_Z5copysP6float2S0_iiiii:
.text._Z5copysP6float2S0_iiiii:
        /* <DEDUP_REMOVED lines=25> */
[----:B------:R-:W-:Y:S01]  /*0190*/  LOP3.LUT R5, RZ, R0, RZ, 0x33, !PT ;  /* 0x00000000ff057212 */ /* 0x000fe200078e33ff */
[----:B------:R-:W-:Y:S01]  /*01a0*/  IMAD R9, R4, UR8, RZ ;  /* 0x0000000804097c24 */ /* 0x000fe2000f8e02ff */
[----:B------:R-:W2:Y:S02]  /*01b0*/  LDCU UR6, c[0x0][0x398] ;  /* 0x00007300ff0677ac */ /* 0x000ea40008000800 */
[----:B------:R-:W-:-:S05]  /*01c0*/  IADD3 R6, PT, PT, R5, UR8, RZ ;  /* 0x0000000805067c10 */ /* 0x000fca000fffe0ff */
[----:B------:R-:W-:-:S04]  /*01d0*/  IMAD R6, R7, UR8, R6 ;  /* 0x0000000807067c24 */ /* 0x000fc8000f8e0206 */
[----:B------:R-:W-:-:S04]  /*01e0*/  IMAD R5, R9, UR7, R6 ;  /* 0x0000000709057c24 */ /* 0x000fc8000f8e0206 */
[----:B-1----:R-:W-:Y:S02]  /*01f0*/  IMAD.WIDE R2, R5, 0x8, R2 ;  /* 0x0000000805027825 */ /* 0x002fe400078e0202 */
[----:B------:R-:W1:Y:S04]  /*0200*/  LDC.64 R4, c[0x0][0x380] ;  /* 0x0000e000ff047b82 */ /* 0x000e680000000a00 */
[----:B0-----:R-:W3:Y:S01]  /*0210*/  LDG.E.64 R2, desc[UR4][R2.64] ;  /* 0x0000000402027981 */ /* 0x001ee2000c1e1b00 */
[----:B------:R-:W-:-:S04]  /*0220*/  IMAD R0, R7, UR8, R0 ;  /* 0x0000000807007c24 */ /* 0x000fc8000f8e0200 */
[----:B--2---:R-:W-:-:S04]  /*0230*/  IMAD R9, R9, UR6, R0 ;  /* 0x0000000609097c24 */ /* 0x004fc8000f8e0200 */
[----:B-1----:R-:W-:-:S05]  /*0240*/  IMAD.WIDE R4, R9, 0x8, R4 ;  /* 0x0000000809047825 */ /* 0x002fca00078e0204 */
[----:B---3--:R-:W-:Y:S01]  /*0250*/  STG.E.64 desc[UR4][R4.64], R2 ;  /* 0x0000000204007986 */ /* 0x008fe2000c101b04 */
[----:B------:R-:W-:Y:S05]  /*0260*/  EXIT ;  /* 0x000000000000794d */ /* 0x000fea0003800000 */
.L_x_153:
[----:B------:R-:W1:Y:S01]  /*0270*/  LDC.64 R2, c[0x0][0x388] ;  /* 0x0000e200ff027b82 */ /* 0x000e620000000a00 */
[----:B------:R-:W-:Y:S01]  /*0280*/  IMAD R0, R7, UR8, R0 ;  /* 0x0000000807007c24 */ /* 0x000fe2000f8e0200 */
[----:B------:R-:W2:Y:S01]  /*0290*/  LDCU UR6, c[0x0][0x398] ;  /* 0x00007300ff0677ac */ /* 0x000ea20008000800 */
[----:B------:R-:W-:-:S04]  /*02a0*/  IMAD R7, R4, UR8, RZ ;  /* 0x0000000804077c24 */ /* 0x000fc8000f8e02ff */
[----:B------:R-:W-:-:S04]  /*02b0*/  IMAD R5, R7, UR7, R0 ;  /* 0x0000000707057c24 */ /* 0x000fc8000f8e0200 */
[----:B-1----:R-:W-:Y:S02]  /*02c0*/  IMAD.WIDE R2, R5, 0x8, R2 ;  /* 0x0000000805027825 */ /* 0x002fe400078e0202 */
[----:B------:R-:W1:Y:S04]  /*02d0*/  LDC.64 R4, c[0x0][0x380] ;  /* 0x0000e000ff047b82 */ /* 0x000e680000000a00 */
[----:B0-----:R-:W3:Y:S01]  /*02e0*/  LDG.E.64 R2, desc[UR4][R2.64] ;  /* 0x0000000402027981 */ /* 0x001ee2000c1e1b00 */
[----:B--2---:R-:W-:-:S04]  /*02f0*/  IMAD R7, R7, UR6, R0 ;  /* 0x0000000607077c24 */ /* 0x004fc8000f8e0200 */
[----:B-1----:R-:W-:-:S05]  /*0300*/  IMAD.WIDE R4, R7, 0x8, R4 ;  /* 0x0000000807047825 */ /* 0x002fca00078e0204 */
[----:B---3--:R-:W-:Y:S01]  /*0310*/  STG.E.64 desc[UR4][R4.64], R2 ;  /* 0x0000000204007986 */ /* 0x008fe2000c101b04 */
[----:B------:R-:W-:Y:S05]  /*0320*/  EXIT ;  /* 0x000000000000794d */ /* 0x000fea0003800000 */
.L_x_154:
        /* <DEDUP_REMOVED lines=13> */
.L_x_188:


//--------------------- .text._Z3divPfS_P6float4ffiii --------------------------
	.section	.text._Z3divPfS_P6float4ffiii,"ax",@progbits
	.align	128
        .global         _Z3divPfS_P6float4ffiii
        .type           _Z3divPfS_P6float4ffiii,@function
        .size           _Z3divPfS_P6float4ffiii,(.L_x_189 - _Z3divPfS_P6float4ffiii)
        .other          _Z3divPfS_P6float4ffiii,@"STO_CUDA_ENTRY STV_DEFAULT"
_Z3divPfS_P6float4ffiii:
.text._Z3divPfS_P6float4ffiii:
[----:B------:R-:W-:Y:S08]  /*0000*/  LDC R1, c[0x0][0x37c] ;  /* 0x0000df00ff017b82 */ /* 0x000ff00000000800 */
[----:B------:R-:W0:Y:S01]  /*0010*/  LDC R2, c[0x0][0x3a4] ;  /* 0x0000e900ff027b82 */ /* 0x000e220000000800 */
[----:B------:R-:W1:Y:S01]  /*0020*/  S2R R10, SR_TID.Z ;  /* 0x00000000000a7919 */ /* 0x000e620000002300 */
[----:B------:R-:W2:Y:S01]  /*0030*/  LDCU UR6, c[0x0][0x3a8] ;  /* 0x00007500ff0677ac */ /* 0x000ea20008000800 */
[----:B------:R-:W3:Y:S05]  /*0040*/  S2R R13, SR_TID.Y ;  /* 0x00000000000d7919 */ /* 0x000eea0000002200 */
[----:B------:R-:W4:Y:S08]  /*0050*/  LDC R3, c[0x0][0x360] ;  /* 0x0000d800ff037b82 */ /* 0x000f300000000800 */
[----:B------:R-:W3:Y:S01]  /*0060*/  LDC R8, c[0x0][0x364] ;  /* 0x0000d900ff087b82 */ /* 0x000ee20000000800 */
[----:B0-----:R-:W-:-:S07]  /*0070*/  IABS R4, R2 ;  /* 0x0000000200047213 */ /* 0x001fce0000000000 */
[----:B------:R-:W1:Y:S01]  /*0080*/  S2UR UR4, SR_CTAID.Z ;  /* 0x00000000000479c3 */ /* 0x000e620000002700 */
[----:B------:R-:W0:Y:S07]  /*0090*/  I2F.RP R0, R4 ;  /* 0x0000000400007306 */ /* 0x000e2e0000209400 */
[----:B------:R-:W1:Y:S08]  /*00a0*/  LDC R5, c[0x0][0x368] ;  /* 0x0000da00ff057b82 */ /* 0x000e700000000800 */
[----:B------:R-:W3:Y:S01]  /*00b0*/  S2UR UR5, SR_CTAID.Y ;  /* 0x00000000000579c3 */ /* 0x000ee20000002600 */
[----:B0-----:R-:W0:Y:S01]  /*00c0*/  MUFU.RCP R0, R0 ;  /* 0x0000000000007308 */ /* 0x001e220000001000 */
[----:B-1----:R-:W-:-:S06]  /*00d0*/  IMAD R5, R5, UR4, R10 ;  /* 0x0000000405057c24 */ /* 0x002fcc000f8e020a */
[----:B------:R-:W4:Y:S01]  /*00e0*/  S2UR UR4, SR_CTAID.X ;  /* 0x00000000000479c3 */ /* 0x000f220000002500 */
[----:B0-----:R-:W-:Y:S01]  /*00f0*/  VIADD R6, R0, 0xffffffe ;  /* 0x0ffffffe00067836 */ /* 0x001fe20000000000 */
[----:B------:R-:W-:-:S03]  /*0100*/  IABS R11, R5 ;  /* 0x00000005000b7213 */ /* 0x000fc60000000000 */
[----:B------:R0:W1:Y:S01]  /*0110*/  F2I.FTZ.U32.TRUNC.NTZ R7, R6 ;  /* 0x0000000600077305 */ /* 0x000062000021f000 */
[----:B---3--:R-:W-:Y:S02]  /*0120*/  IMAD R8, R8, UR5, R13 ;  /* 0x0000000508087c24 */ /* 0x008fe4000f8e020d */
[----:B0-----:R-:W-:Y:S02]  /*0130*/  HFMA2 R6, -RZ, RZ, 0, 0 ;  /* 0x00000000ff067431 */ /* 0x001fe400000001ff */
[----:B-1----:R-:W-:-:S04]  /*0140*/  IMAD.MOV R9, RZ, RZ, -R7 ;  /* 0x000000ffff097224 */ /* 0x002fc800078e0a07 */
[----:B------:R-:W-:-:S04]  /*0150*/  IMAD R9, R9, R4, RZ ;  /* 0x0000000409097224 */ /* 0x000fc800078e02ff */
[----:B------:R-:W-:Y:S01]  /*0160*/  IMAD.HI.U32 R7, R7, R9, R6 ;  /* 0x0000000907077227 */ /* 0x000fe200078e0006 */
[-C--:B------:R-:W-:Y:S01]  /*0170*/  LOP3.LUT R6, R5, R2.reuse, RZ, 0x3c, !PT ;  /* 0x0000000205067212 */ /* 0x080fe200078e3cff */
[----:B------:R-:W0:Y:S03]  /*0180*/  LDC R9, c[0x0][0x3a0] ;  /* 0x0000e800ff097b82 */ /* 0x000e260000000800 */
[----:B------:R-:W-:Y:S01]  /*0190*/  ISETP.GE.AND P0, PT, R6, RZ, PT ;  /* 0x000000ff0600720c */ /* 0x000fe20003f06270 */
[----:B------:R-:W-:Y:S01]  /*01a0*/  IMAD.HI.U32 R7, R7, R11, RZ ;  /* 0x0000000b07077227 */ /* 0x000fe200078e00ff */
[----:B------:R-:W-:-:S03]  /*01b0*/  LOP3.LUT R6, RZ, R2, RZ, 0x33, !PT ;  /* 0x00000002ff067212 */ /* 0x000fc600078e33ff */
[----:B------:R-:W-:-:S04]  /*01c0*/  IMAD.MOV R0, RZ, RZ, -R7 ;  /* 0x000000ffff007224 */ /* 0x000fc800078e0a07 */
[C---:B------:R-:W-:Y:S02]  /*01d0*/  IMAD R11, R4.reuse, R0, R11 ;  /* 0x00000000040b7224 */ /* 0x040fe400078e020b */
[----:B------:R-:W4:Y:S03]  /*01e0*/  S2R R0, SR_TID.X ;  /* 0x0000000000007919 */ /* 0x000f260000002100 */
[----:B------:R-:W-:-:S13]  /*01f0*/  ISETP.GT.U32.AND P2, PT, R4, R11, PT ;  /* 0x0000000b0400720c */ /* 0x000fda0003f44070 */
[----:B------:R-:W-:Y:S01]  /*0200*/  @!P2 IMAD.IADD R11, R11, 0x1, -R4 ;  /* 0x000000010b0ba824 */ /* 0x000fe200078e0a04 */
[----:B------:R-:W-:-:S04]  /*0210*/  @!P2 IADD3 R7, PT, PT, R7, 0x1, RZ ;  /* 0x000000010707a810 */ /* 0x000fc80007ffe0ff */
[----:B------:R-:W-:Y:S01]  /*0220*/  ISETP.GE.U32.AND P1, PT, R11, R4, PT ;  /* 0x000000040b00720c */ /* 0x000fe20003f26070 */
[----:B----4-:R-:W-:-:S12]  /*0230*/  IMAD R0, R3, UR4, R0 ;  /* 0x0000000403007c24 */ /* 0x010fd8000f8e0200 */
[----:B------:R-:W-:Y:S01]  /*0240*/  @P1 VIADD R7, R7, 0x1 ;  /* 0x0000000107071836 */ /* 0x000fe20000000000 */
[----:B------:R-:W-:Y:S02]  /*0250*/  ISETP.NE.AND P1, PT, R2, RZ, PT ;  /* 0x000000ff0200720c */ /* 0x000fe40003f25270 */
[----:B------:R-:W-:Y:S01]  /*0260*/  VIMNMX R10, PT, PT, R0, R8, !PT ;  /* 0x00000008000a7248 */ /* 0x000fe20007fe0100 */
[----:B------:R-:W-:-:S05]  /*0270*/  @!P0 IMAD.MOV R7, RZ, RZ, -R7 ;  /* 0x000000ffff078224 */ /* 0x000fca00078e0a07 */
[----:B------:R-:W-:-:S04]  /*0280*/  SEL R3, R6, R7, !P1 ;  /* 0x0000000706037207 */ /* 0x000fc80004800000 */
[----:B--2---:R-:W-:-:S04]  /*0290*/  ISETP.GE.AND P0, PT, R3, UR6, PT ;  /* 0x0000000603007c0c */ /* 0x004fc8000bf06270 */
[----:B0-----:R-:W-:-:S04]  /*02a0*/  ISETP.GE.OR P0, PT, R10, R9, P0 ;  /* 0x000000090a00720c */ /* 0x001fc80000706670 */
[----:B------:R-:W-:-:S13]  /*02b0*/  ISETP.LT.OR P0, PT, R2, RZ, P0 ;  /* 0x000000ff0200720c */ /* 0x000fda0000701670 */
[----:B------:R-:W-:Y:S05]  /*02c0*/  @P0 EXIT ;  /* 0x000000000000094d */ /* 0x000fea0003800000 */
[----:B------:R-:W-:Y:S01]  /*02d0*/  ISETP.GE.AND P2, PT, R5, RZ, PT ;  /* 0x000000ff0500720c */ /* 0x000fe20003f46270 */
[----:B------:R-:W0:Y:S01]  /*02e0*/  LDCU.64 UR4, c[0x0][0x358] ;  /* 0x00006b00ff0477ac */ /* 0x000e220008000a00 */
[----:B------:R-:W-:Y:S02]  /*02f0*/  ISETP.GT.U32.AND P0, PT, R4, R11, PT ;  /* 0x0000000b0400720c */ /* 0x000fe40003f04070 */
[----:B------:R-:W-:Y:S01]  /*0300*/  IADD3 R4, PT, PT, R11, -R4, RZ ;  /* 0x800000040b047210 */ /* 0x000fe20007ffe0ff */
[----:B------:R-:W-:Y:S01]  /*0310*/  IMAD R14, R9, R9, R9 ;  /* 0x00000009090e7224 */ /* 0x000fe200078e0209 */
[----:B------:R-:W1:Y:S02]  /*0320*/  LDCU.128 UR8, c[0x0][0x390] ;  /* 0x00007200ff0877ac */ /* 0x000e640008000c00 */
[----:B------:R-:W-:Y:S02]  /*0330*/  SEL R5, R4, R11, !P0 ;  /* 0x0000000b04057207 */ /* 0x000fe40004000000 */
[----:B------:R-:W2:Y:S03]  /*0340*/  LDC.64 R10, c[0x0][0x388] ;  /* 0x0000e200ff0a7b82 */ /* 0x000ea60000000a00 */
[----:B------:R-:W-:-:S05]  /*0350*/  @!P2 IMAD.MOV R5, RZ, RZ, -R5 ;  /* 0x000000ffff05a224 */ /* 0x000fca00078e0a05 */
[----:B------:R-:W-:Y:S01]  /*0360*/  SEL R12, R6, R5, !P1 ;  /* 0x00000005060c7207 */ /* 0x000fe20004800000 */
[----:B------:R-:W-:Y:S01]  /*0370*/  VIADD R13, R9, 0x1 ;  /* 0x00000001090d7836 */ /* 0x000fe20000000000 */
[----:B------:R-:W3:Y:S03]  /*0380*/  LDC.64 R6, c[0x0][0x380] ;  /* 0x0000e000ff067b82 */ /* 0x000ee60000000a00 */
[----:B------:R-:W-:-:S04]  /*0390*/  IMAD R4, R3, R2, R12 ;  /* 0x0000000203047224 */ /* 0x000fc800078e020c */
[----:B------:R-:W-:-:S04]  /*03a0*/  IMAD R4, R4, R9, R8 ;  /* 0x0000000904047224 */ /* 0x000fc800078e0208 */
[----:B------:R-:W-:Y:S01]  /*03b0*/  IMAD R15, R4, R9, R0 ;  /* 0x00000009040f7224 */ /* 0x000fe200078e0200 */
[----:B------:R-:W-:Y:S01]  /*03c0*/  IADD3 R19, PT, PT, R13, R14, RZ ;  /* 0x0000000e0d137210 */ /* 0x000fe20007ffe0ff */
[----:B------:R-:W4:Y:S02]  /*03d0*/  LDC.64 R4, c[0x0][0x390] ;  /* 0x0000e400ff047b82 */ /* 0x000f240000000a00 */
[----:B--2---:R-:W-:-:S06]  /*03e0*/  IMAD.WIDE R10, R15, 0x4, R10 ;  /* 0x000000040f0a7825 */ /* 0x004fcc00078e020a */
[----:B0-----:R0:W2:Y:S01]  /*03f0*/  LDG.E R11, desc[UR4][R10.64] ;  /* 0x000000040a0b7981 */ /* 0x0010a2000c1e1900 */
[----:B------:R-:W-:Y:S02]  /*0400*/  IMAD R17, R8, R9, R8 ;  /* 0x0000000908117224 */ /* 0x000fe400078e0208 */
[----:B------:R-:W-:Y:S02]  /*0410*/  IMAD R8, R19, R2, R19 ;  /* 0x0000000213087224 */ /* 0x000fe400078e0213 */
[----:B------:R-:W-:Y:S01]  /*0420*/  IMAD R2, R12, R19, RZ ;  /* 0x000000130c027224 */ /* 0x000fe200078e02ff */
[----:B------:R-:W-:Y:S01]  /*0430*/  IADD3 R9, PT, PT, R0, R17, R13 ;  /* 0x0000001100097210 */ /* 0x000fe20007ffe00d */
[----:B------:R-:W-:Y:S02]  /*0440*/  IMAD R3, R3, R8, RZ ;  /* 0x0000000803037224 */ /* 0x000fe400078e02ff */
[----:B---3--:R-:W-:-:S04]  /*0450*/  IMAD.WIDE R6, R15, 0x4, R6 ;  /* 0x000000040f067825 */ /* 0x008fc800078e0206 */
[----:B0-----:R-:W-:Y:S02]  /*0460*/  IMAD.IADD R10, R19, 0x1, R2 ;  /* 0x00000001130a7824 */ /* 0x001fe400078e0202 */
[----:B------:R-:W-:-:S03]  /*0470*/  IMAD.IADD R13, R8, 0x1, R3 ;  /* 0x00000001080d7824 */ /* 0x000fc600078e0203 */
[----:B------:R-:W-:-:S05]  /*0480*/  IADD3 R8, PT, PT, R10, R9, RZ ;  /* 0x000000090a087210 */ /* 0x000fca0007ffe0ff */
[----:B------:R-:W-:-:S04]  /*0490*/  IMAD.IADD R19, R13, 0x1, R8 ;  /* 0x000000010d137824 */ /* 0x000fc800078e0208 */
[----:B----4-:R-:W-:Y:S01]  /*04a0*/  IMAD.WIDE R4, R19, 0x10, R4 ;  /* 0x0000001013047825 */ /* 0x010fe200078e0204 */
[----:B--2---:R0:W-:Y:S04]  /*04b0*/  STG.E desc[UR4][R6.64], R11 ;  /* 0x0000000b06007986 */ /* 0x0041e8000c101904 */
[----:B------:R-:W2:Y:S04]  /*04c0*/  LDG.E R12, desc[UR4][R4.64] ;  /* 0x00000004040c7981 */ /* 0x000ea8000c1e1900 */
[----:B------:R-:W2:Y:S01]  /*04d0*/  LDG.E R15, desc[UR4][R4.64+0x10] ;  /* 0x00001004040f7981 */ /* 0x000ea2000c1e1900 */
[----:B------:R-:W-:-:S02]  /*04e0*/  IADD3 R16, P0, P1, R10, R17, R0 ;  /* 0x000000110a107210 */ /* 0x000fc4000791e000 */
[----:B------:R-:W-:Y:S02]  /*04f0*/  SHF.R.S32.HI R14, RZ, 0x1f, R0 ;  /* 0x0000001fff0e7819 */ /* 0x000fe40000011400 */
[----:B------:R-:W-:Y:S02]  /*0500*/  SHF.R.S32.HI R17, RZ, 0x1f, R17 ;  /* 0x0000001fff117819 */ /* 0x000fe40000011411 */
[----:B------:R-:W-:Y:S02]  /*0510*/  SHF.R.S32.HI R10, RZ, 0x1f, R10 ;  /* 0x0000001fff0a7819 */ /* 0x000fe4000001140a */
[----:B------:R-:W-:Y:S02]  /*0520*/  SHF.R.S32.HI R0, RZ, 0x1f, R13 ;  /* 0x0000001fff007819 */ /* 0x000fe4000001140d */
[----:B------:R-:W-:Y:S02]  /*0530*/  IADD3.X R17, PT, PT, R10, R17, R14, P0, P1 ;  /* 0x000000110a117210 */ /* 0x000fe400007e240e */
[----:B------:R-:W-:Y:S01]  /*0540*/  IADD3 R10, P0, PT, R13, R16, RZ ;  /* 0x000000100d0a7210 */ /* 0x000fe20007f1e0ff */
[----:B--2---:R-:W-:-:S03]  /*0550*/  FADD R12, R12, -R15 ;  /* 0x8000000f0c0c7221 */ /* 0x004fc60000000000 */
[----:B------:R-:W-:Y:S02]  /*0560*/  IADD3.X R15, PT, PT, R0, R17, RZ, P0, !PT ;  /* 0x00000011000f7210 */ /* 0x000fe400007fe4ff */
[----:B-1----:R-:W-:Y:S01]  /*0570*/  LEA R14, P0, R10, UR8, 0x4 ;  /* 0x000000080a0e7c11 */ /* 0x002fe2000f8020ff */
[----:B------:R-:W-:-:S03]  /*0580*/  FMUL R12, R12, UR10 ;  /* 0x0000000a0c0c7c20 */ /* 0x000fc60008400000 */
[----:B------:R-:W-:Y:S01]  /*0590*/  LEA.HI.X R15, R10, UR9, R15, 0x4, P0 ;  /* 0x000000090a0f7c11 */ /* 0x000fe200080f240f */
[----:B------:R-:W-:-:S05]  /*05a0*/  FFMA R17, R12, -0.5, R11 ;  /* 0xbf0000000c117823 */ /* 0x000fca000000000b */
[----:B------:R1:W-:Y:S04]  /*05b0*/  STG.E desc[UR4][R6.64], R17 ;  /* 0x0000001106007986 */ /* 0x0003e8000c101904 */
[----:B------:R-:W2:Y:S04]  /*05c0*/  LDG.E R14, desc[UR4][R14.64+0x14] ;  /* 0x000014040e0e7981 */ /* 0x000ea8000c1e1900 */
[----:B0-----:R-:W2:Y:S01]  /*05d0*/  LDG.E R11, desc[UR4][R4.64+0x14] ;  /* 0x00001404040b7981 */ /* 0x001ea2000c1e1900 */
[--C-:B------:R-:W-:Y:S02]  /*05e0*/  IADD3 R13, P0, P1, R13, R2, R9.reuse ;  /* 0x000000020d0d7210 */ /* 0x100fe4000791e009 */
[----:B------:R-:W-:-:S02]  /*05f0*/  SHF.R.S32.HI R10, RZ, 0x1f, R9 ;  /* 0x0000001fff0a7819 */ /* 0x000fc40000011409 */
[----:B------:R-:W-:-:S04]  /*0600*/  SHF.R.S32.HI R9, RZ, 0x1f, R2 ;  /* 0x0000001fff097819 */ /* 0x000fc80000011402 */
[----:B------:R-:W-:Y:S02]  /*0610*/  IADD3.X R2, PT, PT, R0, R9, R10, P0, P1 ;  /* 0x0000000900027210 */ /* 0x000fe400007e240a */
[----:B------:R-:W-:Y:S01]  /*0620*/  LEA R10, P0, R13, UR8, 0x4 ;  /* 0x000000080d0a7c11 */ /* 0x000fe2000f8020ff */
[----:B--2---:R-:W-:-:S04]  /*0630*/  FADD R11, R14, -R11 ;  /* 0x8000000b0e0b7221 */ /* 0x004fc80000000000 */
[----:B------:R-:W-:Y:S01]  /*0640*/  FMUL R0, R11, UR10 ;  /* 0x0000000a0b007c20 */ /* 0x000fe20008400000 */
[----:B------:R-:W-:-:S03]  /*0650*/  LEA.HI.X R11, R13, UR9, R2, 0x4, P0 ;  /* 0x000000090d0b7c11 */ /* 0x000fc600080f2402 */
[----:B-1----:R-:W-:-:S05]  /*0660*/  FFMA R17, R0, -0.5, R17 ;  /* 0xbf00000000117823 */ /* 0x002fca0000000011 */
[----:B------:R-:W-:Y:S04]  /*0670*/  STG.E desc[UR4][R6.64], R17 ;  /* 0x0000001106007986 */ /* 0x000fe8000c101904 */
[----:B------:R-:W2:Y:S04]  /*0680*/  LDG.E R10, desc[UR4][R10.64+0x18] ;  /* 0x000018040a0a7981 */ /* 0x000ea8000c1e1900 */
[----:B------:R-:W2:Y:S01]  /*0690*/  LDG.E R9, desc[UR4][R4.64+0x18] ;  /* 0x0000180404097981 */ /* 0x000ea2000c1e1900 */
[----:B------:R-:W-:Y:S02]  /*06a0*/  SHF.R.S32.HI R0, RZ, 0x1f, R8 ;  /* 0x0000001fff007819 */ /* 0x000fe40000011408 */
[----:B------:R-:W-:-:S04]  /*06b0*/  IADD3 R8, P0, PT, R3, R8, RZ ;  /* 0x0000000803087210 */ /* 0x000fc80007f1e0ff */
[----:B------:R-:W-:Y:S02]  /*06c0*/  LEA.HI.X.SX32 R3, R3, R0, 0x1, P0 ;  /* 0x0000000003037211 */ /* 0x000fe400000f0eff */
[----:B------:R-:W-:-:S04]  /*06d0*/  LEA R2, P0, R8, UR8, 0x4 ;  /* 0x0000000808027c11 */ /* 0x000fc8000f8020ff */
[----:B------:R-:W-:Y:S01]  /*06e0*/  LEA.HI.X R3, R8, UR9, R3, 0x4, P0 ;  /* 0x0000000908037c11 */ /* 0x000fe200080f2403 */
[----:B--2---:R-:W-:-:S04]  /*06f0*/  FADD R9, R10, -R9 ;  /* 0x800000090a097221 */ /* 0x004fc80000000000 */
[----:B------:R-:W-:-:S04]  /*0700*/  FMUL.D2 R0, R9, UR10 ;  /* 0x0000000a09007c20 */ /* 0x000fc80008300000 */
[----:B------:R-:W-:-:S05]  /*0710*/  FFMA R9, -R0, UR11, R17 ;  /* 0x0000000b00097c23 */ /* 0x000fca0008000111 */
[----:B------:R-:W-:Y:S04]  /*0720*/  STG.E desc[UR4][R6.64], R9 ;  /* 0x0000000906007986 */ /* 0x000fe8000c101904 */
[----:B------:R-:W2:Y:S04]  /*0730*/  LDG.E R11, desc[UR4][R4.64+0x1c] ;  /* 0x00001c04040b7981 */ /* 0x000ea8000c1e1900 */
[----:B------:R-:W2:Y:S02]  /*0740*/  LDG.E R2, desc[UR4][R2.64+0x1c] ;  /* 0x00001c0402027981 */ /* 0x000ea4000c1e1900 */
[----:B--2---:R-:W-:-:S04]  /*0750*/  FADD R11, R2, -R11 ;  /* 0x8000000b020b7221 */ /* 0x004fc80000000000 */
[----:B------:R-:W-:-:S04]  /*0760*/  FMUL R0, R11, UR10 ;  /* 0x0000000a0b007c20 */ /* 0x000fc80008400000 */
[----:B------:R-:W-:-:S05]  /*0770*/  FFMA R11, R0, -0.5, R9 ;  /* 0xbf000000000b7823 */ /* 0x000fca0000000009 */
[----:B------:R-:W-:Y:S01]  /*0780*/  STG.E desc[UR4][R6.64], R11 ;  /* 0x0000000b06007986 */ /* 0x000fe2000c101904 */
[----:B------:R-:W-:Y:S05]  /*0790*/  EXIT ;  /* 0x000000000000794d */ /* 0x000fea0003800000 */
.L_x_155:
        /* <DEDUP_REMOVED lines=14> */
.L_x_189:


//--------------------- .text._Z4gradP6float4Pfffiii --------------------------
	.section	.text._Z4gradP6float4Pfffiii,"ax",@progbits
	.align	128
        .global         _Z4gradP6float4Pfffiii
        .type           _Z4gradP6float4Pfffiii,@function
        .size           _Z4gradP6float4Pfffiii,(.L_x_190 - _Z4gradP6float4Pfffiii)
        .other          _Z4gradP6float4Pfffiii,@"STO_CUDA_ENTRY STV_DEFAULT"
_Z4gradP6float4Pfffiii:
.text._Z4gradP6float4Pfffiii:
        /* <DEDUP_REMOVED lines=15> */
[----:B------:R-:W4:Y:S01]  /*00f0*/  S2R R8, SR_TID.X ;  /* 0x0000000000087919 */ /* 0x000f220000002100 */
[----:B0-----:R-:W-:Y:S02]  /*0100*/  IADD3 R4, PT, PT, R6, 0xffffffe, RZ ;  /* 0x0ffffffe06047810 */ /* 0x001fe40007ffe0ff */
[----:B------:R-:W-:Y:S02]  /*0110*/  IABS R6, R3 ;  /* 0x0000000300067213 */ /* 0x000fe40000000000 */
[----:B------:R0:W1:Y:S01]  /*0120*/  F2I.FTZ.U32.TRUNC.NTZ R5, R4 ;  /* 0x0000000400057305 */ /* 0x000062000021f000 */
[----:B---3--:R-:W-:Y:S02]  /*0130*/  IMAD R15, R15, UR5, R10 ;  /* 0x000000050f0f7c24 */ /* 0x008fe4000f8e020a */
[----:B0-----:R-:W-:Y:S01]  /*0140*/  HFMA2 R4, -RZ, RZ, 0, 0 ;  /* 0x00000000ff047431 */ /* 0x001fe200000001ff */
[----:B-1----:R-:W-:-:S05]  /*0150*/  IADD3 R9, PT, PT, RZ, -R5, RZ ;  /* 0x80000005ff097210 */ /* 0x002fca0007ffe0ff */
[----:B------:R-:W-:-:S04]  /*0160*/  IMAD R9, R9, R2, RZ ;  /* 0x0000000209097224 */ /* 0x000fc800078e02ff */
[----:B------:R-:W-:Y:S01]  /*0170*/  IMAD.HI.U32 R5, R5, R9, R4 ;  /* 0x0000000905057227 */ /* 0x000fe200078e0004 */
[----:B------:R-:W-:Y:S02]  /*0180*/  MOV R9, R6 ;  /* 0x0000000600097202 */ /* 0x000fe40000000f00 */
[-C--:B------:R-:W-:Y:S01]  /*0190*/  LOP3.LUT R4, R3, R0.reuse, RZ, 0x3c, !PT ;  /* 0x0000000003047212 */ /* 0x080fe200078e3cff */
[----:B----4-:R-:W-:Y:S02]  /*01a0*/  IMAD R7, R7, UR4, R8 ;  /* 0x0000000407077c24 */ /* 0x010fe4000f8e0208 */
[----:B------:R-:W-:Y:S01]  /*01b0*/  IMAD.HI.U32 R5, R5, R9, RZ ;  /* 0x0000000905057227 */ /* 0x000fe200078e00ff */
[----:B------:R-:W-:Y:S02]  /*01c0*/  ISETP.GE.AND P0, PT, R4, RZ, PT ;  /* 0x000000ff0400720c */ /* 0x000fe40003f06270 */
[----:B------:R-:W-:Y:S02]  /*01d0*/  LOP3.LUT R4, RZ, R0, RZ, 0x33, !PT ;  /* 0x00000000ff047212 */ /* 0x000fe400078e33ff */
[----:B------:R-:W-:-:S05]  /*01e0*/  IADD3 R6, PT, PT, -R5, RZ, RZ ;  /* 0x000000ff05067210 */ /* 0x000fca0007ffe1ff */
[C---:B------:R-:W-:Y:S02]  /*01f0*/  IMAD R9, R2.reuse, R6, R9 ;  /* 0x0000000602097224 */ /* 0x040fe400078e0209 */
[----:B------:R-:W0:Y:S03]  /*0200*/  LDC R6, c[0x0][0x398] ;  /* 0x0000e600ff067b82 */ /* 0x000e260000000800 */
[----:B------:R-:W-:-:S13]  /*0210*/  ISETP.GT.U32.AND P2, PT, R2, R9, PT ;  /* 0x000000090200720c */ /* 0x000fda0003f44070 */
[-C--:B------:R-:W-:Y:S02]  /*0220*/  @!P2 IADD3 R9, PT, PT, R9, -R2.reuse, RZ ;  /* 0x800000020909a210 */ /* 0x080fe40007ffe0ff */
[----:B------:R-:W-:Y:S02]  /*0230*/  @!P2 IADD3 R5, PT, PT, R5, 0x1, RZ ;  /* 0x000000010505a810 */ /* 0x000fe40007ffe0ff */
[----:B------:R-:W-:-:S13]  /*0240*/  ISETP.GE.U32.AND P1, PT, R9, R2, PT ;  /* 0x000000020900720c */ /* 0x000fda0003f26070 */
[----:B------:R-:W-:Y:S02]  /*0250*/  @P1 IADD3 R5, PT, PT, R5, 0x1, RZ ;  /* 0x0000000105051810 */ /* 0x000fe40007ffe0ff */
[----:B------:R-:W-:Y:S02]  /*0260*/  ISETP.NE.AND P1, PT, R0, RZ, PT ;  /* 0x000000ff0000720c */ /* 0x000fe40003f25270 */
[----:B------:R-:W-:-:S04]  /*0270*/  @!P0 IADD3 R5, PT, PT, -R5, RZ, RZ ;  /* 0x000000ff05058210 */ /* 0x000fc80007ffe1ff */
[----:B------:R-:W-:Y:S02]  /*0280*/  SEL R17, R4, R5, !P1 ;  /* 0x0000000504117207 */ /* 0x000fe40004800000 */
[----:B------:R-:W-:Y:S02]  /*0290*/  VIMNMX R5, PT, PT, R7, R15, !PT ;  /* 0x0000000f07057248 */ /* 0x000fe40007fe0100 */
[----:B--2---:R-:W-:-:S04]  /*02a0*/  ISETP.GE.AND P0, PT, R17, UR6, PT ;  /* 0x0000000611007c0c */ /* 0x004fc8000bf06270 */
[----:B0-----:R-:W-:-:S04]  /*02b0*/  ISETP.GE.OR P0, PT, R5, R6, P0 ;  /* 0x000000060500720c */ /* 0x001fc80000706670 */
[----:B------:R-:W-:-:S13]  /*02c0*/  ISETP.LT.OR P0, PT, R0, RZ, P0 ;  /* 0x000000ff0000720c */ /* 0x000fda0000701670 */
[----:B------:R-:W-:Y:S05]  /*02d0*/  @P0 EXIT ;  /* 0x000000000000094d */ /* 0x000fea0003800000 */
[----:B------:R-:W-:Y:S01]  /*02e0*/  ISETP.GE.AND P2, PT, R3, RZ, PT ;  /* 0x000000ff0300720c */ /* 0x000fe20003f46270 */
[-C--:B------:R-:W-:Y:S01]  /*02f0*/  IMAD R10, R15, R6.reuse, R15 ;  /* 0x000000060f0a7224 */ /* 0x080fe200078e020f */
[-C--:B------:R-:W-:Y:S01]  /*0300*/  ISETP.GT.U32.AND P0, PT, R2, R9.reuse, PT ;  /* 0x000000090200720c */ /* 0x080fe20003f04070 */
[----:B------:R-:W-:Y:S01]  /*0310*/  IMAD R12, R6, R6, R6 ;  /* 0x00000006060c7224 */ /* 0x000fe200078e0206 */
[----:B------:R-:W-:Y:S01]  /*0320*/  IADD3 R2, PT, PT, R9, -R2, RZ ;  /* 0x8000000209027210 */ /* 0x000fe20007ffe0ff */
[----:B------:R-:W0:Y:S01]  /*0330*/  LDCU.64 UR4, c[0x0][0x358] ;  /* 0x00006b00ff0477ac */ /* 0x000e220008000a00 */
[----:B------:R-:W-:Y:S02]  /*0340*/  IADD3 R10, PT, PT, R7, R10, RZ ;  /* 0x0000000a070a7210 */ /* 0x000fe40007ffe0ff */
[----:B------:R-:W-:Y:S01]  /*0350*/  SEL R5, R2, R9, !P0 ;  /* 0x0000000902057207 */ /* 0x000fe20004000000 */
[----:B------:R-:W1:Y:S01]  /*0360*/  LDCU.64 UR6, c[0x0][0x390] ;  /* 0x00007200ff0677ac */ /* 0x000e620008000a00 */
[----:B------:R-:W2:Y:S01]  /*0370*/  LDC.64 R2, c[0x0][0x388] ;  /* 0x0000e200ff027b82 */ /* 0x000ea20000000a00 */
[----:B------:R-:W-:-:S02]  /*0380*/  IADD3 R9, PT, PT, R6, 0x1, RZ ;  /* 0x0000000106097810 */ /* 0x000fc40007ffe0ff */
[----:B------:R-:W-:Y:S02]  /*0390*/  @!P2 IADD3 R5, PT, PT, -R5, RZ, RZ ;  /* 0x000000ff0505a210 */ /* 0x000fe40007ffe1ff */
[----:B------:R-:W-:Y:S02]  /*03a0*/  IADD3 R13, PT, PT, R9, R12, RZ ;  /* 0x0000000c090d7210 */ /* 0x000fe40007ffe0ff */
[----:B------:R-:W-:Y:S02]  /*03b0*/  SEL R8, R4, R5, !P1 ;  /* 0x0000000504087207 */ /* 0x000fe40004800000 */
[----:B------:R-:W3:Y:S01]  /*03c0*/  LDC.64 R4, c[0x0][0x380] ;  /* 0x0000e000ff047b82 */ /* 0x000ee20000000a00 */
[-C--:B------:R-:W-:Y:S02]  /*03d0*/  IMAD R11, R13, R0.reuse, R13 ;  /* 0x000000000d0b7224 */ /* 0x080fe400078e020d */
[----:B------:R-:W-:Y:S02]  /*03e0*/  IMAD R10, R8, R13, R10 ;  /* 0x0000000d080a7224 */ /* 0x000fe400078e020a */
[----:B------:R-:W-:-:S02]  /*03f0*/  IMAD R0, R17, R0, R8 ;  /* 0x0000000011007224 */ /* 0x000fc400078e0208 */
[----:B------:R-:W-:Y:S02]  /*0400*/  IMAD R17, R17, R11, R10 ;  /* 0x0000000b11117224 */ /* 0x000fe400078e020a */
[----:B------:R-:W-:-:S04]  /*0410*/  IMAD R0, R0, R6, R15 ;  /* 0x0000000600007224 */ /* 0x000fc800078e020f */
[----:B------:R-:W-:Y:S02]  /*0420*/  IMAD R15, R0, R6, R7 ;  /* 0x00000006000f7224 */ /* 0x000fe400078e0207 */
[----:B--2---:R-:W-:-:S05]  /*0430*/  IMAD.WIDE R2, R17, 0x4, R2 ;  /* 0x0000000411027825 */ /* 0x004fca00078e0202 */
[----:B0-----:R-:W2:Y:S04]  /*0440*/  LDG.E R0, desc[UR4][R2.64+0x4] ;  /* 0x0000040402007981 */ /* 0x001ea8000c1e1900 */
[----:B------:R-:W2:Y:S01]  /*0450*/  LDG.E R17, desc[UR4][R2.64] ;  /* 0x0000000402117981 */ /* 0x000ea2000c1e1900 */
[----:B---3--:R-:W-:-:S05]  /*0460*/  IMAD.WIDE R14, R15, 0x10, R4 ;  /* 0x000000100f0e7825 */ /* 0x008fca00078e0204 */
[----:B------:R-:W3:Y:S01]  /*0470*/  LDG.E.128 R4, desc[UR4][R14.64] ;  /* 0x000000040e047981 */ /* 0x000ee2000c1e1d00 */
[----:B------:R-:W-:-:S04]  /*0480*/  IMAD.WIDE R8, R9, 0x4, R2 ;  /* 0x0000000409087825 */ /* 0x000fc800078e0202 */
[----:B--2---:R-:W-:-:S04]  /*0490*/  FADD R0, R0, -R17 ;  /* 0x8000001100007221 */ /* 0x004fc80000000000 */
[----:B-1----:R-:W-:-:S04]  /*04a0*/  FMUL R17, R0, UR6 ;  /* 0x0000000600117c20 */ /* 0x002fc80008400000 */
[----:B---3--:R-:W-:-:S05]  /*04b0*/  FFMA R17, R17, 0.5, R4 ;  /* 0x3f00000011117823 */ /* 0x008fca0000000004 */
[----:B------:R-:W-:Y:S04]  /*04c0*/  STG.E desc[UR4][R14.64], R17 ;  /* 0x000000110e007986 */ /* 0x000fe8000c101904 */
[----:B------:R-:W2:Y:S04]  /*04d0*/  LDG.E R8, desc[UR4][R8.64] ;  /* 0x0000000408087981 */ /* 0x000ea8000c1e1900 */
[----:B------:R-:W2:Y:S02]  /*04e0*/  LDG.E R19, desc[UR4][R2.64] ;  /* 0x0000000402137981 */ /* 0x000ea4000c1e1900 */
[----:B--2---:R-:W-:-:S04]  /*04f0*/  FADD R19, R8, -R19 ;  /* 0x8000001308137221 */ /* 0x004fc80000000000 */
[----:B------:R-:W-:-:S04]  /*0500*/  FMUL R0, R19, UR6 ;  /* 0x0000000613007c20 */ /* 0x000fc80008400000 */
[----:B------:R-:W-:Y:S01]  /*0510*/  FFMA R19, R0, 0.5, R5 ;  /* 0x3f00000000137823 */ /* 0x000fe20000000005 */
[----:B------:R-:W-:-:S04]  /*0520*/  IMAD.WIDE R4, R13, 0x4, R2 ;  /* 0x000000040d047825 */ /* 0x000fc800078e0202 */
[----:B------:R-:W-:Y:S04]  /*0530*/  STG.E desc[UR4][R14.64+0x4], R19 ;  /* 0x000004130e007986 */ /* 0x000fe8000c101904 */
[----:B------:R-:W2:Y:S04]  /*0540*/  LDG.E R4, desc[UR4][R4.64] ;  /* 0x0000000404047981 */ /* 0x000ea8000c1e1900 */
[----:B------:R-:W2:Y:S01]  /*0550*/  LDG.E R13, desc[UR4][R2.64] ;  /* 0x00000004020d7981 */ /* 0x000ea2000c1e1900 */
[----:B------:R-:W-:-:S04]  /*0560*/  IMAD.WIDE R8, R11, 0x4, R2 ;  /* 0x000000040b087825 */ /* 0x000fc800078e0202 */
[----:B--2---:R-:W-:-:S04]  /*0570*/  FADD R13, R4, -R13 ;  /* 0x8000000d040d7221 */ /* 0x004fc80000000000 */
[----:B------:R-:W-:-:S04]  /*0580*/  FMUL.D2 R13, R13, UR6 ;  /* 0x000000060d0d7c20 */ /* 0x000fc80008300000 */
[----:B------:R-:W-:-:S05]  /*0590*/  FFMA R13, R13, UR7, R6 ;  /* 0x000000070d0d7c23 */ /* 0x000fca0008000006 */
[----:B------:R-:W-:Y:S04]  /*05a0*/  STG.E desc[UR4][R14.64+0x8], R13 ;  /* 0x0000080d0e007986 */ /* 0x000fe8000c101904 */
[----:B------:R-:W2:Y:S04]  /*05b0*/  LDG.E R8, desc[UR4][R8.64] ;  /* 0x0000000408087981 */ /* 0x000ea8000c1e1900 */
[----:B------:R-:W2:Y:S02]  /*05c0*/  LDG.E R11, desc[UR4][R2.64] ;  /* 0x00000004020b7981 */ /* 0x000ea4000c1e1900 */
[----:B--2---:R-:W-:-:S04]  /*05d0*/  FADD R11, R8, -R11 ;  /* 0x8000000b080b7221 */ /* 0x004fc80000000000 */
[----:B------:R-:W-:-:S04]  /*05e0*/  FMUL R0, R11, UR6 ;  /* 0x000000060b007c20 */ /* 0x000fc80008400000 */
[----:B------:R-:W-:-:S05]  /*05f0*/  FFMA R7, R0, 0.5, R7 ;  /* 0x3f00000000077823 */ /* 0x000fca0000000007 */
[----:B------:R-:W-:Y:S01]  /*0600*/  STG.E desc[UR4][R14.64+0xc], R7 ;  /* 0x00000c070e007986 */ /* 0x000fe2000c101904 */
[----:B------:R-:W-:Y:S05]  /*0610*/  EXIT ;  /* 0x000000000000794d */ /* 0x000fea0003800000 */
.L_x_156:
        /* <DEDUP_REMOVED lines=14> */
.L_x_190:


//--------------------- .text._Z7extendfPfS_iiiii --------------------------
	.section	.text._Z7extendfPfS_iiiii,"ax",@progbits
	.align	128
        .global         _Z7extendfPfS_iiiii
        .type           _Z7extendfPfS_iiiii,@function
        .size           _Z7extendfPfS_iiiii,(.L_x_191 - _Z7extendfPfS_iiiii)
        .other          _Z7extendfPfS_iiiii,@"STO_CUDA_ENTRY STV_DEFAULT"
_Z7extendfPfS_iiiii:
.text._Z7extendfPfS_iiiii:
[----:B------:R-:W-:Y:S08]  /*0000*/  LDC R1, c[0x0][0x37c] ;  /* 0x0000df00ff017b82 */ /* 0x000ff00000000800 */
[----:B------:R-:W0:Y:S01]  /*0010*/  LDC R0, c[0x0][0x39c] ;  /* 0x0000e700ff007b82 */ /* 0x000e220000000800 */
[----:B------:R-:W1:Y:S01]  /*0020*/  S2R R8, SR_TID.Z ;  /* 0x0000000000087919 */ /* 0x000e620000002300 */
[----:B------:R-:W2:Y:S01]  /*0030*/  LDCU UR6, c[0x0][0x3a0] ;  /* 0x00007400ff0677ac */ /* 0x000ea20008000800 */
[----:B------:R-:W3:Y:S05]  /*0040*/  S2R R11, SR_TID.X ;  /* 0x00000000000b7919 */ /* 0x000eea0000002100 */
[----:B------:R-:W3:Y:S01]  /*0050*/  LDC R10, c[0x0][0x360] ;  /* 0x0000d800ff0a7b82 */ /* 0x000ee20000000800 */
[----:B------:R-:W4:Y:S07]  /*0060*/  S2R R13, SR_TID.Y ;  /* 0x00000000000d7919 */ /* 0x000f2e0000002200 */
[----:B------:R-:W4:Y:S01]  /*0070*/  LDC R12, c[0x0][0x364] ;  /* 0x0000d900ff0c7b82 */ /* 0x000f220000000800 */
[----:B0-----:R-:W-:-:S07]  /*0080*/  IABS R6, R0 ;  /* 0x0000000000067213 */ /* 0x001fce0000000000 */
[----:B------:R-:W1:Y:S01]  /*0090*/  S2UR UR4, SR_CTAID.Z ;  /* 0x00000000000479c3 */ /* 0x000e620000002700 */
[----:B------:R-:W0:Y:S07]  /*00a0*/  I2F.RP R4, R6 ;  /* 0x0000000600047306 */ /* 0x000e2e0000209400 */
[----:B------:R-:W1:Y:S08]  /*00b0*/  LDC R7, c[0x0][0x368] ;  /* 0x0000da00ff077b82 */ /* 0x000e700000000800 */
[----:B------:R-:W4:Y:S01]  /*00c0*/  S2UR UR5, SR_CTAID.Y ;  /* 0x00000000000579c3 */ /* 0x000f220000002600 */
[----:B0-----:R-:W0:Y:S01]  /*00d0*/  MUFU.RCP R4, R4 ;  /* 0x0000000400047308 */ /* 0x001e220000001000 */
[----:B-1----:R-:W-:-:S06]  /*00e0*/  IMAD R7, R7, UR4, R8 ;  /* 0x0000000407077c24 */ /* 0x002fcc000f8e0208 */
[----:B------:R-:W3:Y:S01]  /*00f0*/  S2UR UR4, SR_CTAID.X ;  /* 0x00000000000479c3 */ /* 0x000ee20000002500 */
        /* <DEDUP_REMOVED lines=8> */
[----:B------:R-:W-:-:S04]  /*0180*/  LOP3.LUT R2, R7, R0, RZ, 0x3c, !PT ;  /* 0x0000000007027212 */ /* 0x000fc800078e3cff */
[----:B------:R-:W-:Y:S01]  /*0190*/  ISETP.GE.AND P0, PT, R2, RZ, PT ;  /* 0x000000ff0200720c */ /* 0x000fe20003f06270 */
[----:B------:R-:W-:Y:S01]  /*01a0*/  IMAD.HI.U32 R3, R3, R9, RZ ;  /* 0x0000000903037227 */ /* 0x000fe200078e00ff */
[----:B------:R-:W0:Y:S03]  /*01b0*/  LDC R2, c[0x0][0x398] ;  /* 0x0000e600ff027b82 */ /* 0x000e260000000800 */
[----:B------:R-:W-:-:S04]  /*01c0*/  IMAD.MOV R4, RZ, RZ, -R3 ;  /* 0x000000ffff047224 */ /* 0x000fc800078e0a03 */
[----:B------:R-:W-:Y:S02]  /*01d0*/  IMAD R9, R6, R4, R9 ;  /* 0x0000000406097224 */ /* 0x000fe400078e0209 */
[----:B----4-:R-:W-:-:S03]  /*01e0*/  IMAD R4, R12, UR5, R13 ;  /* 0x000000050c047c24 */ /* 0x010fc6000f8e020d */
[----:B------:R-:W-:-:S13]  /*01f0*/  ISETP.GT.U32.AND P2, PT, R6, R9, PT ;  /* 0x000000090600720c */ /* 0x000fda0003f44070 */
[----:B------:R-:W-:Y:S01]  /*0200*/  @!P2 IMAD.IADD R9, R9, 0x1, -R6 ;  /* 0x000000010909a824 */ /* 0x000fe200078e0a06 */
[----:B------:R-:W-:-:S04]  /*0210*/  @!P2 IADD3 R3, PT, PT, R3, 0x1, RZ ;  /* 0x000000010303a810 */ /* 0x000fc80007ffe0ff */
[----:B------:R-:W-:-:S13]  /*0220*/  ISETP.GE.U32.AND P1, PT, R9, R6, PT ;  /* 0x000000060900720c */ /* 0x000fda0003f26070 */
[----:B------:R-:W-:Y:S01]  /*0230*/  @P1 VIADD R3, R3, 0x1 ;  /* 0x0000000103031836 */ /* 0x000fe20000000000 */
[----:B------:R-:W-:-:S03]  /*0240*/  ISETP.NE.AND P1, PT, R0, RZ, PT ;  /* 0x000000ff0000720c */ /* 0x000fc60003f25270 */
[----:B------:R-:W-:Y:S02]  /*0250*/  IMAD.MOV.U32 R5, RZ, RZ, R3 ;  /* 0x000000ffff057224 */ /* 0x000fe400078e0003 */
[----:B---3--:R-:W-:-:S03]  /*0260*/  IMAD R3, R10, UR4, R11 ;  /* 0x000000040a037c24 */ /* 0x008fc6000f8e020b */
[----:B------:R-:W-:Y:S02]  /*0270*/  @!P0 IADD3 R5, PT, PT, -R5, RZ, RZ ;  /* 0x000000ff05058210 */ /* 0x000fe40007ffe1ff */
[----:B------:R-:W-:Y:S02]  /*0280*/  VIMNMX R11, PT, PT, R3, R4, !PT ;  /* 0x00000004030b7248 */ /* 0x000fe40007fe0100 */
[----:B------:R-:W-:-:S04]  /*0290*/  SEL R5, R8, R5, !P1 ;  /* 0x0000000508057207 */ /* 0x000fc80004800000 */
[----:B--2---:R-:W-:-:S04]  /*02a0*/  ISETP.GE.AND P0, PT, R5, UR6, PT ;  /* 0x0000000605007c0c */ /* 0x004fc8000bf06270 */
[----:B0-----:R-:W-:-:S04]  /*02b0*/  ISETP.GE.OR P0, PT, R11, R2, P0 ;  /* 0x000000020b00720c */ /* 0x001fc80000706670 */
[----:B------:R-:W-:-:S13]  /*02c0*/  ISETP.LT.OR P0, PT, R0, RZ, P0 ;  /* 0x000000ff0000720c */ /* 0x000fda0000701670 */
[----:B------:R-:W-:Y:S05]  /*02d0*/  @P0 EXIT ;  /* 0x000000000000094d */ /* 0x000fea0003800000 */
[----:B------:R-:W0:Y:S01]  /*02e0*/  LDC.64 R12, c[0x0][0x390] ;  /* 0x0000e400ff0c7b82 */ /* 0x000e220000000a00 */
[----:B------:R-:W-:Y:S01]  /*02f0*/  ISETP.GE.AND P2, PT, R7, RZ, PT ;  /* 0x000000ff0700720c */ /* 0x000fe20003f46270 */
[----:B------:R-:W-:Y:S01]  /*0300*/  VIADD R7, R5, 0xffffffff ;  /* 0xffffffff05077836 */ /* 0x000fe20000000000 */
[-C--:B------:R-:W-:Y:S01]  /*0310*/  ISETP.GT.U32.AND P0, PT, R6, R9.reuse, PT ;  /* 0x000000090600720c */ /* 0x080fe20003f04070 */
[----:B------:R-:W-:Y:S01]  /*0320*/  IMAD.IADD R6, R9, 0x1, -R6 ;  /* 0x0000000109067824 */ /* 0x000fe200078e0a06 */
[----:B------:R-:W-:Y:S01]  /*0330*/  IADD3 R14, PT, PT, R0, -0x2, RZ ;  /* 0xfffffffe000e7810 */ /* 0x000fe20007ffe0ff */
[----:B------:R-:W1:Y:S03]  /*0340*/  LDCU.64 UR4, c[0x0][0x358] ;  /* 0x00006b00ff0477ac */ /* 0x000e660008000a00 */
[----:B------:R-:W-:-:S05]  /*0350*/  SEL R9, R6, R9, !P0 ;  /* 0x0000000906097207 */ /* 0x000fca0004000000 */
[----:B------:R-:W-:-:S05]  /*0360*/  @!P2 IMAD.MOV R9, RZ, RZ, -R9 ;  /* 0x000000ffff09a224 */ /* 0x000fca00078e0a09 */
[----:B------:R-:W-:Y:S01]  /*0370*/  SEL R10, R8, R9, !P1 ;  /* 0x00000009080a7207 */ /* 0x000fe20004800000 */
[----:B------:R-:W-:Y:S01]  /*0380*/  VIADD R8, R2, 0xfffffffd ;  /* 0xfffffffd02087836 */ /* 0x000fe20000000000 */
[----:B0-----:R-:W-:-:S03]  /*0390*/  IADD3 R6, PT, PT, R13, UR6, RZ ;  /* 0x000000060d067c10 */ /* 0x001fc6000fffe0ff */
[----:B------:R-:W-:Y:S01]  /*03a0*/  VIADD R9, R10, 0xffffffff ;  /* 0xffffffff0a097836 */ /* 0x000fe20000000000 */
[----:B------:R-:W-:Y:S02]  /*03b0*/  IADD3 R12, PT, PT, -R12, RZ, RZ ;  /* 0x000000ff0c0c7210 */ /* 0x000fe40007ffe1ff */
[----:B------:R-:W-:Y:S02]  /*03c0*/  VIADDMNMX R11, R6, 0xfffffffd, R7, PT ;  /* 0xfffffffd060b7846 */ /* 0x000fe40003800107 */
[----:B------:R-:W0:Y:S02]  /*03d0*/  LDC.64 R6, c[0x0][0x388] ;  /* 0x0000e200ff067b82 */ /* 0x000e240000000a00 */
[----:B------:R-:W-:Y:S02]  /*03e0*/  VIMNMX R13, PT, PT, R11, R12, !PT ;  /* 0x0000000c0b0d7248 */ /* 0x000fe40007fe0100 */
[----:B------:R-:W-:Y:S02]  /*03f0*/  VIADDMNMX.RELU R12, R0, 0xfffffffd, R9, PT ;  /* 0xfffffffd000c7846 */ /* 0x000fe40003801109 */
[----:B------:R-:W-:-:S02]  /*0400*/  IADD3 R11, PT, PT, R2, -0x2, RZ ;  /* 0xfffffffe020b7810 */ /* 0x000fc40007ffe0ff */
[----:B------:R-:W-:Y:S01]  /*0410*/  VIADDMNMX.RELU R9, R4, 0xffffffff, R8, PT ;  /* 0xffffffff04097846 */ /* 0x000fe20003801108 */
[----:B------:R-:W-:Y:S01]  /*0420*/  IMAD R12, R13, R14, R12 ;  /* 0x0000000e0d0c7224 */ /* 0x000fe200078e020c */
[----:B------:R-:W-:-:S03]  /*0430*/  VIADDMNMX.RELU R8, R3, 0xffffffff, R8, PT ;  /* 0xffffffff03087846 */ /* 0x000fc60003801108 */
[----:B------:R-:W-:-:S04]  /*0440*/  IMAD R9, R11, R12, R9 ;  /* 0x0000000c0b097224 */ /* 0x000fc800078e0209 */
[----:B------:R-:W-:-:S04]  /*0450*/  IMAD R9, R11, R9, R8 ;  /* 0x000000090b097224 */ /* 0x000fc800078e0208 */
[----:B0-----:R-:W-:Y:S02]  /*0460*/  IMAD.WIDE R6, R9, 0x4, R6 ;  /* 0x0000000409067825 */ /* 0x001fe400078e0206 */
[----:B------:R-:W0:Y:S04]  /*0470*/  LDC.64 R8, c[0x0][0x380] ;  /* 0x0000e000ff087b82 */ /* 0x000e280000000a00 */
[----:B-1----:R-:W2:Y:S01]  /*0480*/  LDG.E R7, desc[UR4][R6.64] ;  /* 0x0000000406077981 */ /* 0x002ea2000c1e1900 */
[----:B------:R-:W-:-:S04]  /*0490*/  IMAD R5, R5, R0, R10 ;  /* 0x0000000005057224 */ /* 0x000fc800078e020a */
[----:B------:R-:W-:-:S04]  /*04a0*/  IMAD R5, R5, R2, R4 ;  /* 0x0000000205057224 */ /* 0x000fc800078e0204 */
[----:B------:R-:W-:-:S04]  /*04b0*/  IMAD R3, R5, R2, R3 ;  /* 0x0000000205037224 */ /* 0x000fc800078e0203 */
[----:B0-----:R-:W-:-:S05]  /*04c0*/  IMAD.WIDE R2, R3, 0x4, R8 ;  /* 0x0000000403027825 */ /* 0x001fca00078e0208 */
[----:B--2---:R-:W-:Y:S01]  /*04d0*/  STG.E desc[UR4][R2.64], R7 ;  /* 0x0000000702007986 */ /* 0x004fe2000c101904 */
[----:B------:R-:W-:Y:S05]  /*04e0*/  EXIT ;  /* 0x000000000000794d */ /* 0x000fea0003800000 */
.L_x_157:
        /* <DEDUP_REMOVED lines=9> */
.L_x_191:


//--------------------- .nv.global.init           --------------------------
	.section	.nv.global.init,"aw",@progbits
	.align	4
.nv.global.init:
	.type		__cudart_i2opi_f,@object
	.size		__cudart_i2opi_f,(.L_0 - __cudart_i2opi_f)
__cudart_i2opi_f:
        /*0000*/ 	.byte	0x41, 0x90, 0x43, 0x3c, 0x99, 0x95, 0x62, 0xdb, 0xc0, 0xdd, 0x34, 0xf5, 0xd1, 0x57, 0x27, 0xfc
        /*0010*/ 	.byte	0x29, 0x15, 0x44, 0x4e, 0x6e, 0x83, 0xf9, 0xa2
.L_0:


//--------------------- .nv.shared.reserved.0     --------------------------
	.section	.nv.shared.reserved.0,"aw",@nobits
	.weak		__nv_reservedSMEM_offset_0_alias
	.size		__nv_reservedSMEM_offset_0_alias, 0, 64
	.other		__nv_reservedSMEM_offset_0_alias,@"STO_CUDA_RESERVED_SHARED STV_DEFAULT"
__nv_reservedSMEM_offset_0_alias:
	.zero		0
	.zero		64


//--------------------- .nv.constant0._Z8radonadjP6float2S0_Pfiii --------------------------
	.section	.nv.constant0._Z8radonadjP6float2S0_Pfiii,"a",@progbits
	.sectionflags	@""
	.align	4
.nv.constant0._Z8radonadjP6float2S0_Pfiii:
	.zero		932


//--------------------- .nv.constant0._Z7takephiP6float2ii --------------------------
	.section	.nv.constant0._Z7takephiP6float2ii,"a",@progbits
	.sectionflags	@""
	.align	4
.nv.constant0._Z7takephiP6float2ii:
	.zero		912


//--------------------- .nv.constant0._Z5radonP6float2S0_Pfiii --------------------------
	.section	.nv.constant0._Z5radonP6float2S0_Pfiii,"a",@progbits
	.sectionflags	@""
	.align	4
.nv.constant0._Z5radonP6float2S0_Pfiii:
	.zero		932


//--------------------- .nv.constant0._Z12updateft_kerPfS_S_iii --------------------------
	.section	.nv.constant0._Z12updateft_kerPfS_S_iii,"a",@progbits
	.sectionflags	@""
	.align	4
.nv.constant0._Z12updateft_kerPfS_S_iii:
	.zero		932


//--------------------- .nv.constant0._Z5prox2P6float4fiii --------------------------
	.section	.nv.constant0._Z5prox2P6float4fiii,"a",@progbits
	.sectionflags	@""
	.align	4
.nv.constant0._Z5prox2P6float4fiii:
	.zero		920


//--------------------- .nv.constant0._Z5prox1PfS_fiii --------------------------
	.section	.nv.constant0._Z5prox1PfS_fiii,"a",@progbits
	.sectionflags	@""
	.align	4
.nv.constant0._Z5prox1PfS_fiii:
	.zero		928


//--------------------- .nv.constant0._Z6mulphiP6float2S0_iiii --------------------------
	.section	.nv.constant0._Z6mulphiP6float2S0_iiii,"a",@progbits
	.sectionflags	@""
	.align	4
.nv.constant0._Z6mulphiP6float2S0_iiii:
	.zero		928


//--------------------- .nv.constant0._Z9takethetaPfii --------------------------
	.section	.nv.constant0._Z9takethetaPfii,"a",@progbits
	.sectionflags	@""
	.align	4
.nv.constant0._Z9takethetaPfii:
	.zero		912


//--------------------- .nv.constant0._Z6recphiP6float2S0_S0_iiii --------------------------
	.section	.nv.constant0._Z6recphiP6float2S0_S0_iiii,"a",@progbits
	.sectionflags	@""
	.align	4
.nv.constant0._Z6recphiP6float2S0_S0_iiii:
	.zero		936


//--------------------- .nv.constant0._Z6decphiP6float2S0_S0_iiii --------------------------
	.section	.nv.constant0._Z6decphiP6float2S0_S0_iiii,"a",@progbits
	.sectionflags	@""
	.align	4
.nv.constant0._Z6decphiP6float2S0_S0_iiii:
	.zero		936


//--------------------- .nv.constant0._Z4mulrPffiii --------------------------
	.section	.nv.constant0._Z4mulrPffiii,"a",@progbits
	.sectionflags	@""
	.align	4
.nv.constant0._Z4mulrPffiii:
	.zero		920


//--------------------- .nv.constant0._Z4mulcP6float2fiii --------------------------
	.section	.nv.constant0._Z4mulcP6float2fiii,"a",@progbits
	.sectionflags	@""
	.align	4
.nv.constant0._Z4mulcP6float2fiii:
	.zero		920


//--------------------- .nv.constant0._Z12makecomplexRP6float2Pfiii --------------------------
	.section	.nv.constant0._Z12makecomplexRP6float2Pfiii,"a",@progbits
	.sectionflags	@""
	.align	4
.nv.constant0._Z12makecomplexRP6float2Pfiii:
	.zero		924


//--------------------- .nv.constant0._Z13makerealstepfPfP6float2iii --------------------------
	.section	.nv.constant0._Z13makerealstepfPfP6float2iii,"a",@progbits
	.sectionflags	@""
	.align	4
.nv.constant0._Z13makerealstepfPfP6float2iii:
	.zero		924


//--------------------- .nv.constant0._Z12makecomplexfP6float2Pfiii --------------------------
	.section	.nv.constant0._Z12makecomplexfP6float2Pfiii,"a",@progbits
	.sectionflags	@""
	.align	4
.nv.constant0._Z12makecomplexfP6float2Pfiii:
	.zero		924


//--------------------- .nv.constant0._Z4addfPfP6float2fiii --------------------------
	.section	.nv.constant0._Z4addfPfP6float2fiii,"a",@progbits
	.sectionflags	@""
	.align	4
.nv.constant0._Z4addfPfP6float2fiii:
	.zero		928


//--------------------- .nv.constant0._Z4addgPfP6float2fiii --------------------------
	.section	.nv.constant0._Z4addgPfP6float2fiii,"a",@progbits
	.sectionflags	@""
	.align	4
.nv.constant0._Z4addgPfP6float2fiii:
	.zero		928


//--------------------- .nv.constant0._Z4addsP6float2S0_iiiii --------------------------
	.section	.nv.constant0._Z4addsP6float2S0_iiiii,"a",@progbits
	.sectionflags	@""
	.align	4
.nv.constant0._Z4addsP6float2S0_iiiii:
	.zero		932


//--------------------- .nv.constant0._Z5copysP6float2S0_iiiii --------------------------
	.section	.nv.constant0._Z5copysP6float2S0_iiiii,"a",@progbits
	.sectionflags	@""
	.align	4
.nv.constant0._Z5copysP6float2S0_iiiii:
	.zero		932


//--------------------- .nv.constant0._Z3divPfS_P6float4ffiii --------------------------
	.section	.nv.constant0._Z3divPfS_P6float4ffiii,"a",@progbits
	.sectionflags	@""
	.align	4
.nv.constant0._Z3divPfS_P6float4ffiii:
	.zero		940


//--------------------- .nv.constant0._Z4gradP6float4Pfffiii --------------------------
	.section	.nv.constant0._Z4gradP6float4Pfffiii,"a",@progbits
	.sectionflags	@""
	.align	4
.nv.constant0._Z4gradP6float4Pfffiii:
	.zero		932


//--------------------- .nv.constant0._Z7extendfPfS_iiiii --------------------------
	.section	.nv.constant0._Z7extendfPfS_iiiii,"a",@progbits
	.sectionflags	@""
	.align	4
.nv.constant0._Z7extendfPfS_iiiii:
	.zero		932


//--------------------- SYMBOLS --------------------------

	.type		.nv.reservedSmem.offset0,@object
	.size		.nv.reservedSmem.offset0,0x4
